	.target	sm_80

	.elftype	@"ET_EXEC"


//--------------------- .note.nv.tkinfo           --------------------------
	.section	.note.nv.tkinfo,"",@"SHT_NOTE"
	.sectionflags	@"SHF_NOTE_NV_TKINFO"
	.tkinfo
        /*0018*/ 	.word	0x00000002
        /*0030*/ 	.string	""
        /*0030*/ 	.string	"ptxas"
        /*0030*/ 	.string	"Cuda compilation tools, release 13.0, V13.0.88"
        /*0030*/ 	.string	"Build cuda_13.0.r13.0/compiler.36424714_0"
        /*0030*/ 	.string	"-v  -suppress-debug-info  -lineinfo  -arch sm_80 "



//--------------------- .note.nv.cuinfo           --------------------------
	.section	.note.nv.cuinfo,"",@"SHT_NOTE"
	.sectionflags	@"SHF_NOTE_NV_CUINFO"
        /*0018*/ 	.short	0x0002
        /*001a*/ 	.short	0x0050
        /*001c*/ 	.short	0x0082
	.zero		2


//--------------------- .nv.info                  --------------------------
	.section	.nv.info,"",@"SHT_CUDA_INFO"
	.align	4


	//----- nvinfo : EIATTR_REGCOUNT
	.align		4
        /*0000*/ 	.byte	0x04, 0x2f
        /*0002*/ 	.short	(.L_1 - .L_0)
	.align		4
.L_0:
        /*0004*/ 	.word	index@(matmul_kernel)
        /*0008*/ 	.word	0x00000020


	//----- nvinfo : EIATTR_FRAME_SIZE
	.align		4
.L_1:
        /*000c*/ 	.byte	0x04, 0x11
        /*000e*/ 	.short	(.L_3 - .L_2)
	.align		4
.L_2:
        /*0010*/ 	.word	index@(matmul_kernel)
        /*0014*/ 	.word	0x00006c90


	//----- nvinfo : EIATTR_MIN_STACK_SIZE
	.align		4
.L_3:
        /*0018*/ 	.byte	0x04, 0x12
        /*001a*/ 	.short	(.L_5 - .L_4)
	.align		4
.L_4:
        /*001c*/ 	.word	index@(matmul_kernel)
        /*0020*/ 	.word	0x00006c90
.L_5:


//--------------------- .nv.info.matmul_kernel    --------------------------
	.section	.nv.info.matmul_kernel,"",@"SHT_CUDA_INFO"
	.sectionflags	@""
	.align	4


	//----- nvinfo : EIATTR_CUDA_API_VERSION
	.align		4
        /*0000*/ 	.byte	0x04, 0x37
        /*0002*/ 	.short	(.L_7 - .L_6)
.L_6:
        /*0004*/ 	.word	0x00000082


	//----- nvinfo : EIATTR_SW2861232_WAR
	.align		4
.L_7:
        /*0008*/ 	.byte	0x01, 0x35
	.zero		2


	//----- nvinfo : EIATTR_PARAM_CBANK
	.align		4
        /*000c*/ 	.byte	0x04, 0x0a
        /*000e*/ 	.short	(.L_9 - .L_8)
	.align		4
.L_8:
        /*0010*/ 	.word	index@(.nv.constant0.matmul_kernel)
        /*0014*/ 	.short	0x0160
        /*0016*/ 	.short	0x0050


	//----- nvinfo : EIATTR_CBANK_PARAM_SIZE
	.align		4
.L_9:
        /*0018*/ 	.byte	0x03, 0x19
        /*001a*/ 	.short	0x0050


	//----- nvinfo : EIATTR_KPARAM_INFO
	.align		4
        /*001c*/ 	.byte	0x04, 0x17
        /*001e*/ 	.short	(.L_11 - .L_10)
.L_10:
        /*0020*/ 	.word	0x00000000
        /*0024*/ 	.short	0x000d
        /*0026*/ 	.short	0x0048
        /*0028*/ 	.byte	0x00, 0xf4, 0x21, 0x00


	//----- nvinfo : EIATTR_KPARAM_INFO
	.align		4
.L_11:
        /*002c*/ 	.byte	0x04, 0x17
        /*002e*/ 	.short	(.L_13 - .L_12)
.L_12:
        /*0030*/ 	.word	0x00000000
        /*0034*/ 	.short	0x000c
        /*0036*/ 	.short	0x0040
        /*0038*/ 	.byte	0x00, 0xf4, 0x21, 0x00


	//----- nvinfo : EIATTR_KPARAM_INFO
	.align		4
.L_13:
        /*003c*/ 	.byte	0x04, 0x17
        /*003e*/ 	.short	(.L_15 - .L_14)
.L_14:
        /*0040*/ 	.word	0x00000000
        /*0044*/ 	.short	0x000b
        /*0046*/ 	.short	0x0038
        /*0048*/ 	.byte	0x00, 0xf0, 0x11, 0x00


	//----- nvinfo : EIATTR_KPARAM_INFO
	.align		4
.L_15:
        /*004c*/ 	.byte	0x04, 0x17
        /*004e*/ 	.short	(.L_17 - .L_16)
.L_16:
        /*0050*/ 	.word	0x00000000
        /*0054*/ 	.short	0x000a
        /*0056*/ 	.short	0x0034
        /*0058*/ 	.byte	0x00, 0xf0, 0x11, 0x00


	//----- nvinfo : EIATTR_KPARAM_INFO
	.align		4
.L_17:
        /*005c*/ 	.byte	0x04, 0x17
        /*005e*/ 	.short	(.L_19 - .L_18)
.L_18:
        /*0060*/ 	.word	0x00000000
        /*0064*/ 	.short	0x0009
        /*0066*/ 	.short	0x0030
        /*0068*/ 	.byte	0x00, 0xf0, 0x11, 0x00


	//----- nvinfo : EIATTR_KPARAM_INFO
	.align		4
.L_19:
        /*006c*/ 	.byte	0x04, 0x17
        /*006e*/ 	.short	(.L_21 - .L_20)
.L_20:
        /*0070*/ 	.word	0x00000000
        /*0074*/ 	.short	0x0008
        /*0076*/ 	.short	0x002c
        /*0078*/ 	.byte	0x00, 0xf0, 0x11, 0x00


	//----- nvinfo : EIATTR_KPARAM_INFO
	.align		4
.L_21:
        /*007c*/ 	.byte	0x04, 0x17
        /*007e*/ 	.short	(.L_23 - .L_22)
.L_22:
        /*0080*/ 	.word	0x00000000
        /*0084*/ 	.short	0x0007
        /*0086*/ 	.short	0x0028
        /*0088*/ 	.byte	0x00, 0xf0, 0x11, 0x00


	//----- nvinfo : EIATTR_KPARAM_INFO
	.align		4
.L_23:
        /*008c*/ 	.byte	0x04, 0x17
        /*008e*/ 	.short	(.L_25 - .L_24)
.L_24:
        /*0090*/ 	.word	0x00000000
        /*0094*/ 	.short	0x0006
        /*0096*/ 	.short	0x0024
        /*0098*/ 	.byte	0x00, 0xf0, 0x11, 0x00


	//----- nvinfo : EIATTR_KPARAM_INFO
	.align		4
.L_25:
        /*009c*/ 	.byte	0x04, 0x17
        /*009e*/ 	.short	(.L_27 - .L_26)
.L_26:
        /*00a0*/ 	.word	0x00000000
        /*00a4*/ 	.short	0x0005
        /*00a6*/ 	.short	0x0020
        /*00a8*/ 	.byte	0x00, 0xf0, 0x11, 0x00


	//----- nvinfo : EIATTR_KPARAM_INFO
	.align		4
.L_27:
        /*00ac*/ 	.byte	0x04, 0x17
        /*00ae*/ 	.short	(.L_29 - .L_28)
.L_28:
        /*00b0*/ 	.word	0x00000000
        /*00b4*/ 	.short	0x0004
        /*00b6*/ 	.short	0x001c
        /*00b8*/ 	.byte	0x00, 0xf0, 0x11, 0x00


	//----- nvinfo : EIATTR_KPARAM_INFO
	.align		4
.L_29:
        /*00bc*/ 	.byte	0x04, 0x17
        /*00be*/ 	.short	(.L_31 - .L_30)
.L_30:
        /*00c0*/ 	.word	0x00000000
        /*00c4*/ 	.short	0x0003
        /*00c6*/ 	.short	0x0018
        /*00c8*/ 	.byte	0x00, 0xf0, 0x11, 0x00


	//----- nvinfo : EIATTR_KPARAM_INFO
	.align		4
.L_31:
        /*00cc*/ 	.byte	0x04, 0x17
        /*00ce*/ 	.short	(.L_33 - .L_32)
.L_32:
        /*00d0*/ 	.word	0x00000000
        /*00d4*/ 	.short	0x0002
        /*00d6*/ 	.short	0x0010
        /*00d8*/ 	.byte	0x00, 0xf4, 0x21, 0x00


	//----- nvinfo : EIATTR_KPARAM_INFO
	.align		4
.L_33:
        /*00dc*/ 	.byte	0x04, 0x17
        /*00de*/ 	.short	(.L_35 - .L_34)
.L_34:
        /*00e0*/ 	.word	0x00000000
        /*00e4*/ 	.short	0x0001
        /*00e6*/ 	.short	0x0008
        /*00e8*/ 	.byte	0x00, 0xf4, 0x21, 0x00


	//----- nvinfo : EIATTR_KPARAM_INFO
	.align		4
.L_35:
        /*00ec*/ 	.byte	0x04, 0x17
        /*00ee*/ 	.short	(.L_37 - .L_36)
.L_36:
        /*00f0*/ 	.word	0x00000000
        /*00f4*/ 	.short	0x0000
        /*00f6*/ 	.short	0x0000
        /*00f8*/ 	.byte	0x00, 0xf4, 0x21, 0x00


	//----- nvinfo : EIATTR_MAXREG_COUNT
	.align		4
.L_37:
        /*00fc*/ 	.byte	0x03, 0x1b
        /*00fe*/ 	.short	0x00ff


	//----- nvinfo : EIATTR_NUM_BARRIERS
	.align		4
        /*0100*/ 	.byte	0x02, 0x4c
        /*0102*/ 	.byte	0x01
	.zero		1


	//----- nvinfo : EIATTR_ANNOTATIONS
	.align		4
        /*0104*/ 	.byte	0x04, 0x55
        /*0106*/ 	.short	(.L_39 - .L_38)


	//   ....[0]....
.L_38:
        /*0108*/ 	.word	0x00000001
        /*010c*/ 	.byte	0x70, 0x00, 0x00, 0x00, 0x01, 0x00, 0x00, 0x00, 0xb0, 0x00, 0x00, 0x00, 0x01, 0x00, 0x00, 0x00
        /* <DEDUP_REMOVED lines=824> */
        /*349c*/ 	.byte	0xc0, 0xd7, 0x00, 0x00


	//----- nvinfo : EIATTR_MERCURY_ISA_VERSION
	.align		4
.L_39:
        /*34a0*/ 	.byte	0x03, 0x5f
        /*34a2*/ 	.short	0x0000


	//----- nvinfo : EIATTR_EXIT_INSTR_OFFSETS
	.align		4
        /*34a4*/ 	.byte	0x04, 0x1c
        /*34a6*/ 	.short	(.L_41 - .L_40)


	//   ....[0]....
.L_40:
        /*34a8*/ 	.word	0x000a41f0


	//   ....[1]....
        /*34ac*/ 	.word	0x000a4220


	//----- nvinfo : EIATTR_REQNTID
	.align		4
.L_41:
        /*34b0*/ 	.byte	0x04, 0x10
        /*34b2*/ 	.short	(.L_43 - .L_42)
.L_42:
        /*34b4*/ 	.word	0x00000040
        /*34b8*/ 	.word	0x00000001
        /*34bc*/ 	.word	0x00000001
.L_43:


//--------------------- .nv.callgraph             --------------------------
	.section	.nv.callgraph,"",@"SHT_CUDA_CALLGRAPH"
	.align	4
	.sectionentsize	8
	.align		4
        /*0000*/ 	.word	0x00000000
	.align		4
        /*0004*/ 	.word	0xffffffff
	.align		4
        /*0008*/ 	.word	0x00000000
	.align		4
        /*000c*/ 	.word	0xfffffffe
	.align		4
        /*0010*/ 	.word	0x00000000
	.align		4
        /*0014*/ 	.word	0xfffffffd
	.align		4
        /*0018*/ 	.word	0x00000000
	.align		4
        /*001c*/ 	.word	0xfffffffc


//--------------------- .nv.rel.action            --------------------------
	.section	.nv.rel.action,"",@"SHT_CUDA_RELOCINFO"
	.align	8
	.sectionentsize	8
        /*0000*/ 	.byte	0x73, 0x00, 0x00, 0x00, 0x00, 0x00, 0x00, 0x00, 0x00, 0x00, 0x00, 0x11, 0x25, 0x00, 0x05, 0x36


//--------------------- .nv.constant0.matmul_kernel --------------------------
	.section	.nv.constant0.matmul_kernel,"a",@progbits
	.sectionflags	@""
	.align	4
.nv.constant0.matmul_kernel:
	.zero		432


//--------------------- .text.matmul_kernel       --------------------------
	.section	.text.matmul_kernel,"ax",@progbits
	.sectioninfo	@"SHI_REGISTERS=32"
	.align	128
        .global         matmul_kernel
        .type           matmul_kernel,@function
        .size           matmul_kernel,(.L_x_4 - matmul_kernel)
        .other          matmul_kernel,@"STO_CUDA_ENTRY STV_DEFAULT"
matmul_kernel:
.text.matmul_kernel:
[----:B------:R-:W-:-:S04]  /*0000*/  IMAD.MOV.U32 R1, RZ, RZ, c[0x0][0x28] ;  /* 0x00000a00ff017624 */ /* 0x000fc800078e00ff */
[----:B------:R-:W-:Y:S01]  /*0010*/  IMAD.MOV.U32 R0, RZ, RZ, c[0x0][0x17c] ;  /* 0x00005f00ff007624 */ /* 0x000fe200078e00ff */
[----:B------:R-:W-:Y:S01]  /*0020*/  IADD3 R1, R1, -0x6c90, RZ ;  /* 0xffff937001017810 */ /* 0x000fe20007ffe0ff */
[----:B------:R-:W0:Y:S01]  /*0030*/  S2R R29, SR_TID.X ;  /* 0x00000000001d7919 */ /* 0x000e220000002100 */
[----:B------:R-:W-:Y:S01]  /*0040*/  CS2R R12, SRZ ;  /* 0x00000000000c7805 */ /* 0x000fe2000001ff00 */
[----:B------:R-:W-:Y:S01]  /*0050*/  CS2R R14, SRZ ;  /* 0x00000000000e7805 */ /* 0x000fe2000001ff00 */
[----:B------:R-:W-:Y:S01]  /*0060*/  IADD3 R0, R0, 0x7f, RZ ;  /* 0x0000007f00007810 */ /* 0x000fe20007ffe0ff */
[----:B------:R-:W-:Y:S01]  /*0070*/  STL [R1+0x190], RZ ;  /* 0x000190ff01007387 */ /* 0x000fe20000100800 */
[----:B------:R-:W-:Y:S01]  /*0080*/  CS2R R16, SRZ ;  /* 0x0000000000107805 */ /* 0x000fe2000001ff00 */
[----:B------:R-:W-:Y:S01]  /*0090*/  CS2R R18, SRZ ;  /* 0x0000000000127805 */ /* 0x000fe2000001ff00 */
[----:B------:R-:W-:Y:S01]  /*00a0*/  SHF.R.S32.HI R3, RZ, 0x1f, R0 ;  /* 0x0000001fff037819 */ /* 0x000fe20000011400 */
[----:B------:R-:W-:Y:S01]  /*00b0*/  STL [R1+0x194], RZ ;  /* 0x000194ff01007387 */ /* 0x000fe20000100800 */
[----:B------:R-:W-:Y:S01]  /*00c0*/  CS2R R20, SRZ ;  /* 0x0000000000147805 */ /* 0x000fe2000001ff00 */
[----:B------:R-:W-:Y:S01]  /*00d0*/  CS2R R22, SRZ ;  /* 0x0000000000167805 */ /* 0x000fe2000001ff00 */
[----:B------:R-:W-:Y:S01]  /*00e0*/  LEA.HI R3, R3, R0, RZ, 0x7 ;  /* 0x0000000003037211 */ /* 0x000fe200078f38ff */
[----:B------:R-:W-:Y:S01]  /*00f0*/  STL [R1+0x198], RZ ;  /* 0x000198ff01007387 */ /* 0x000fe20000100800 */
[----:B------:R-:W-:Y:S01]  /*0100*/  CS2R R24, SRZ ;  /* 0x0000000000187805 */ /* 0x000fe2000001ff00 */
[----:B------:R-:W-:Y:S01]  /*0110*/  CS2R R26, SRZ ;  /* 0x00000000001a7805 */ /* 0x000fe2000001ff00 */
[----:B------:R-:W-:Y:S01]  /*0120*/  SHF.R.S32.HI R0, RZ, 0x7, R3 ;  /* 0x00000007ff007819 */ /* 0x000fe20000011403 */
[----:B------:R-:W-:Y:S04]  /*0130*/  STL [R1+0x19c], RZ ;  /* 0x00019cff01007387 */ /* 0x000fe80000100800 */
[----:B------:R-:W-:Y:S01]  /*0140*/  IMAD.SHL.U32 R0, R0, 0x8, RZ ;  /* 0x0000000800007824 */ /* 0x000fe200078e00ff */
[----:B------:R-:W1:Y:S04]  /*0150*/  S2R R3, SR_CTAID.X ;  /* 0x0000000000037919 */ /* 0x000e680000002500 */
[-C--:B------:R-:W-:Y:S01]  /*0160*/  IABS R7, R0.reuse ;  /* 0x0000000000077213 */ /* 0x080fe20000000000 */
[----:B------:R-:W-:Y:S01]  /*0170*/  STL [R1+0x180], RZ ;  /* 0x000180ff01007387 */ /* 0x000fe20000100800 */
[----:B------:R-:W-:-:S02]  /*0180*/  IABS R10, R0 ;  /* 0x00000000000a7213 */ /* 0x000fc40000000000 */
[----:B------:R-:W2:Y:S01]  /*0190*/  I2F.RP R2, R7 ;  /* 0x0000000700027306 */ /* 0x000ea20000209400 */
[----:B------:R-:W-:Y:S04]  /*01a0*/  STL [R1+0x184], RZ ;  /* 0x000184ff01007387 */ /* 0x000fe80000100800 */
[----:B------:R-:W-:Y:S04]  /*01b0*/  STL [R1+0x188], RZ ;  /* 0x000188ff01007387 */ /* 0x000fe80000100800 */
[----:B------:R-:W-:Y:S04]  /*01c0*/  STL [R1+0x18c], RZ ;  /* 0x00018cff01007387 */ /* 0x000fe80000100800 */
[----:B------:R-:W-:Y:S01]  /*01d0*/  STL [R1+0x170], RZ ;  /* 0x000170ff01007387 */ /* 0x000fe20000100800 */
[----:B--2---:R-:W2:Y:S01]  /*01e0*/  MUFU.RCP R2, R2 ;  /* 0x0000000200027308 */ /* 0x004ea20000001000 */
[----:B-1----:R-:W-:-:S02]  /*01f0*/  IABS R8, R3 ;  /* 0x0000000300087213 */ /* 0x002fc40000000000 */
[----:B------:R-:W-:Y:S04]  /*0200*/  STL [R1+0x174], RZ ;  /* 0x000174ff01007387 */ /* 0x000fe80000100800 */
[----:B------:R-:W-:Y:S04]  /*0210*/  STL [R1+0x178], RZ ;  /* 0x000178ff01007387 */ /* 0x000fe80000100800 */
[----:B------:R-:W-:Y:S04]  /*0220*/  STL [R1+0x17c], RZ ;  /* 0x00017cff01007387 */ /* 0x000fe80000100800 */
[----:B------:R-:W-:Y:S01]  /*0230*/  STL [R1+0x160], RZ ;  /* 0x000160ff01007387 */ /* 0x000fe20000100800 */
[----:B--2---:R-:W-:Y:S01]  /*0240*/  IADD3 R4, R2, 0xffffffe, RZ ;  /* 0x0ffffffe02047810 */ /* 0x004fe20007ffe0ff */
[----:B------:R-:W-:-:S02]  /*0250*/  IMAD.MOV R2, RZ, RZ, -R10 ;  /* 0x000000ffff027224 */ /* 0x000fc400078e0a0a */
[----:B------:R-:W-:Y:S01]  /*0260*/  STL [R1+0x164], RZ ;  /* 0x000164ff01007387 */ /* 0x000fe20000100800 */
[----:B------:R1:W2:Y:S03]  /*0270*/  F2I.FTZ.U32.TRUNC.NTZ R5, R4 ;  /* 0x0000000400057305 */ /* 0x0002a6000021f000 */
[----:B------:R-:W-:Y:S04]  /*0280*/  STL [R1+0x168], RZ ;  /* 0x000168ff01007387 */ /* 0x000fe80000100800 */
[----:B------:R-:W-:Y:S01]  /*0290*/  STL [R1+0x16c], RZ ;  /* 0x00016cff01007387 */ /* 0x000fe20000100800 */
[----:B-1----:R-:W-:-:S03]  /*02a0*/  IMAD.MOV.U32 R4, RZ, RZ, RZ ;  /* 0x000000ffff047224 */ /* 0x002fc600078e00ff */
[----:B------:R-:W-:Y:S04]  /*02b0*/  STL [R1+0x150], RZ ;  /* 0x000150ff01007387 */ /* 0x000fe80000100800 */
[----:B------:R-:W-:Y:S01]  /*02c0*/  STL [R1+0x154], RZ ;  /* 0x000154ff01007387 */ /* 0x000fe20000100800 */
[----:B--2---:R-:W-:-:S03]  /*02d0*/  IMAD.MOV R6, RZ, RZ, -R5 ;  /* 0x000000ffff067224 */ /* 0x004fc600078e0a05 */
[----:B------:R-:W-:Y:S01]  /*02e0*/  STL [R1+0x158], RZ ;  /* 0x000158ff01007387 */ /* 0x000fe20000100800 */
[----:B------:R-:W-:Y:S02]  /*02f0*/  IMAD R9, R6, R7, RZ ;  /* 0x0000000706097224 */ /* 0x000fe400078e02ff */
[----:B------:R-:W-:Y:S01]  /*0300*/  IMAD.MOV.U32 R6, RZ, RZ, R8 ;  /* 0x000000ffff067224 */ /* 0x000fe200078e0008 */
[----:B------:R-:W-:Y:S01]  /*0310*/  STL [R1+0x15c], RZ ;  /* 0x00015cff01007387 */ /* 0x000fe20000100800 */
[----:B------:R-:W-:-:S03]  /*0320*/  IMAD.HI.U32 R5, R5, R9, R4 ;  /* 0x0000000905057227 */ /* 0x000fc600078e0004 */
[----:B------:R-:W-:Y:S03]  /*0330*/  STL [R1+0x140], RZ ;  /* 0x000140ff01007387 */ /* 0x000fe60000100800 */
[----:B------:R-:W-:Y:S01]  /*0340*/  IMAD.HI.U32 R5, R5, R6, RZ ;  /* 0x0000000605057227 */ /* 0x000fe200078e00ff */
[----:B------:R-:W-:Y:S03]  /*0350*/  STL [R1+0x144], RZ ;  /* 0x000144ff01007387 */ /* 0x000fe60000100800 */
[----:B------:R-:W-:Y:S01]  /*0360*/  IMAD R2, R5, R2, R6 ;  /* 0x0000000205027224 */ /* 0x000fe200078e0206 */
[----:B------:R-:W-:Y:S04]  /*0370*/  STL [R1+0x148], RZ ;  /* 0x000148ff01007387 */ /* 0x000fe80000100800 */
[----:B------:R-:W-:Y:S01]  /*0380*/  ISETP.GT.U32.AND P1, PT, R7, R2, PT ;  /* 0x000000020700720c */ /* 0x000fe20003f24070 */
[----:B------:R-:W-:Y:S04]  /*0390*/  STL [R1+0x14c], RZ ;  /* 0x00014cff01007387 */ /* 0x000fe80000100800 */
[----:B------:R-:W-:Y:S04]  /*03a0*/  STL [R1+0x130], RZ ;  /* 0x000130ff01007387 */ /* 0x000fe80000100800 */
[----:B------:R-:W-:Y:S04]  /*03b0*/  STL [R1+0x134], RZ ;  /* 0x000134ff01007387 */ /* 0x000fe80000100800 */
[----:B------:R-:W-:Y:S01]  /*03c0*/  @!P1 IMAD.IADD R2, R2, 0x1, -R7 ;  /* 0x0000000102029824 */ /* 0x000fe200078e0a07 */
[----:B------:R-:W-:Y:S01]  /*03d0*/  @!P1 IADD3 R5, R5, 0x1, RZ ;  /* 0x0000000105059810 */ /* 0x000fe20007ffe0ff */
[----:B------:R-:W-:Y:S01]  /*03e0*/  STL [R1+0x138], RZ ;  /* 0x000138ff01007387 */ /* 0x000fe20000100800 */
[----:B------:R-:W-:-:S02]  /*03f0*/  ISETP.NE.AND P1, PT, R0, RZ, PT ;  /* 0x000000ff0000720c */ /* 0x000fc40003f25270 */
[----:B------:R-:W-:Y:S01]  /*0400*/  ISETP.GE.U32.AND P0, PT, R2, R7, PT ;  /* 0x000000070200720c */ /* 0x000fe20003f06070 */
[----:B------:R-:W-:Y:S01]  /*0410*/  STL [R1+0x13c], RZ ;  /* 0x00013cff01007387 */ /* 0x000fe20000100800 */
[----:B------:R-:W-:-:S03]  /*0420*/  LOP3.LUT R2, R3, R0, RZ, 0x3c, !PT ;  /* 0x0000000003027212 */ /* 0x000fc600078e3cff */
[----:B------:R-:W-:Y:S01]  /*0430*/  STL [R1+0x120], RZ ;  /* 0x000120ff01007387 */ /* 0x000fe20000100800 */
[----:B------:R-:W-:Y:S01]  /*0440*/  ISETP.GE.AND P2, PT, R2, RZ, PT ;  /* 0x000000ff0200720c */ /* 0x000fe20003f46270 */
[----:B------:R-:W-:Y:S02]  /*0450*/  IMAD.MOV.U32 R2, RZ, RZ, c[0x0][0x178] ;  /* 0x00005e00ff027624 */ /* 0x000fe400078e00ff */
[----:B------:R-:W-:Y:S03]  /*0460*/  STL [R1+0x124], RZ ;  /* 0x000124ff01007387 */ /* 0x000fe60000100800 */
[----:B------:R-:W-:Y:S01]  /*0470*/  IADD3 R2, R2, 0xff, RZ ;  /* 0x000000ff02027810 */ /* 0x000fe20007ffe0ff */
[----:B------:R-:W-:Y:S01]  /*0480*/  STL [R1+0x128], RZ ;  /* 0x000128ff01007387 */ /* 0x000fe20000100800 */
[----:B------:R-:W-:-:S03]  /*0490*/  @P0 IADD3 R5, R5, 0x1, RZ ;  /* 0x0000000105050810 */ /* 0x000fc60007ffe0ff */
[----:B------:R-:W-:Y:S02]  /*04a0*/  STL [R1+0x12c], RZ ;  /* 0x00012cff01007387 */ /* 0x000fe40000100800 */
[----:B------:R-:W-:Y:S01]  /*04b0*/  IMAD.MOV.U32 R4, RZ, RZ, R5 ;  /* 0x000000ffff047224 */ /* 0x000fe200078e0005 */
[----:B------:R-:W-:Y:S01]  /*04c0*/  SHF.R.S32.HI R5, RZ, 0x1f, R2 ;  /* 0x0000001fff057819 */ /* 0x000fe20000011402 */
[----:B------:R-:W-:Y:S02]  /*04d0*/  STL [R1+0x110], RZ ;  /* 0x000110ff01007387 */ /* 0x000fe40000100800 */
[----:B------:R-:W-:Y:S01]  /*04e0*/  @!P2 IMAD.MOV R4, RZ, RZ, -R4 ;  /* 0x000000ffff04a224 */ /* 0x000fe200078e0a04 */
[----:B------:R-:W-:Y:S01]  /*04f0*/  @!P1 LOP3.LUT R4, RZ, R0, RZ, 0x33, !PT ;  /* 0x00000000ff049212 */ /* 0x000fe200078e33ff */
[----:B------:R-:W-:Y:S01]  /*0500*/  STL [R1+0x114], RZ ;  /* 0x000114ff01007387 */ /* 0x000fe20000100800 */
[----:B------:R-:W-:-:S03]  /*0510*/  LEA.HI R5, R5, R2, RZ, 0x8 ;  /* 0x0000000205057211 */ /* 0x000fc600078f40ff */
[----:B------:R-:W-:Y:S01]  /*0520*/  IMAD.SHL.U32 R2, R4, 0x8, RZ ;  /* 0x0000000804027824 */ /* 0x000fe200078e00ff */
[----:B------:R-:W-:Y:S01]  /*0530*/  STL [R1+0x118], RZ ;  /* 0x000118ff01007387 */ /* 0x000fe20000100800 */
[----:B------:R-:W-:-:S03]  /*0540*/  IMAD.MOV R4, RZ, RZ, -R4 ;  /* 0x000000ffff047224 */ /* 0x000fc600078e0a04 */
[----:B------:R-:W-:Y:S01]  /*0550*/  LEA.HI.SX32 R5, R5, -R2, 0x18 ;  /* 0x8000000205057211 */ /* 0x000fe200078fc2ff */
[----:B------:R-:W-:Y:S01]  /*0560*/  IMAD R9, R0, R4, R3 ;  /* 0x0000000400097224 */ /* 0x000fe200078e0203 */
[----:B------:R-:W-:Y:S01]  /*0570*/  STL [R1+0x11c], RZ ;  /* 0x00011cff01007387 */ /* 0x000fe20000100800 */
[----:B------:R-:W-:Y:S01]  /*0580*/  IMAD.MOV.U32 R4, RZ, RZ, RZ ;  /* 0x000000ffff047224 */ /* 0x000fe200078e00ff */
[----:B------:R-:W-:Y:S02]  /*0590*/  IMNMX R10, R5, 0x8, PT ;  /* 0x00000008050a7817 */ /* 0x000fe40003800200 */
[----:B------:R-:W-:Y:S02]  /*05a0*/  STL [R1+0x100], RZ ;  /* 0x000100ff01007387 */ /* 0x000fe40000100800 */
[-C--:B------:R-:W-:Y:S02]  /*05b0*/  IABS R8, R10.reuse ;  /* 0x0000000a00087213 */ /* 0x080fe40000000000 */
[----:B------:R-:W-:Y:S01]  /*05c0*/  IABS R0, R10 ;  /* 0x0000000a00007213 */ /* 0x000fe20000000000 */
[----:B------:R-:W-:Y:S01]  /*05d0*/  STL [R1+0x104], RZ ;  /* 0x000104ff01007387 */ /* 0x000fe20000100800 */
[----:B------:R-:W1:Y:S03]  /*05e0*/  I2F.RP R6, R8 ;  /* 0x0000000800067306 */ /* 0x000e660000209400 */
[----:B------:R-:W-:Y:S04]  /*05f0*/  STL [R1+0x108], RZ ;  /* 0x000108ff01007387 */ /* 0x000fe80000100800 */
[----:B------:R-:W-:Y:S04]  /*0600*/  STL [R1+0x10c], RZ ;  /* 0x00010cff01007387 */ /* 0x000fe80000100800 */
[----:B------:R-:W-:Y:S04]  /*0610*/  STL [R1+0xf0], RZ ;  /* 0x0000f0ff01007387 */ /* 0x000fe80000100800 */
[----:B------:R-:W-:Y:S01]  /*0620*/  STL [R1+0xf4], RZ ;  /* 0x0000f4ff01007387 */ /* 0x000fe20000100800 */
[----:B-1----:R-:W1:Y:S03]  /*0630*/  MUFU.RCP R6, R6 ;  /* 0x0000000600067308 */ /* 0x002e660000001000 */
[----:B------:R-:W-:Y:S04]  /*0640*/  STL [R1+0xf8], RZ ;  /* 0x0000f8ff01007387 */ /* 0x000fe80000100800 */
[----:B------:R-:W-:Y:S04]  /*0650*/  STL [R1+0xfc], RZ ;  /* 0x0000fcff01007387 */ /* 0x000fe80000100800 */
[----:B------:R-:W-:Y:S04]  /*0660*/  STL [R1+0xe0], RZ ;  /* 0x0000e0ff01007387 */ /* 0x000fe80000100800 */
[----:B------:R-:W-:Y:S01]  /*0670*/  STL [R1+0xe4], RZ ;  /* 0x0000e4ff01007387 */ /* 0x000fe20000100800 */
[----:B-1----:R-:W-:-:S03]  /*0680*/  IADD3 R5, R6, 0xffffffe, RZ ;  /* 0x0ffffffe06057810 */ /* 0x002fc60007ffe0ff */
[----:B------:R-:W-:Y:S03]  /*0690*/  STL [R1+0xe8], RZ ;  /* 0x0000e8ff01007387 */ /* 0x000fe60000100800 */
[----:B------:R-:W1:Y:S01]  /*06a0*/  F2I.FTZ.U32.TRUNC.NTZ R5, R5 ;  /* 0x0000000500057305 */ /* 0x000e62000021f000 */
[----:B------:R-:W-:Y:S04]  /*06b0*/  STL [R1+0xec], RZ ;  /* 0x0000ecff01007387 */ /* 0x000fe80000100800 */
[----:B------:R-:W-:Y:S04]  /*06c0*/  STL [R1+0xd0], RZ ;  /* 0x0000d0ff01007387 */ /* 0x000fe80000100800 */
[----:B------:R-:W-:Y:S04]  /*06d0*/  STL [R1+0xd4], RZ ;  /* 0x0000d4ff01007387 */ /* 0x000fe80000100800 */
[----:B------:R-:W-:Y:S01]  /*06e0*/  STL [R1+0xd8], RZ ;  /* 0x0000d8ff01007387 */ /* 0x000fe20000100800 */
[----:B-1----:R-:W-:-:S03]  /*06f0*/  IMAD.MOV R7, RZ, RZ, -R5 ;  /* 0x000000ffff077224 */ /* 0x002fc600078e0a05 */
[----:B------:R-:W-:Y:S01]  /*0700*/  STL [R1+0xdc], RZ ;  /* 0x0000dcff01007387 */ /* 0x000fe20000100800 */
[----:B------:R-:W-:Y:S01]  /*0710*/  IMAD.MOV.U32 R3, RZ, RZ, R7 ;  /* 0x000000ffff037224 */ /* 0x000fe200078e0007 */
[----:B------:R-:W-:Y:S02]  /*0720*/  IABS R7, R9 ;  /* 0x0000000900077213 */ /* 0x000fe40000000000 */
[----:B------:R-:W-:Y:S01]  /*0730*/  STL [R1+0xc0], RZ ;  /* 0x0000c0ff01007387 */ /* 0x000fe20000100800 */
[----:B------:R-:W-:-:S03]  /*0740*/  IMAD R3, R3, R8, RZ ;  /* 0x0000000803037224 */ /* 0x000fc600078e02ff */
[----:B------:R-:W-:Y:S01]  /*0750*/  STL [R1+0xc4], RZ ;  /* 0x0000c4ff01007387 */ /* 0x000fe20000100800 */
[----:B------:R-:W-:-:S03]  /*0760*/  IMAD.HI.U32 R4, R5, R3, R4 ;  /* 0x0000000305047227 */ /* 0x000fc600078e0004 */
[----:B------:R-:W-:Y:S01]  /*0770*/  STL [R1+0xc8], RZ ;  /* 0x0000c8ff01007387 */ /* 0x000fe20000100800 */
[----:B------:R-:W-:Y:S02]  /*0780*/  IMAD.MOV R3, RZ, RZ, -R0 ;  /* 0x000000ffff037224 */ /* 0x000fe400078e0a00 */
[----:B------:R-:W-:Y:S01]  /*0790*/  IMAD.HI.U32 R0, R4, R7, RZ ;  /* 0x0000000704007227 */ /* 0x000fe200078e00ff */
[----:B------:R-:W-:Y:S03]  /*07a0*/  STL [R1+0xcc], RZ ;  /* 0x0000ccff01007387 */ /* 0x000fe60000100800 */
[----:B------:R-:W-:Y:S01]  /*07b0*/  IMAD R3, R0, R3, R7 ;  /* 0x0000000300037224 */ /* 0x000fe200078e0207 */
[----:B------:R-:W-:Y:S01]  /*07c0*/  STL [R1+0xb0], RZ ;  /* 0x0000b0ff01007387 */ /* 0x000fe20000100800 */
[----:B------:R-:W-:Y:S01]  /*07d0*/  ULDC.64 UR4, c[0x0][0x118] ;  /* 0x0000460000047ab9 */ /* 0x000fe20000000a00 */
[----:B------:R-:W-:-:S02]  /*07e0*/  CS2R R6, SRZ ;  /* 0x0000000000067805 */ /* 0x000fc4000001ff00 */
[----:B------:R-:W-:Y:S01]  /*07f0*/  ISETP.GT.U32.AND P1, PT, R8, R3, PT ;  /* 0x000000030800720c */ /* 0x000fe20003f24070 */
[----:B------:R-:W-:Y:S04]  /*0800*/  STL [R1+0xb4], RZ ;  /* 0x0000b4ff01007387 */ /* 0x000fe80000100800 */
[----:B------:R-:W-:Y:S04]  /*0810*/  STL [R1+0xb8], RZ ;  /* 0x0000b8ff01007387 */ /* 0x000fe80000100800 */
[----:B------:R-:W-:Y:S04]  /*0820*/  STL [R1+0xbc], RZ ;  /* 0x0000bcff01007387 */ /* 0x000fe80000100800 */
[----:B------:R-:W-:Y:S01]  /*0830*/  STL [R1+0xa0], RZ ;  /* 0x0000a0ff01007387 */ /* 0x000fe20000100800 */
[----:B------:R-:W-:Y:S01]  /*0840*/  @!P1 IMAD.IADD R3, R3, 0x1, -R8 ;  /* 0x0000000103039824 */ /* 0x000fe200078e0a08 */
[----:B------:R-:W-:-:S02]  /*0850*/  @!P1 IADD3 R0, R0, 0x1, RZ ;  /* 0x0000000100009810 */ /* 0x000fc40007ffe0ff */
[----:B------:R-:W-:Y:S01]  /*0860*/  STL [R1+0xa4], RZ ;  /* 0x0000a4ff01007387 */ /* 0x000fe20000100800 */
[----:B------:R-:W-:Y:S02]  /*0870*/  ISETP.NE.AND P1, PT, R10, RZ, PT ;  /* 0x000000ff0a00720c */ /* 0x000fe40003f25270 */
        /* <DEDUP_REMOVED lines=9> */
[----:B------:R-:W-:Y:S02]  /*0910*/  @P0 IADD3 R0, R0, 0x1, RZ ;  /* 0x0000000100000810 */ /* 0x000fe40007ffe0ff */
[----:B------:R-:W-:Y:S01]  /*0920*/  ISETP.GE.AND P0, PT, R3, 0x80, PT ;  /* 0x000000800300780c */ /* 0x000fe20003f06270 */
[----:B------:R-:W-:Y:S02]  /*0930*/  STL [R1+0x98], RZ ;  /* 0x000098ff01007387 */ /* 0x000fe40000100800 */
[----:B------:R-:W-:Y:S01]  /*0940*/  @!P2 IMAD.MOV R0, RZ, RZ, -R0 ;  /* 0x000000ffff00a224 */ /* 0x000fe200078e0a00 */
[----:B------:R-:W-:Y:S01]  /*0950*/  @!P1 LOP3.LUT R0, RZ, R10, RZ, 0x33, !PT ;  /* 0x0000000aff009212 */ /* 0x000fe200078e33ff */
[----:B------:R-:W-:Y:S04]  /*0960*/  STL [R1+0x9c], RZ ;  /* 0x00009cff01007387 */ /* 0x000fe80000100800 */
[----:B------:R-:W-:Y:S01]  /*0970*/  STL [R1+0x80], RZ ;  /* 0x000080ff01007387 */ /* 0x000fe20000100800 */
[----:B------:R-:W-:-:S02]  /*0980*/  IMAD.MOV R5, RZ, RZ, -R0 ;  /* 0x000000ffff057224 */ /* 0x000fc400078e0a00 */
[----:B------:R-:W-:Y:S01]  /*0990*/  IMAD.SHL.U32 R28, R0, 0x80, RZ ;  /* 0x00000080001c7824 */ /* 0x000fe200078e00ff */
[----:B------:R-:W-:Y:S01]  /*09a0*/  STL [R1+0x84], RZ ;  /* 0x000084ff01007387 */ /* 0x000fe20000100800 */
[----:B------:R-:W-:Y:S02]  /*09b0*/  IMAD R5, R10, R5, R9 ;  /* 0x000000050a057224 */ /* 0x000fe400078e0209 */
[----:B------:R-:W-:Y:S01]  /*09c0*/  CS2R R8, SRZ ;  /* 0x0000000000087805 */ /* 0x000fe2000001ff00 */
[----:B------:R-:W-:Y:S01]  /*09d0*/  STL [R1+0x88], RZ ;  /* 0x000088ff01007387 */ /* 0x000fe20000100800 */
[----:B------:R-:W-:Y:S01]  /*09e0*/  IMAD.IADD R2, R2, 0x1, R5 ;  /* 0x0000000102027824 */ /* 0x000fe200078e0205 */
[C---:B------:R-:W-:Y:S01]  /*09f0*/  IADD3 R3, R28.reuse, 0x1, RZ ;  /* 0x000000011c037810 */ /* 0x040fe20007ffe0ff */
[----:B------:R-:W-:Y:S01]  /*0a00*/  CS2R R4, SRZ ;  /* 0x0000000000047805 */ /* 0x000fe2000001ff00 */
[----:B------:R-:W-:Y:S01]  /*0a10*/  STL [R1+0x8c], RZ ;  /* 0x00008cff01007387 */ /* 0x000fe20000100800 */
[----:B------:R-:W-:Y:S01]  /*0a20*/  IADD3 R0, R28, 0x3, RZ ;  /* 0x000000031c007810 */ /* 0x000fe20007ffe0ff */
[----:B------:R-:W-:-:S02]  /*0a30*/  CS2R R10, SRZ ;  /* 0x00000000000a7805 */ /* 0x000fc4000001ff00 */
[----:B------:R-:W-:Y:S04]  /*0a40*/  STL [R1+0x70], RZ ;  /* 0x000070ff01007387 */ /* 0x000fe80000100800 */
        /* <DEDUP_REMOVED lines=27> */
[----:B------:R-:W-:Y:S04]  /*0c00*/  STL [R1], RZ ;  /* 0x000000ff01007387 */ /* 0x000fe80000100800 */
[----:B------:R-:W-:Y:S04]  /*0c10*/  STL [R1+0x4], RZ ;  /* 0x000004ff01007387 */ /* 0x000fe80000100800 */
[----:B------:R-:W-:Y:S04]  /*0c20*/  STL [R1+0x8], RZ ;  /* 0x000008ff01007387 */ /* 0x000fe80000100800 */
[----:B------:R-:W-:Y:S04]  /*0c30*/  STL [R1+0xc], RZ ;  /* 0x00000cff01007387 */ /* 0x000fe80000100800 */
[----:B------:R0:W-:Y:S04]  /*0c40*/  STL [R1+0x29f0], R4 ;  /* 0x0029f00401007387 */ /* 0x0001e80000100800 */
[----:B------:R-:W-:Y:S04]  /*0c50*/  STL [R1+0x380], RZ ;  /* 0x000380ff01007387 */ /* 0x000fe80000100800 */
[----:B------:R-:W-:Y:S01]  /*0c60*/  STL [R1+0x384], RZ ;  /* 0x000384ff01007387 */ /* 0x000fe20000100800 */
[----:B0-----:R-:W-:-:S03]  /*0c70*/  LOP3.LUT R4, R29, 0x3f, RZ, 0xc0, !PT ;  /* 0x0000003f1d047812 */ /* 0x001fc600078ec0ff */
[----:B------:R-:W-:Y:S01]  /*0c80*/  STL [R1+0x388], RZ ;  /* 0x000388ff01007387 */ /* 0x000fe20000100800 */
[----:B------:R-:W-:-:S03]  /*0c90*/  IADD3 R29, R28, 0x2, RZ ;  /* 0x000000021c1d7810 */ /* 0x000fc60007ffe0ff */
        /* <DEDUP_REMOVED lines=125> */
[----:B------:R-:W-:Y:S04]  /*1470*/  STL [R1+0xfd4], R28 ;  /* 0x000fd41c01007387 */ /* 0x000fe80000100800 */
[----:B------:R0:W-:Y:S04]  /*1480*/  STL [R1+0x2800], R3 ;  /* 0x0028000301007387 */ /* 0x0001e80000100800 */
[----:B------:R1:W-:Y:S04]  /*1490*/  STL [R1+0x27fc], R29 ;  /* 0x0027fc1d01007387 */ /* 0x0003e80000100800 */
[----:B------:R2:W-:Y:S01]  /*14a0*/  STL [R1+0x27f8], R0 ;  /* 0x0027f80001007387 */ /* 0x0005e20000100800 */
[----:B0-----:R-:W-:-:S02]  /*14b0*/  IADD3 R3, R28, 0x4, RZ ;  /* 0x000000041c037810 */ /* 0x001fc40007ffe0ff */
[----:B-1----:R-:W-:-:S03]  /*14c0*/  IADD3 R29, R28, 0x5, RZ ;  /* 0x000000051c1d7810 */ /* 0x002fc60007ffe0ff */
[----:B------:R0:W-:Y:S01]  /*14d0*/  STL [R1+0x27f4], R3 ;  /* 0x0027f40301007387 */ /* 0x0001e20000100800 */
[----:B--2---:R-:W-:-:S03]  /*14e0*/  IADD3 R0, R28, 0x6, RZ ;  /* 0x000000061c007810 */ /* 0x004fc60007ffe0ff */
[----:B------:R1:W-:Y:S04]  /*14f0*/  STL [R1+0x2804], R29 ;  /* 0x0028041d01007387 */ /* 0x0003e80000100800 */
[----:B------:R2:W-:Y:S01]  /*1500*/  STL [R1+0x2808], R0 ;  /* 0x0028080001007387 */ /* 0x0005e20000100800 */
[C---:B0-----:R-:W-:Y:S02]  /*1510*/  IADD3 R3, R28.reuse, 0x7, RZ ;  /* 0x000000071c037810 */ /* 0x041fe40007ffe0ff */
        /* <DEDUP_REMOVED lines=188> */
[----:B--2---:R-:W-:-:S03]  /*20e0*/  IMAD.SHL.U32 R0, R2, 0x100, RZ ;  /* 0x0000010002007824 */ /* 0x004fc600078e00ff */
[----:B------:R1:W-:Y:S01]  /*20f0*/  STL [R1+0x2984], R29 ;  /* 0x0029841d01007387 */ /* 0x0003e20000100800 */
[C---:B0-----:R-:W-:Y:S02]  /*2100*/  IADD3 R3, R28.reuse, 0x66, RZ ;  /* 0x000000661c037810 */ /* 0x041fe40007ffe0ff */
[----:B-1----:R-:W-:-:S03]  /*2110*/  IADD3 R29, R28, 0x67, RZ ;  /* 0x000000671c1d7810 */ /* 0x002fc60007ffe0ff */
[----:B------:R0:W-:Y:S04]  /*2120*/  STL [R1+0x2988], R3 ;  /* 0x0029880301007387 */ /* 0x0001e80000100800 */
[----:B------:R1:W-:Y:S01]  /*2130*/  STL [R1+0x298c], R29 ;  /* 0x00298c1d01007387 */ /* 0x0003e20000100800 */
[----:B0-----:R-:W-:Y:S02]  /*2140*/  PRMT R3, R4, 0x6540, R2 ;  /* 0x0000654004037816 */ /* 0x001fe40000000002 */
[----:B------:R-:W-:Y:S02]  /*2150*/  LOP3.LUT R4, R0, 0x40, R4, 0xfe, !PT ;  /* 0x0000004000047812 */ /* 0x000fe400078efe04 */
[C---:B------:R-:W-:Y:S02]  /*2160*/  IADD3 R2, R28.reuse, 0x68, RZ ;  /* 0x000000681c027810 */ /* 0x040fe40007ffe0ff */
[C---:B------:R-:W-:Y:S01]  /*2170*/  IADD3 R0, R28.reuse, 0x69, RZ ;  /* 0x000000691c007810 */ /* 0x040fe20007ffe0ff */
[----:B------:R0:W-:Y:S01]  /*2180*/  STL [R1+0xfdc], R4 ;  /* 0x000fdc0401007387 */ /* 0x0001e20000100800 */
[----:B-1----:R-:W-:-:S03]  /*2190*/  IADD3 R29, R28, 0x73, RZ ;  /* 0x000000731c1d7810 */ /* 0x002fc60007ffe0ff */
[----:B------:R-:W-:Y:S04]  /*21a0*/  STL [R1+0xfd8], R3 ;  /* 0x000fd80301007387 */ /* 0x000fe80000100800 */
[----:B------:R1:W-:Y:S01]  /*21b0*/  STL [R1+0x2990], R2 ;  /* 0x0029900201007387 */ /* 0x0003e20000100800 */
[----:B0-----:R-:W-:-:S03]  /*21c0*/  IADD3 R4, R28, 0x6a, RZ ;  /* 0x0000006a1c047810 */ /* 0x001fc60007ffe0ff */
[----:B------:R0:W-:Y:S04]  /*21d0*/  STL [R1+0x2994], R0 ;  /* 0x0029940001007387 */ /* 0x0001e80000100800 */
[----:B------:R2:W-:Y:S01]  /*21e0*/  STL [R1+0x2998], R4 ;  /* 0x0029980401007387 */ /* 0x0005e20000100800 */
[C---:B-1----:R-:W-:Y:S02]  /*21f0*/  IADD3 R2, R28.reuse, 0x6b, RZ ;  /* 0x0000006b1c027810 */ /* 0x042fe40007ffe0ff */
[----:B0-----:R-:W-:-:S03]  /*2200*/  IADD3 R0, R28, 0x6c, RZ ;  /* 0x0000006c1c007810 */ /* 0x001fc60007ffe0ff */
        /* <DEDUP_REMOVED lines=15> */
[----:B------:R-:W-:Y:S01]  /*2300*/  STL [R1+0x29b8], R0 ;  /* 0x0029b80001007387 */ /* 0x000fe20000100800 */
[----:B0-----:R-:W-:-:S03]  /*2310*/  IADD3 R2, R28, 0x75, RZ ;  /* 0x000000751c027810 */ /* 0x001fc60007ffe0ff */
[----:B------:R0:W-:Y:S01]  /*2320*/  STL [R1+0x29c0], R4 ;  /* 0x0029c00401007387 */ /* 0x0001e20000100800 */
[----:B-1----:R-:W-:-:S03]  /*2330*/  IADD3 R29, R28, 0x78, RZ ;  /* 0x000000781c1d7810 */ /* 0x002fc60007ffe0ff */
[----:B------:R1:W-:Y:S01]  /*2340*/  STL [R1+0x29c4], R2 ;  /* 0x0029c40201007387 */ /* 0x0003e20000100800 */
[C---:B0-----:R-:W-:Y:S02]  /*2350*/  IADD3 R4, R28.reuse, 0x76, RZ ;  /* 0x000000761c047810 */ /* 0x041fe40007ffe0ff */
[----:B-1----:R-:W-:-:S03]  /*2360*/  IADD3 R2, R28, 0x77, RZ ;  /* 0x000000771c027810 */ /* 0x002fc60007ffe0ff */
[----:B------:R0:W-:Y:S04]  /*2370*/  STL [R1+0x29c8], R4 ;  /* 0x0029c80401007387 */ /* 0x0001e80000100800 */
[----:B------:R1:W-:Y:S04]  /*2380*/  STL [R1+0x29d0], R29 ;  /* 0x0029d01d01007387 */ /* 0x0003e80000100800 */
[----:B------:R-:W-:Y:S01]  /*2390*/  STL [R1+0x29cc], R2 ;  /* 0x0029cc0201007387 */ /* 0x000fe20000100800 */
[C---:B0-----:R-:W-:Y:S02]  /*23a0*/  IADD3 R4, R28.reuse, 0x79, RZ ;  /* 0x000000791c047810 */ /* 0x041fe40007ffe0ff */
[----:B-1----:R-:W-:-:S03]  /*23b0*/  IADD3 R29, R28, 0x7a, RZ ;  /* 0x0000007a1c1d7810 */ /* 0x002fc60007ffe0ff */
[----:B------:R0:W-:Y:S04]  /*23c0*/  STL [R1+0x29d4], R4 ;  /* 0x0029d40401007387 */ /* 0x0001e80000100800 */
[----:B------:R1:W-:Y:S01]  /*23d0*/  STL [R1+0x29dc], R29 ;  /* 0x0029dc1d01007387 */ /* 0x0003e20000100800 */
[C---:B0-----:R-:W-:Y:S02]  /*23e0*/  IADD3 R4, R28.reuse, 0x7b, RZ ;  /* 0x0000007b1c047810 */ /* 0x041fe40007ffe0ff */
[----:B-1----:R-:W-:-:S03]  /*23f0*/  IADD3 R29, R28, 0x7c, RZ ;  /* 0x0000007c1c1d7810 */ /* 0x002fc60007ffe0ff */
[----:B------:R0:W-:Y:S02]  /*2400*/  STL [R1+0x29d8], R4 ;  /* 0x0029d80401007387 */ /* 0x0001e40000100800 */
[----:B0-----:R-:W-:-:S05]  /*2410*/  IADD3 R4, R28, 0x7d, RZ ;  /* 0x0000007d1c047810 */ /* 0x001fca0007ffe0ff */
[----:B------:R0:W-:Y:S02]  /*2420*/  STL [R1+0x29e0], R4 ;  /* 0x0029e00401007387 */ /* 0x0001e40000100800 */
[C---:B0-----:R-:W-:Y:S02]  /*2430*/  IADD3 R4, R28.reuse, 0x7e, RZ ;  /* 0x0000007e1c047810 */ /* 0x041fe40007ffe0ff */
[----:B------:R-:W-:-:S03]  /*2440*/  IADD3 R28, R28, 0x7f, RZ ;  /* 0x0000007f1c1c7810 */ /* 0x000fc60007ffe0ff */
[----:B------:R0:W-:Y:S04]  /*2450*/  STL [R1+0x29e8], R4 ;  /* 0x0029e80401007387 */ /* 0x0001e80000100800 */
[----:B0-----:R0:W5:Y:S04]  /*2460*/  LDL.LU R4, [R1+0x29f0] ;  /* 0x0029f00001047983 */ /* 0x0011680000300800 */
[----:B------:R-:W-:Y:S04]  /*2470*/  STL [R1+0x29e4], R29 ;  /* 0x0029e41d01007387 */ /* 0x000fe80000100800 */
[----:B------:R1:W-:Y:S02]  /*2480*/  STL [R1+0x29ec], R28 ;  /* 0x0029ec1c01007387 */ /* 0x0003e40000100800 */
[----:B-1----:R-:W-:-:S02]  /*2490*/  LOP3.LUT R28, R3, 0x80, RZ, 0xfc, !PT ;  /* 0x00000080031c7812 */ /* 0x002fc400078efcff */
[----:B------:R-:W-:-:S05]  /*24a0*/  LOP3.LUT R3, R3, 0xc0, RZ, 0xfc, !PT ;  /* 0x000000c003037812 */ /* 0x000fca00078efcff */
[----:B------:R1:W-:Y:S04]  /*24b0*/  STL [R1+0xfe4], R3 ;  /* 0x000fe40301007387 */ /* 0x0003e80000100800 */
[----:B------:R0:W-:Y:S01]  /*24c0*/  STL [R1+0xfe0], R28 ;  /* 0x000fe01c01007387 */ /* 0x0001e20000100800 */
[----:B-1----:R-:W-:-:S05]  /*24d0*/  IMAD.MOV.U32 R3, RZ, RZ, c[0x0][0x180] ;  /* 0x00006000ff037624 */ /* 0x002fca00078e00ff */
[----:B------:R-:W-:Y:S01]  /*24e0*/  IADD3 R3, R3, 0x7f, RZ ;  /* 0x0000007f03037810 */ /* 0x000fe20007ffe0ff */
[----:B------:R-:W-:Y:S05]  /*24f0*/  @!P0 BRA `(.L_x_0) ;  /* 0x0009527000008947 */ /* 0x000fea0003800000 */
[----:B0-----:R-:W2:Y:S01]  /*2500*/  LDL R16, [R1+0xfdc] ;  /* 0x000fdc0001107983 */ /* 0x001ea20000100800 */
[----:B------:R-:W-:Y:S01]  /*2510*/  IMAD.MOV.U32 R22, RZ, RZ, R2 ;  /* 0x000000ffff167224 */ /* 0x000fe200078e0002 */
[----:B------:R-:W-:Y:S02]  /*2520*/  SHF.R.S32.HI R2, RZ, 0x1f, R3 ;  /* 0x0000001fff027819 */ /* 0x000fe40000011403 */
[----:B------:R-:W3:Y:S02]  /*2530*/  LDL R17, [R1+0xfd8] ;  /* 0x000fd80001117983 */ /* 0x000ee40000100800 */
[----:B------:R-:W-:Y:S02]  /*2540*/  LEA.HI R2, R2, R3, RZ, 0x7 ;  /* 0x0000000302027211 */ /* 0x000fe400078f38ff */
[----:B------:R-:W4:Y:S04]  /*2550*/  LDL R21, [R1+0x29d0] ;  /* 0x0029d00001157983 */ /* 0x000f280000100800 */
[----:B------:R-:W4:Y:S04]  /*2560*/  LDL R26, [R1+0x29bc] ;  /* 0x0029bc00011a7983 */ /* 0x000f280000100800 */
[----:B------:R-:W4:Y:S04]  /*2570*/  LDL R20, [R1+0x29d4] ;  /* 0x0029d40001147983 */ /* 0x000f280000100800 */
[----:B------:R-:W4:Y:S04]  /*2580*/  LDL R25, [R1+0x29c0] ;  /* 0x0029c00001197983 */ /* 0x000f280000100800 */
[----:B------:R-:W4:Y:S04]  /*2590*/  LDL R19, [R1+0x29dc] ;  /* 0x0029dc0001137983 */ /* 0x000f280000100800 */
[----:B------:R-:W4:Y:S04]  /*25a0*/  LDL R24, [R1+0x29c4] ;  /* 0x0029c40001187983 */ /* 0x000f280000100800 */
[----:B------:R-:W4:Y:S04]  /*25b0*/  LDL R18, [R1+0x29d8] ;  /* 0x0029d80001127983 */ /* 0x000f280000100800 */
[----:B------:R-:W4:Y:S04]  /*25c0*/  LDL R27, [R1+0x29c8] ;  /* 0x0029c800011b7983 */ /* 0x000f280000100800 */
[----:B------:R0:W-:Y:S04]  /*25d0*/  STL [R1+0x810], R2 ;  /* 0x0008100201007387 */ /* 0x0001e80000100800 */
[----:B------:R-:W4:Y:S04]  /*25e0*/  LDL R14, [R1+0xfe4] ;  /* 0x000fe400010e7983 */ /* 0x000f280000100800 */
[----:B------:R-:W4:Y:S04]  /*25f0*/  LDL R9, [R1+0x29ec] ;  /* 0x0029ec0001097983 */ /* 0x000f280000100800 */
[----:B------:R-:W4:Y:S04]  /*2600*/  LDL R11, [R1+0x29e8] ;  /* 0x0029e800010b7983 */ /* 0x000f280000100800 */
[----:B------:R-:W4:Y:S04]  /*2610*/  LDL R12, [R1+0x29e0] ;  /* 0x0029e000010c7983 */ /* 0x000f280000100800 */
[----:B------:R-:W4:Y:S01]  /*2620*/  LDL R8, [R1+0xfd4] ;  /* 0x000fd40001087983 */ /* 0x000f220000100800 */
[----:B------:R-:W-:Y:S01]  /*2630*/  IMAD.MOV.U32 R23, RZ, RZ, R0 ;  /* 0x000000ffff177224 */ /* 0x000fe200078e0000 */
[----:B------:R-:W-:-:S05]  /*2640*/  IABS R0, c[0x0][0x178] ;  /* 0x00005e0000007a13 */ /* 0x000fca0000000000 */
[----:B------:R-:W-:-:S04]  /*2650*/  IMAD.MOV.U32 R10, RZ, RZ, R0 ;  /* 0x000000ffff0a7224 */ /* 0x000fc800078e0000 */
[----:B------:R-:W1:Y:S01]  /*2660*/  I2F.RP R0, R10 ;  /* 0x0000000a00007306 */ /* 0x000e620000209400 */
[----:B------:R-:W-:Y:S01]  /*2670*/  IMAD.MOV.U32 R13, RZ, RZ, R29 ;  /* 0x000000ffff0d7224 */ /* 0x000fe200078e001d */
[----:B------:R-:W-:-:S06]  /*2680*/  IABS R29, c[0x0][0x17c] ;  /* 0x00005f00001d7a13 */ /* 0x000fcc0000000000 */
[----:B-----5:R-:W0:Y:S08]  /*2690*/  I2F.RP R4, R29 ;  /* 0x0000001d00047306 */ /* 0x020e300000209400 */
[----:B-1----:R-:W1:Y:S01]  /*26a0*/  MUFU.RCP R0, R0 ;  /* 0x0000000000007308 */ /* 0x002e620000001000 */
[----:B------:R-:W1:Y:S07]  /*26b0*/  S2R R3, SR_TID.X ;  /* 0x0000000000037919 */ /* 0x000e6e0000002100 */
[----:B0-----:R-:W0:Y:S01]  /*26c0*/  MUFU.RCP R4, R4 ;  /* 0x0000000400047308 */ /* 0x001e220000001000 */
[----:B-1----:R-:W-:-:S07]  /*26d0*/  IADD3 R0, R0, 0xffffffe, RZ ;  /* 0x0ffffffe00007810 */ /* 0x002fce0007ffe0ff */
[----:B------:R-:W1:Y:S01]  /*26e0*/  F2I.FTZ.U32.TRUNC.NTZ R7, R0 ;  /* 0x0000000000077305 */ /* 0x000e62000021f000 */
[----:B0-----:R-:W-:-:S07]  /*26f0*/  IADD3 R4, R4, 0xffffffe, RZ ;  /* 0x0ffffffe04047810 */ /* 0x001fce0007ffe0ff */
[----:B------:R0:W0:Y:S01]  /*2700*/  F2I.FTZ.U32.TRUNC.NTZ R5, R4 ;  /* 0x0000000400057305 */ /* 0x000022000021f000 */
[----:B------:R-:W-:Y:S02]  /*2710*/  IMAD.MOV.U32 R6, RZ, RZ, RZ ;  /* 0x000000ffff067224 */ /* 0x000fe400078e00ff */
[----:B-1----:R-:W-:Y:S02]  /*2720*/  IMAD.MOV R0, RZ, RZ, -R7 ;  /* 0x000000ffff007224 */ /* 0x002fe400078e0a07 */
[----:B------:R-:W-:Y:S02]  /*2730*/  IMAD.SHL.U32 R2, R3, 0x2, RZ ;  /* 0x0000000203027824 */ /* 0x000fe400078e00ff */
[----:B------:R-:W-:-:S04]  /*2740*/  IMAD R0, R0, R10, RZ ;  /* 0x0000000a00007224 */ /* 0x000fc800078e02ff */
[----:B------:R-:W-:Y:S01]  /*2750*/  IMAD.HI.U32 R7, R7, R0, R6 ;  /* 0x0000000007077227 */ /* 0x000fe200078e0006 */
[----:B------:R-:W-:Y:S02]  /*2760*/  LOP3.LUT R0, R3, 0x7, RZ, 0xc0, !PT ;  /* 0x0000000703007812 */ /* 0x000fe400078ec0ff */
[----:B------:R-:W-:Y:S02]  /*2770*/  LOP3.LUT R6, R2, 0x10, RZ, 0xc0, !PT ;  /* 0x0000001002067812 */ /* 0x000fe400078ec0ff */
[----:B------:R-:W-:Y:S01]  /*2780*/  IABS R15, R28 ;  /* 0x0000001c000f7213 */ /* 0x000fe20000000000 */
[----:B0-----:R-:W-:Y:S01]  /*2790*/  IMAD R4, R0, 0x210, RZ ;  /* 0x0000021000047824 */ /* 0x001fe200078e02ff */
[----:B------:R-:W-:Y:S01]  /*27a0*/  LOP3.LUT R6, R6, 0x20, R3, 0xf8, !PT ;  /* 0x0000002006067812 */ /* 0x000fe200078ef803 */
[----:B------:R-:W-:Y:S02]  /*27b0*/  IMAD.MOV R28, RZ, RZ, -R5 ;  /* 0x000000ffff1c7224 */ /* 0x000fe400078e0a05 */
[----:B------:R-:W-:Y:S01]  /*27c0*/  IMAD.HI.U32 R0, R7, R15, RZ ;  /* 0x0000000f07007227 */ /* 0x000fe200078e00ff */
[----:B------:R-:W-:-:S03]  /*27d0*/  LOP3.LUT R6, R4, R6, RZ, 0x3c, !PT ;  /* 0x0000000604067212 */ /* 0x000fc600078e3cff */
[----:B------:R-:W-:Y:S02]  /*27e0*/  IMAD R28, R28, R29, RZ ;  /* 0x0000001d1c1c7224 */ /* 0x000fe400078e02ff */
[----:B------:R-:W-:Y:S01]  /*27f0*/  IMAD.MOV.U32 R4, RZ, RZ, RZ ;  /* 0x000000ffff047224 */ /* 0x000fe200078e00ff */
[----:B------:R0:W-:Y:S01]  /*2800*/  STL [R1+0x1a0], R6 ;  /* 0x0001a00601007387 */ /* 0x0001e20000100800 */
[----:B------:R-:W-:Y:S02]  /*2810*/  IMAD.MOV R0, RZ, RZ, -R0 ;  /* 0x000000ffff007224 */ /* 0x000fe400078e0a00 */
[----:B------:R-:W-:-:S04]  /*2820*/  IMAD.HI.U32 R28, R5, R28, R4 ;  /* 0x0000001c051c7227 */ /* 0x000fc800078e0004 */
[----:B------:R-:W-:Y:S01]  /*2830*/  IMAD R15, R10, R0, R15 ;  /* 0x000000000a0f7224 */ /* 0x000fe200078e020f */
[----:B--2---:R-:W-:Y:S02]  /*2840*/  IABS R16, R16 ;  /* 0x0000001000107213 */ /* 0x004fe40000000000 */
[----:B---3--:R-:W-:-:S03]  /*2850*/  IABS R17, R17 ;  /* 0x0000001100117213 */ /* 0x008fc60000000000 */
[----:B------:R-:W-:-:S04]  /*2860*/  IMAD.HI.U32 R2, R7, R16, RZ ;  /* 0x0000001007027227 */ /* 0x000fc800078e00ff */
[----:B------:R-:W-:Y:S02]  /*2870*/  IMAD.MOV R2, RZ, RZ, -R2 ;  /* 0x000000ffff027224 */ /* 0x000fe400078e0a02 */
[----:B------:R-:W-:-:S04]  /*2880*/  IMAD.HI.U32 R3, R7, R17, RZ ;  /* 0x0000001107037227 */ /* 0x000fc800078e00ff */
[----:B------:R-:W-:Y:S02]  /*2890*/  IMAD R16, R10, R2, R16 ;  /* 0x000000020a107224 */ /* 0x000fe400078e0210 */
[----:B------:R-:W-:-:S04]  /*28a0*/  IMAD.MOV R3, RZ, RZ, -R3 ;  /* 0x000000ffff037224 */ /* 0x000fc800078e0a03 */
[----:B------:R-:W-:Y:S01]  /*28b0*/  IMAD R17, R10, R3, R17 ;  /* 0x000000030a117224 */ /* 0x000fe200078e0211 */
[----:B----4-:R-:W-:Y:S02]  /*28c0*/  IABS R14, R14 ;  /* 0x0000000e000e7213 */ /* 0x010fe40000000000 */
[----:B0-----:R-:W-:-:S03]  /*28d0*/  IABS R6, R9 ;  /* 0x0000000900067213 */ /* 0x001fc60000000000 */
[----:B------:R-:W-:Y:S01]  /*28e0*/  IMAD.HI.U32 R9, R7, R14, RZ ;  /* 0x0000000e07097227 */ /* 0x000fe200078e00ff */
[----:B------:R-:W-:-:S03]  /*28f0*/  IABS R4, R11 ;  /* 0x0000000b00047213 */ /* 0x000fc60000000000 */
[----:B------:R-:W-:Y:S01]  /*2900*/  IMAD.HI.U32 R7, R28, R6, RZ ;  /* 0x000000061c077227 */ /* 0x000fe200078e00ff */
[----:B------:R-:W-:-:S03]  /*2910*/  IABS R2, R12 ;  /* 0x0000000c00027213 */ /* 0x000fc60000000000 */
[----:B------:R-:W-:Y:S01]  /*2920*/  IMAD.HI.U32 R5, R28, R4, RZ ;  /* 0x000000041c057227 */ /* 0x000fe200078e00ff */
[----:B------:R-:W-:-:S03]  /*2930*/  IABS R0, R8 ;  /* 0x0000000800007213 */ /* 0x000fc60000000000 */
[----:B------:R-:W-:-:S04]  /*2940*/  IMAD.HI.U32 R3, R28, R2, RZ ;  /* 0x000000021c037227 */ /* 0x000fc800078e00ff */
[----:B------:R-:W-:-:S04]  /*2950*/  IMAD.HI.U32 R8, R28, R0, RZ ;  /* 0x000000001c087227 */ /* 0x000fc800078e00ff */
[----:B------:R-:W-:Y:S02]  /*2960*/  IMAD.MOV R7, RZ, RZ, -R7 ;  /* 0x000000ffff077224 */ /* 0x000fe400078e0a07 */
[----:B------:R-:W-:Y:S02]  /*2970*/  IMAD.MOV R5, RZ, RZ, -R5 ;  /* 0x000000ffff057224 */ /* 0x000fe400078e0a05 */
[----:B------:R-:W-:Y:S02]  /*2980*/  IMAD.MOV R3, RZ, RZ, -R3 ;  /* 0x000000ffff037224 */ /* 0x000fe400078e0a03 */
[----:B------:R-:W-:Y:S02]  /*2990*/  IMAD.MOV R9, RZ, RZ, -R9 ;  /* 0x000000ffff097224 */ /* 0x000fe400078e0a09 */
[----:B------:R-:W-:Y:S02]  /*29a0*/  IMAD.MOV R8, RZ, RZ, -R8 ;  /* 0x000000ffff087224 */ /* 0x000fe400078e0a08 */
[----:B------:R-:W-:-:S02]  /*29b0*/  IMAD R6, R29, R7, R6 ;  /* 0x000000071d067224 */ /* 0x000fc400078e0206 */
[C---:B------:R-:W-:Y:S02]  /*29c0*/  IMAD R4, R29.reuse, R5, R4 ;  /* 0x000000051d047224 */ /* 0x040fe400078e0204 */
[C---:B------:R-:W-:Y:S02]  /*29d0*/  IMAD R2, R29.reuse, R3, R2 ;  /* 0x000000031d027224 */ /* 0x040fe400078e0202 */
[----:B------:R-:W-:Y:S01]  /*29e0*/  IMAD R14, R10, R9, R14 ;  /* 0x000000090a0e7224 */ /* 0x000fe200078e020e */
[----:B------:R-:W-:Y:S01]  /*29f0*/  IABS R10, R13 ;  /* 0x0000000d000a7213 */ /* 0x000fe20000000000 */
[----:B------:R-:W-:Y:S01]  /*2a00*/  IMAD R0, R29, R8, R0 ;  /* 0x000000081d007224 */ /* 0x000fe200078e0200 */
[----:B------:R0:W-:Y:S01]  /*2a10*/  STL [R1+0x6c], R6 ;  /* 0x00006c0601007387 */ /* 0x0001e20000100800 */
[----:B------:R-:W-:-:S03]  /*2a20*/  IABS R8, R18 ;  /* 0x0000001200087213 */ /* 0x000fc60000000000 */
[----:B------:R1:W-:Y:S01]  /*2a30*/  STL [R1+0x68], R4 ;  /* 0x0000680401007387 */ /* 0x0003e20000100800 */
[----:B------:R-:W-:-:S03]  /*2a40*/  IMAD.HI.U32 R11, R28, R10, RZ ;  /* 0x0000000a1c0b7227 */ /* 0x000fc600078e00ff */
[----:B------:R2:W-:Y:S01]  /*2a50*/  STL [R1+0x64], R2 ;  /* 0x0000640201007387 */ /* 0x0005e20000100800 */
[----:B0-----:R-:W-:Y:S01]  /*2a60*/  IABS R6, R19 ;  /* 0x0000001300067213 */ /* 0x001fe20000000000 */
[----:B------:R-:W-:Y:S01]  /*2a70*/  IMAD.HI.U32 R9, R28, R8, RZ ;  /* 0x000000081c097227 */ /* 0x000fe200078e00ff */
[----:B-1----:R-:W-:-:S03]  /*2a80*/  IABS R4, R20 ;  /* 0x0000001400047213 */ /* 0x002fc60000000000 */
[----:B------:R-:W-:Y:S01]  /*2a90*/  IMAD.HI.U32 R7, R28, R6, RZ ;  /* 0x000000061c077227 */ /* 0x000fe200078e00ff */
[----:B--2---:R-:W-:-:S03]  /*2aa0*/  IABS R2, R21 ;  /* 0x0000001500027213 */ /* 0x004fc60000000000 */
        /* <DEDUP_REMOVED lines=10> */
[C---:B------:R-:W-:Y:S01]  /*2b50*/  IMAD R4, R29.reuse, R5, R4 ;  /* 0x000000051d047224 */ /* 0x040fe200078e0204 */
[----:B------:R0:W-:Y:S01]  /*2b60*/  STL [R1+0x60], R10 ;  /* 0x0000600a01007387 */ /* 0x0001e20000100800 */
[----:B------:R-:W-:-:S03]  /*2b70*/  IMAD R2, R29, R3, R2 ;  /* 0x000000031d027224 */ /* 0x000fc600078e0202 */
[----:B------:R1:W-:Y:S04]  /*2b80*/  STL [R1+0x5c], R8 ;  /* 0x00005c0801007387 */ /* 0x0003e80000100800 */
[----:B------:R2:W-:Y:S01]  /*2b90*/  STL [R1+0x58], R6 ;  /* 0x0000580601007387 */ /* 0x0005e20000100800 */
[----:B0-----:R-:W-:-:S03]  /*2ba0*/  IABS R10, R22 ;  /* 0x00000016000a7213 */ /* 0x001fc60000000000 */
[----:B------:R0:W-:Y:S04]  /*2bb0*/  STL [R1+0x54], R4 ;  /* 0x0000540401007387 */ /* 0x0001e80000100800 */
[----:B------:R3:W-:Y:S04]  /*2bc0*/  STL [R1+0x19c], R2 ;  /* 0x00019c0201007387 */ /* 0x0007e80000100800 */
[----:B------:R-:W4:Y:S01]  /*2bd0*/  LDL R22, [R1+0x29b4] ;  /* 0x0029b40001167983 */ /* 0x000f220000100800 */
[----:B-1----:R-:W-:-:S03]  /*2be0*/  IABS R8, R27 ;  /* 0x0000001b00087213 */ /* 0x002fc60000000000 */
[----:B------:R-:W4:Y:S01]  /*2bf0*/  LDL R27, [R1+0x29b0] ;  /* 0x0029b000011b7983 */ /* 0x000f220000100800 */
[----:B--2---:R-:W-:Y:S02]  /*2c00*/  IABS R6, R24 ;  /* 0x0000001800067213 */ /* 0x004fe40000000000 */
[----:B0-----:R-:W-:Y:S01]  /*2c10*/  IABS R4, R25 ;  /* 0x0000001900047213 */ /* 0x001fe20000000000 */
[----:B------:R-:W2:Y:S01]  /*2c20*/  LDL R24, [R1+0x29ac] ;  /* 0x0029ac0001187983 */ /* 0x000ea20000100800 */
[----:B---3--:R-:W-:Y:S01]  /*2c30*/  IABS R2, R26 ;  /* 0x0000001a00027213 */ /* 0x008fe20000000000 */
[C---:B------:R-:W-:Y:S02]  /*2c40*/  IMAD.HI.U32 R11, R28.reuse, R10, RZ ;  /* 0x0000000a1c0b7227 */ /* 0x040fe400078e00ff */
[----:B------:R-:W3:Y:S02]  /*2c50*/  LDL R25, [R1+0x29a8] ;  /* 0x0029a80001197983 */ /* 0x000ee40000100800 */
[----:B------:R-:W-:-:S04]  /*2c60*/  IMAD.HI.U32 R9, R28, R8, RZ ;  /* 0x000000081c097227 */ /* 0x000fc800078e00ff */
[----:B------:R-:W-:-:S04]  /*2c70*/  IMAD.HI.U32 R7, R28, R6, RZ ;  /* 0x000000061c077227 */ /* 0x000fc800078e00ff */
[----:B------:R-:W-:-:S04]  /*2c80*/  IMAD.HI.U32 R5, R28, R4, RZ ;  /* 0x000000041c057227 */ /* 0x000fc800078e00ff */
[----:B------:R-:W-:Y:S02]  /*2c90*/  IMAD.MOV R11, RZ, RZ, -R11 ;  /* 0x000000ffff0b7224 */ /* 0x000fe400078e0a0b */
[----:B------:R-:W-:-:S04]  /*2ca0*/  IMAD.HI.U32 R3, R28, R2, RZ ;  /* 0x000000021c037227 */ /* 0x000fc800078e00ff */
[----:B------:R-:W-:Y:S02]  /*2cb0*/  IMAD.MOV R9, RZ, RZ, -R9 ;  /* 0x000000ffff097224 */ /* 0x000fe400078e0a09 */
[----:B------:R-:W-:Y:S02]  /*2cc0*/  IMAD.MOV R7, RZ, RZ, -R7 ;  /* 0x000000ffff077224 */ /* 0x000fe400078e0a07 */
[----:B------:R-:W-:Y:S02]  /*2cd0*/  IMAD.MOV R5, RZ, RZ, -R5 ;  /* 0x000000ffff057224 */ /* 0x000fe400078e0a05 */
[C---:B------:R-:W-:Y:S02]  /*2ce0*/  IMAD R10, R29.reuse, R11, R10 ;  /* 0x0000000b1d0a7224 */ /* 0x040fe400078e020a */
[----:B------:R-:W-:Y:S02]  /*2cf0*/  IMAD.MOV R3, RZ, RZ, -R3 ;  /* 0x000000ffff037224 */ /* 0x000fe400078e0a03 */
[----:B------:R-:W-:-:S02]  /*2d00*/  IMAD R8, R29, R9, R8 ;  /* 0x000000091d087224 */ /* 0x000fc400078e0208 */
[C---:B------:R-:W-:Y:S01]  /*2d10*/  IMAD R6, R29.reuse, R7, R6 ;  /* 0x000000071d067224 */ /* 0x040fe200078e0206 */
[----:B------:R0:W-:Y:S01]  /*2d20*/  STL [R1+0x188], R10 ;  /* 0x0001880a01007387 */ /* 0x0001e20000100800 */
[C---:B------:R-:W-:Y:S02]  /*2d30*/  IMAD R4, R29.reuse, R5, R4 ;  /* 0x000000051d047224 */ /* 0x040fe400078e0204 */
[----:B------:R-:W-:Y:S01]  /*2d40*/  IMAD R2, R29, R3, R2 ;  /* 0x000000031d027224 */ /* 0x000fe200078e0202 */
[----:B------:R4:W-:Y:S04]  /*2d50*/  STL [R1+0x18c], R8 ;  /* 0x00018c0801007387 */ /* 0x0009e80000100800 */
[----:B------:R1:W-:Y:S01]  /*2d60*/  STL [R1+0x190], R6 ;  /* 0x0001900601007387 */ /* 0x0003e20000100800 */
[----:B0-----:R-:W-:-:S03]  /*2d70*/  IABS R10, R23 ;  /* 0x00000017000a7213 */ /* 0x001fc60000000000 */
[----:B------:R-:W3:Y:S04]  /*2d80*/  LDL R26, [R1+0x29a4] ;  /* 0x0029a400011a7983 */ /* 0x000ee80000100800 */
[----:B------:R2:W-:Y:S04]  /*2d90*/  STL [R1+0x194], R4 ;  /* 0x0001940401007387 */ /* 0x0005e80000100800 */
[----:B------:R3:W-:Y:S04]  /*2da0*/  STL [R1+0x198], R2 ;  /* 0x0001980201007387 */ /* 0x0007e80000100800 */
[----:B------:R-:W3:Y:S01]  /*2db0*/  LDL R23, [R1+0x29a0] ;  /* 0x0029a00001177983 */ /* 0x000ee20000100800 */
[----:B----4-:R-:W-:-:S03]  /*2dc0*/  IABS R8, R22 ;  /* 0x0000001600087213 */ /* 0x010fc60000000000 */
[----:B------:R-:W4:Y:S01]  /*2dd0*/  LDL R22, [R1+0x299c] ;  /* 0x00299c0001167983 */ /* 0x000f220000100800 */
[----:B-1----:R-:W-:-:S03]  /*2de0*/  IABS R6, R27 ;  /* 0x0000001b00067213 */ /* 0x002fc60000000000 */
[----:B------:R-:W4:Y:S01]  /*2df0*/  LDL R27, [R1+0x2998] ;  /* 0x00299800011b7983 */ /* 0x000f220000100800 */
[C---:B------:R-:W-:Y:S01]  /*2e00*/  IMAD.HI.U32 R11, R28.reuse, R10, RZ ;  /* 0x0000000a1c0b7227 */ /* 0x040fe200078e00ff */
[----:B--2---:R-:W-:Y:S02]  /*2e10*/  IABS R4, R24 ;  /* 0x0000001800047213 */ /* 0x004fe40000000000 */
[----:B------:R-:W2:Y:S01]  /*2e20*/  LDL R24, [R1+0x2994] ;  /* 0x0029940001187983 */ /* 0x000ea20000100800 */
[----:B------:R-:W-:Y:S01]  /*2e30*/  IMAD.HI.U32 R9, R28, R8, RZ ;  /* 0x000000081c097227 */ /* 0x000fe200078e00ff */
[----:B---3--:R-:W-:-:S03]  /*2e40*/  IABS R2, R25 ;  /* 0x0000001900027213 */ /* 0x008fc60000000000 */
        /* <DEDUP_REMOVED lines=15> */
[----:B------:R4:W-:Y:S04]  /*2f40*/  STL [R1+0x174], R6 ;  /* 0x0001740601007387 */ /* 0x0009e80000100800 */
[----:B------:R-:W3:Y:S01]  /*2f50*/  LDL R25, [R1+0x2990] ;  /* 0x0029900001197983 */ /* 0x000ee20000100800 */
[----:B0-----:R-:W-:-:S03]  /*2f60*/  IABS R10, R26 ;  /* 0x0000001a000a7213 */ /* 0x001fc60000000000 */
[----:B------:R0:W-:Y:S04]  /*2f70*/  STL [R1+0x178], R4 ;  /* 0x0001780401007387 */ /* 0x0001e80000100800 */
[----:B------:R2:W-:Y:S04]  /*2f80*/  STL [R1+0x184], R2 ;  /* 0x0001840201007387 */ /* 0x0005e80000100800 */
[----:B------:R-:W3:Y:S01]  /*2f90*/  LDL R26, [R1+0x298c] ;  /* 0x00298c00011a7983 */ /* 0x000ee20000100800 */
[----:B-1----:R-:W-:-:S03]  /*2fa0*/  IABS R8, R23 ;  /* 0x0000001700087213 */ /* 0x002fc60000000000 */
[----:B------:R-:W3:Y:S01]  /*2fb0*/  LDL R23, [R1+0x2988] ;  /* 0x0029880001177983 */ /* 0x000ee20000100800 */
[----:B----4-:R-:W-:-:S03]  /*2fc0*/  IABS R6, R22 ;  /* 0x0000001600067213 */ /* 0x010fc60000000000 */
[----:B------:R-:W4:Y:S01]  /*2fd0*/  LDL R22, [R1+0x2984] ;  /* 0x0029840001167983 */ /* 0x000f220000100800 */
[----:B0-----:R-:W-:-:S03]  /*2fe0*/  IABS R4, R27 ;  /* 0x0000001b00047213 */ /* 0x001fc60000000000 */
[----:B------:R-:W4:Y:S01]  /*2ff0*/  LDL R27, [R1+0x2980] ;  /* 0x00298000011b7983 */ /* 0x000f220000100800 */
[----:B------:R-:W-:-:S04]  /*3000*/  IMAD.HI.U32 R11, R28, R10, RZ ;  /* 0x0000000a1c0b7227 */ /* 0x000fc800078e00ff */
[----:B------:R-:W-:-:S04]  /*3010*/  IMAD.HI.U32 R9, R28, R8, RZ ;  /* 0x000000081c097227 */ /* 0x000fc800078e00ff */
[----:B------:R-:W-:-:S04]  /*3020*/  IMAD.HI.U32 R7, R28, R6, RZ ;  /* 0x000000061c077227 */ /* 0x000fc800078e00ff */
[----:B------:R-:W-:Y:S02]  /*3030*/  IMAD.MOV R11, RZ, RZ, -R11 ;  /* 0x000000ffff0b7224 */ /* 0x000fe400078e0a0b */
[----:B------:R-:W-:Y:S02]  /*3040*/  IMAD.MOV R9, RZ, RZ, -R9 ;  /* 0x000000ffff097224 */ /* 0x000fe400078e0a09 */
[----:B------:R-:W-:Y:S02]  /*3050*/  IMAD.MOV R7, RZ, RZ, -R7 ;  /* 0x000000ffff077224 */ /* 0x000fe400078e0a07 */
[C---:B------:R-:W-:Y:S02]  /*3060*/  IMAD R10, R29.reuse, R11, R10 ;  /* 0x0000000b1d0a7224 */ /* 0x040fe400078e020a */
[C---:B------:R-:W-:Y:S02]  /*3070*/  IMAD R8, R29.reuse, R9, R8 ;  /* 0x000000091d087224 */ /* 0x040fe400078e0208 */
[----:B------:R-:W-:Y:S01]  /*3080*/  IMAD R6, R29, R7, R6 ;  /* 0x000000071d067224 */ /* 0x000fe200078e0206 */
[----:B--2---:R-:W-:Y:S01]  /*3090*/  IABS R2, R24 ;  /* 0x0000001800027213 */ /* 0x004fe20000000000 */
[----:B------:R3:W-:Y:S01]  /*30a0*/  STL [R1+0x148], R10 ;  /* 0x0001480a01007387 */ /* 0x0007e20000100800 */
[----:B------:R-:W-:-:S03]  /*30b0*/  IMAD.HI.U32 R5, R28, R4, RZ ;  /* 0x000000041c057227 */ /* 0x000fc600078e00ff */
[----:B------:R0:W-:Y:S01]  /*30c0*/  STL [R1+0x158], R8 ;  /* 0x0001580801007387 */ /* 0x0001e20000100800 */
[----:B------:R-:W-:-:S03]  /*30d0*/  IMAD.HI.U32 R3, R28, R2, RZ ;  /* 0x000000021c037227 */ /* 0x000fc600078e00ff */
[----:B------:R1:W-:Y:S04]  /*30e0*/  STL [R1+0x160], R6 ;  /* 0x0001600601007387 */ /* 0x0003e80000100800 */
[----:B------:R-:W2:Y:S01]  /*30f0*/  LDL R24, [R1+0x297c] ;  /* 0x00297c0001187983 */ /* 0x000ea20000100800 */
[----:B------:R-:W-:Y:S02]  /*3100*/  IMAD.MOV R5, RZ, RZ, -R5 ;  /* 0x000000ffff057224 */ /* 0x000fe400078e0a05 */
[----:B------:R-:W-:Y:S02]  /*3110*/  IMAD.MOV R3, RZ, RZ, -R3 ;  /* 0x000000ffff037224 */ /* 0x000fe400078e0a03 */
[C---:B------:R-:W-:Y:S02]  /*3120*/  IMAD R4, R29.reuse, R5, R4 ;  /* 0x000000051d047224 */ /* 0x040fe400078e0204 */
[----:B------:R-:W-:Y:S01]  /*3130*/  IMAD R2, R29, R3, R2 ;  /* 0x000000031d027224 */ /* 0x000fe200078e0202 */
[----:B---3--:R-:W-:-:S02]  /*3140*/  IABS R10, R25 ;  /* 0x00000019000a7213 */ /* 0x008fc40000000000 */
[----:B------:R4:W-:Y:S04]  /*3150*/  STL [R1+0x164], R4 ;  /* 0x0001640401007387 */ /* 0x0009e80000100800 */
[----:B------:R3:W-:Y:S04]  /*3160*/  STL [R1+0x168], R2 ;  /* 0x0001680201007387 */ /* 0x0007e80000100800 */
[----:B------:R-:W2:Y:S01]  /*3170*/  LDL R25, [R1+0x2978] ;  /* 0x0029780001197983 */ /* 0x000ea20000100800 */
[----:B0-----:R-:W-:-:S03]  /*3180*/  IABS R8, R26 ;  /* 0x0000001a00087213 */ /* 0x001fc60000000000 */
[----:B------:R-:W2:Y:S01]  /*3190*/  LDL R26, [R1+0x2974] ;  /* 0x00297400011a7983 */ /* 0x000ea20000100800 */
[----:B-1----:R-:W-:-:S03]  /*31a0*/  IABS R6, R23 ;  /* 0x0000001700067213 */ /* 0x002fc60000000000 */
[----:B------:R-:W2:Y:S01]  /*31b0*/  LDL R23, [R1+0x2970] ;  /* 0x0029700001177983 */ /* 0x000ea20000100800 */
        /* <DEDUP_REMOVED lines=9> */
[----:B----4-:R-:W-:-:S02]  /*3250*/  IABS R4, R22 ;  /* 0x0000001600047213 */ /* 0x010fc40000000000 */
[----:B------:R-:W4:Y:S01]  /*3260*/  LDL R22, [R1+0x296c] ;  /* 0x00296c0001167983 */ /* 0x000f220000100800 */
[----:B---3--:R-:W-:-:S03]  /*3270*/  IABS R2, R27 ;  /* 0x0000001b00027213 */ /* 0x008fc60000000000 */
[----:B------:R2:W-:Y:S04]  /*3280*/  STL [R1+0x50], R10 ;  /* 0x0000500a01007387 */ /* 0x0005e80000100800 */
[----:B------:R0:W-:Y:S04]  /*3290*/  STL [R1+0x138], R8 ;  /* 0x0001380801007387 */ /* 0x0001e80000100800 */
[----:B------:R1:W-:Y:S04]  /*32a0*/  STL [R1+0x13c], R6 ;  /* 0x00013c0601007387 */ /* 0x0003e80000100800 */
[----:B------:R-:W3:Y:S01]  /*32b0*/  LDL R27, [R1+0x2968] ;  /* 0x00296800011b7983 */ /* 0x000ee20000100800 */
[----:B------:R-:W-:-:S04]  /*32c0*/  IMAD.HI.U32 R5, R28, R4, RZ ;  /* 0x000000041c057227 */ /* 0x000fc800078e00ff */
[----:B------:R-:W-:-:S04]  /*32d0*/  IMAD.HI.U32 R3, R28, R2, RZ ;  /* 0x000000021c037227 */ /* 0x000fc800078e00ff */
[----:B------:R-:W-:Y:S02]  /*32e0*/  IMAD.MOV R5, RZ, RZ, -R5 ;  /* 0x000000ffff057224 */ /* 0x000fe400078e0a05 */
[----:B------:R-:W-:Y:S02]  /*32f0*/  IMAD.MOV R3, RZ, RZ, -R3 ;  /* 0x000000ffff037224 */ /* 0x000fe400078e0a03 */
[C---:B------:R-:W-:Y:S02]  /*3300*/  IMAD R4, R29.reuse, R5, R4 ;  /* 0x000000051d047224 */ /* 0x040fe400078e0204 */
[----:B------:R-:W-:-:S03]  /*3310*/  IMAD R2, R29, R3, R2 ;  /* 0x000000031d027224 */ /* 0x000fc600078e0202 */
[----:B------:R0:W-:Y:S04]  /*3320*/  STL [R1+0x140], R4 ;  /* 0x0001400401007387 */ /* 0x0001e80000100800 */
[----:B------:R4:W-:Y:S01]  /*3330*/  STL [R1+0x144], R2 ;  /* 0x0001440201007387 */ /* 0x0009e20000100800 */
[----:B--2---:R-:W-:-:S03]  /*3340*/  IABS R10, R24 ;  /* 0x00000018000a7213 */ /* 0x004fc60000000000 */
[----:B------:R-:W2:Y:S02]  /*3350*/  LDL R24, [R1+0x2964] ;  /* 0x0029640001187983 */ /* 0x000ea40000100800 */
[----:B------:R-:W-:Y:S01]  /*3360*/  IMAD.HI.U32 R11, R28, R10, RZ ;  /* 0x0000000a1c0b7227 */ /* 0x000fe200078e00ff */
[----:B0-----:R-:W-:Y:S02]  /*3370*/  IABS R8, R25 ;  /* 0x0000001900087213 */ /* 0x001fe40000000000 */
[----:B------:R-:W2:Y:S01]  /*3380*/  LDL R25, [R1+0x2960] ;  /* 0x0029600001197983 */ /* 0x000ea20000100800 */
[----:B-1----:R-:W-:-:S03]  /*3390*/  IABS R6, R26 ;  /* 0x0000001a00067213 */ /* 0x002fc60000000000 */
[----:B------:R-:W2:Y:S01]  /*33a0*/  LDL R26, [R1+0x295c] ;  /* 0x00295c00011a7983 */ /* 0x000ea20000100800 */
[----:B------:R-:W-:-:S03]  /*33b0*/  IABS R4, R23 ;  /* 0x0000001700047213 */ /* 0x000fc60000000000 */
[----:B------:R-:W2:Y:S01]  /*33c0*/  LDL R23, [R1+0x2958] ;  /* 0x0029580001177983 */ /* 0x000ea20000100800 */
        /* <DEDUP_REMOVED lines=8> */
[----:B------:R3:W-:Y:S04]  /*3450*/  STL [R1+0x4c], R10 ;  /* 0x00004c0a01007387 */ /* 0x0007e80000100800 */
[----:B------:R2:W-:Y:S04]  /*3460*/  STL [R1+0x114], R8 ;  /* 0x0001140801007387 */ /* 0x0005e80000100800 */
[----:B------:R0:W-:Y:S01]  /*3470*/  STL [R1+0x118], R6 ;  /* 0x0001180601007387 */ /* 0x0001e20000100800 */
[----:B------:R-:W-:-:S04]  /*3480*/  IMAD.HI.U32 R5, R28, R4, RZ ;  /* 0x000000041c057227 */ /* 0x000fc800078e00ff */
[----:B------:R-:W-:-:S04]  /*3490*/  IMAD.MOV R5, RZ, RZ, -R5 ;  /* 0x000000ffff057224 */ /* 0x000fc800078e0a05 */
[----:B------:R-:W-:Y:S01]  /*34a0*/  IMAD R4, R29, R5, R4 ;  /* 0x000000051d047224 */ /* 0x000fe200078e0204 */
[----:B----4-:R-:W-:Y:S02]  /*34b0*/  IABS R2, R22 ;  /* 0x0000001600027213 */ /* 0x010fe40000000000 */
[----:B------:R-:W4:Y:S03]  /*34c0*/  LDL R22, [R1+0x2954] ;  /* 0x0029540001167983 */ /* 0x000f260000100800 */
[----:B------:R-:W-:-:S04]  /*34d0*/  IMAD.HI.U32 R3, R28, R2, RZ ;  /* 0x000000021c037227 */ /* 0x000fc800078e00ff */
[----:B------:R-:W-:-:S04]  /*34e0*/  IMAD.MOV R3, RZ, RZ, -R3 ;  /* 0x000000ffff037224 */ /* 0x000fc800078e0a03 */
[----:B------:R-:W-:Y:S01]  /*34f0*/  IMAD R2, R29, R3, R2 ;  /* 0x000000031d027224 */ /* 0x000fe200078e0202 */
[----:B------:R1:W-:Y:S01]  /*3500*/  STL [R1+0x130], R4 ;  /* 0x0001300401007387 */ /* 0x0003e20000100800 */
[----:B---3--:R-:W-:-:S03]  /*3510*/  IABS R10, R27 ;  /* 0x0000001b000a7213 */ /* 0x008fc60000000000 */
[----:B------:R3:W-:Y:S04]  /*3520*/  STL [R1+0x134], R2 ;  /* 0x0001340201007387 */ /* 0x0007e80000100800 */
[----:B------:R-:W4:Y:S01]  /*3530*/  LDL R27, [R1+0x2950] ;  /* 0x00295000011b7983 */ /* 0x000f220000100800 */
[C---:B------:R-:W-:Y:S01]  /*3540*/  IMAD.HI.U32 R11, R28.reuse, R10, RZ ;  /* 0x0000000a1c0b7227 */ /* 0x040fe200078e00ff */
[----:B--2---:R-:W-:Y:S02]  /*3550*/  IABS R8, R24 ;  /* 0x0000001800087213 */ /* 0x004fe40000000000 */
[----:B------:R-:W2:Y:S03]  /*3560*/  LDL R24, [R1+0x294c] ;  /* 0x00294c0001187983 */ /* 0x000ea60000100800 */
[----:B------:R-:W-:-:S04]  /*3570*/  IMAD.HI.U32 R9, R28, R8, RZ ;  /* 0x000000081c097227 */ /* 0x000fc800078e00ff */
[----:B------:R-:W-:Y:S01]  /*3580*/  IMAD.MOV R11, RZ, RZ, -R11 ;  /* 0x000000ffff0b7224 */ /* 0x000fe200078e0a0b */
[----:B0-----:R-:W-:Y:S02]  /*3590*/  IABS R6, R25 ;  /* 0x0000001900067213 */ /* 0x001fe40000000000 */
[----:B------:R-:W2:Y:S01]  /*35a0*/  LDL R25, [R1+0x2948] ;  /* 0x0029480001197983 */ /* 0x000ea20000100800 */
[----:B-1----:R-:W-:-:S03]  /*35b0*/  IABS R4, R26 ;  /* 0x0000001a00047213 */ /* 0x002fc60000000000 */
[----:B------:R-:W2:Y:S01]  /*35c0*/  LDL R26, [R1+0x2944] ;  /* 0x00294400011a7983 */ /* 0x000ea20000100800 */
[----:B------:R-:W-:Y:S01]  /*35d0*/  IMAD.HI.U32 R7, R28, R6, RZ ;  /* 0x000000061c077227 */ /* 0x000fe200078e00ff */
[----:B---3--:R-:W-:-:S03]  /*35e0*/  IABS R2, R23 ;  /* 0x0000001700027213 */ /* 0x008fc60000000000 */
[----:B------:R-:W-:-:S04]  /*35f0*/  IMAD.HI.U32 R5, R28, R4, RZ ;  /* 0x000000041c057227 */ /* 0x000fc800078e00ff */
        /* <DEDUP_REMOVED lines=13> */
[----:B------:R-:W3:Y:S04]  /*36d0*/  LDL R23, [R1+0x2940] ;  /* 0x0029400001177983 */ /* 0x000ee80000100800 */
[----:B------:R1:W-:Y:S04]  /*36e0*/  STL [R1+0x10c], R4 ;  /* 0x00010c0401007387 */ /* 0x0003e80000100800 */
[----:B------:R0:W-:Y:S01]  /*36f0*/  STL [R1+0x110], R2 ;  /* 0x0001100201007387 */ /* 0x0001e20000100800 */
[----:B----4-:R-:W-:-:S03]  /*3700*/  IABS R10, R22 ;  /* 0x00000016000a7213 */ /* 0x010fc60000000000 */
[----:B------:R-:W4:Y:S01]  /*3710*/  LDL R22, [R1+0x293c] ;  /* 0x00293c0001167983 */ /* 0x000f220000100800 */
[----:B0-----:R-:W-:-:S03]  /*3720*/  IABS R8, R27 ;  /* 0x0000001b00087213 */ /* 0x001fc60000000000 */
[----:B------:R-:W4:Y:S01]  /*3730*/  LDL R27, [R1+0x2938] ;  /* 0x00293800011b7983 */ /* 0x000f220000100800 */
[C---:B------:R-:W-:Y:S01]  /*3740*/  IMAD.HI.U32 R11, R28.reuse, R10, RZ ;  /* 0x0000000a1c0b7227 */ /* 0x040fe200078e00ff */
[----:B--2---:R-:W-:Y:S02]  /*3750*/  IABS R6, R24 ;  /* 0x0000001800067213 */ /* 0x004fe40000000000 */
[----:B------:R-:W2:Y:S01]  /*3760*/  LDL R24, [R1+0x2934] ;  /* 0x0029340001187983 */ /* 0x000ea20000100800 */
[----:B------:R-:W-:-:S04]  /*3770*/  IMAD.HI.U32 R9, R28, R8, RZ ;  /* 0x000000081c097227 */ /* 0x000fc800078e00ff */
[----:B------:R-:W-:-:S04]  /*3780*/  IMAD.HI.U32 R7, R28, R6, RZ ;  /* 0x000000061c077227 */ /* 0x000fc800078e00ff */
[----:B------:R-:W-:Y:S01]  /*3790*/  IMAD.MOV R11, RZ, RZ, -R11 ;  /* 0x000000ffff0b7224 */ /* 0x000fe200078e0a0b */
[----:B-1----:R-:W-:Y:S02]  /*37a0*/  IABS R4, R25 ;  /* 0x0000001900047213 */ /* 0x002fe40000000000 */
[----:B------:R-:W2:Y:S01]  /*37b0*/  LDL R25, [R1+0x2930] ;  /* 0x0029300001197983 */ /* 0x000ea20000100800 */
[----:B------:R-:W-:Y:S02]  /*37c0*/  IABS R2, R26 ;  /* 0x0000001a00027213 */ /* 0x000fe40000000000 */
        /* <DEDUP_REMOVED lines=14> */
[----:B------:R-:W2:Y:S04]  /*38b0*/  LDL R26, [R1+0x292c] ;  /* 0x00292c00011a7983 */ /* 0x000ea80000100800 */
[----:B------:R2:W-:Y:S01]  /*38c0*/  STL [R1+0xe8], R4 ;  /* 0x0000e80401007387 */ /* 0x0005e20000100800 */
[----:B---3--:R-:W-:-:S03]  /*38d0*/  IABS R10, R23 ;  /* 0x00000017000a7213 */ /* 0x008fc60000000000 */
[----:B------:R1:W-:Y:S04]  /*38e0*/  STL [R1+0x100], R2 ;  /* 0x0001000201007387 */ /* 0x0003e80000100800 */
        /* <DEDUP_REMOVED lines=8> */
[----:B------:R-:W-:Y:S01]  /*3970*/  IMAD.MOV R11, RZ, RZ, -R11 ;  /* 0x000000ffff0b7224 */ /* 0x000fe200078e0a0b */
[----:B--2---:R-:W-:Y:S02]  /*3980*/  IABS R4, R24 ;  /* 0x0000001800047213 */ /* 0x004fe40000000000 */
[----:B------:R-:W2:Y:S01]  /*3990*/  LDL R24, [R1+0x291c] ;  /* 0x00291c0001187983 */ /* 0x000ea20000100800 */
[----:B------:R-:W-:Y:S02]  /*39a0*/  IMAD.MOV R9, RZ, RZ, -R9 ;  /* 0x000000ffff097224 */ /* 0x000fe400078e0a09 */
[----:B------:R-:W-:Y:S02]  /*39b0*/  IMAD.MOV R7, RZ, RZ, -R7 ;  /* 0x000000ffff077224 */ /* 0x000fe400078e0a07 */
[C---:B------:R-:W-:Y:S02]  /*39c0*/  IMAD R10, R29.reuse, R11, R10 ;  /* 0x0000000b1d0a7224 */ /* 0x040fe400078e020a */
[----:B------:R-:W-:-:S02]  /*39d0*/  IMAD R8, R29, R9, R8 ;  /* 0x000000091d087224 */ /* 0x000fc400078e0208 */
[----:B------:R-:W-:Y:S01]  /*39e0*/  IMAD R6, R29, R7, R6 ;  /* 0x000000071d067224 */ /* 0x000fe200078e0206 */
[----:B------:R0:W-:Y:S01]  /*39f0*/  STL [R1+0x40], R10 ;  /* 0x0000400a01007387 */ /* 0x0001e20000100800 */
[----:B------:R-:W-:-:S03]  /*3a00*/  IMAD.HI.U32 R5, R28, R4, RZ ;  /* 0x000000041c057227 */ /* 0x000fc600078e00ff */
[----:B------:R3:W-:Y:S01]  /*3a10*/  STL [R1+0xd0], R8 ;  /* 0x0000d00801007387 */ /* 0x0007e20000100800 */
[----:B-1----:R-:W-:-:S03]  /*3a20*/  IABS R2, R25 ;  /* 0x0000001900027213 */ /* 0x002fc60000000000 */
[----:B------:R4:W-:Y:S02]  /*3a30*/  STL [R1+0xd4], R6 ;  /* 0x0000d40601007387 */ /* 0x0009e40000100800 */
[----:B------:R-:W-:Y:S02]  /*3a40*/  IMAD.HI.U32 R3, R28, R2, RZ ;  /* 0x000000021c037227 */ /* 0x000fe400078e00ff */
[----:B------:R-:W2:Y:S02]  /*3a50*/  LDL R25, [R1+0x2918] ;  /* 0x0029180001197983 */ /* 0x000ea40000100800 */
[----:B------:R-:W-:Y:S02]  /*3a60*/  IMAD.MOV R5, RZ, RZ, -R5 ;  /* 0x000000ffff057224 */ /* 0x000fe400078e0a05 */
[----:B------:R-:W-:Y:S02]  /*3a70*/  IMAD.MOV R3, RZ, RZ, -R3 ;  /* 0x000000ffff037224 */ /* 0x000fe400078e0a03 */
[----:B------:R-:W-:-:S02]  /*3a80*/  IMAD R4, R29, R5, R4 ;  /* 0x000000051d047224 */ /* 0x000fc400078e0204 */
[----:B------:R-:W-:-:S03]  /*3a90*/  IMAD R2, R29, R3, R2 ;  /* 0x000000031d027224 */ /* 0x000fc600078e0202 */
[----:B------:R1:W-:Y:S04]  /*3aa0*/  STL [R1+0xd8], R4 ;  /* 0x0000d80401007387 */ /* 0x0003e80000100800 */
[----:B------:R2:W-:Y:S01]  /*3ab0*/  STL [R1+0xdc], R2 ;  /* 0x0000dc0201007387 */ /* 0x0005e20000100800 */
[----:B0-----:R-:W-:-:S03]  /*3ac0*/  IABS R10, R26 ;  /* 0x0000001a000a7213 */ /* 0x001fc60000000000 */
[----:B------:R-:W2:Y:S01]  /*3ad0*/  LDL R26, [R1+0x2914] ;  /* 0x00291400011a7983 */ /* 0x000ea20000100800 */
[----:B---3--:R-:W-:-:S03]  /*3ae0*/  IABS R8, R23 ;  /* 0x0000001700087213 */ /* 0x008fc60000000000 */
[----:B------:R-:W3:Y:S01]  /*3af0*/  LDL R23, [R1+0x2910] ;  /* 0x0029100001177983 */ /* 0x000ee20000100800 */
[----:B----4-:R-:W-:-:S03]  /*3b00*/  IABS R6, R22 ;  /* 0x0000001600067213 */ /* 0x010fc60000000000 */
[----:B------:R-:W4:Y:S01]  /*3b10*/  LDL R22, [R1+0x290c] ;  /* 0x00290c0001167983 */ /* 0x000f220000100800 */
[----:B-1----:R-:W-:-:S03]  /*3b20*/  IABS R4, R27 ;  /* 0x0000001b00047213 */ /* 0x002fc60000000000 */
[----:B------:R-:W4:Y:S01]  /*3b30*/  LDL R27, [R1+0x2908] ;  /* 0x00290800011b7983 */ /* 0x000f220000100800 */
[----:B------:R-:W-:-:S04]  /*3b40*/  IMAD.HI.U32 R11, R28, R10, RZ ;  /* 0x0000000a1c0b7227 */ /* 0x000fc800078e00ff */
[----:B------:R-:W-:-:S04]  /*3b50*/  IMAD.HI.U32 R9, R28, R8, RZ ;  /* 0x000000081c097227 */ /* 0x000fc800078e00ff */
[----:B------:R-:W-:-:S04]  /*3b60*/  IMAD.HI.U32 R7, R28, R6, RZ ;  /* 0x000000061c077227 */ /* 0x000fc800078e00ff */
[----:B------:R-:W-:Y:S01]  /*3b70*/  IMAD.HI.U32 R5, R28, R4, RZ ;  /* 0x000000041c057227 */ /* 0x000fe200078e00ff */
[----:B--2---:R-:W-:-:S03]  /*3b80*/  IABS R2, R24 ;  /* 0x0000001800027213 */ /* 0x004fc60000000000 */
[----:B------:R-:W-:Y:S02]  /*3b90*/  IMAD.MOV R11, RZ, RZ, -R11 ;  /* 0x000000ffff0b7224 */ /* 0x000fe400078e0a0b */
[----:B------:R-:W-:Y:S02]  /*3ba0*/  IMAD.MOV R9, RZ, RZ, -R9 ;  /* 0x000000ffff097224 */ /* 0x000fe400078e0a09 */
[----:B------:R-:W-:-:S04]  /*3bb0*/  IMAD.HI.U32 R3, R28, R2, RZ ;  /* 0x000000021c037227 */ /* 0x000fc800078e00ff */
[----:B------:R-:W-:Y:S02]  /*3bc0*/  IMAD.MOV R7, RZ, RZ, -R7 ;  /* 0x000000ffff077224 */ /* 0x000fe400078e0a07 */
[----:B------:R-:W-:Y:S02]  /*3bd0*/  IMAD.MOV R5, RZ, RZ, -R5 ;  /* 0x000000ffff057224 */ /* 0x000fe400078e0a05 */
[C---:B------:R-:W-:Y:S02]  /*3be0*/  IMAD R10, R29.reuse, R11, R10 ;  /* 0x0000000b1d0a7224 */ /* 0x040fe400078e020a */
[----:B------:R-:W-:Y:S02]  /*3bf0*/  IMAD.MOV R3, RZ, RZ, -R3 ;  /* 0x000000ffff037224 */ /* 0x000fe400078e0a03 */
[C---:B------:R-:W-:Y:S02]  /*3c00*/  IMAD R8, R29.reuse, R9, R8 ;  /* 0x000000091d087224 */ /* 0x040fe400078e0208 */
[C---:B------:R-:W-:Y:S01]  /*3c10*/  IMAD R6, R29.reuse, R7, R6 ;  /* 0x000000071d067224 */ /* 0x040fe200078e0206 */
[----:B------:R0:W-:Y:S01]  /*3c20*/  STL [R1+0xbc], R10 ;  /* 0x0000bc0a01007387 */ /* 0x0001e20000100800 */
[----:B------:R-:W-:-:S02]  /*3c30*/  IMAD R4, R29, R5, R4 ;  /* 0x000000051d047224 */ /* 0x000fc400078e0204 */
[----:B------:R-:W-:Y:S01]  /*3c40*/  IMAD R2, R29, R3, R2 ;  /* 0x000000031d027224 */ /* 0x000fe200078e0202 */
[----:B------:R1:W-:Y:S04]  /*3c50*/  STL [R1+0xc0], R8 ;  /* 0x0000c00801007387 */ /* 0x0003e80000100800 */
[----:B------:R3:W-:Y:S01]  /*3c60*/  STL [R1+0xc4], R6 ;  /* 0x0000c40601007387 */ /* 0x0007e20000100800 */
[----:B0-----:R-:W-:-:S03]  /*3c70*/  IABS R10, R25 ;  /* 0x00000019000a7213 */ /* 0x001fc60000000000 */
[----:B------:R-:W2:Y:S04]  /*3c80*/  LDL R24, [R1+0x2904] ;  /* 0x0029040001187983 */ /* 0x000ea80000100800 */
[----:B------:R4:W-:Y:S04]  /*3c90*/  STL [R1+0xc8], R4 ;  /* 0x0000c80401007387 */ /* 0x0009e80000100800 */
[----:B------:R0:W-:Y:S04]  /*3ca0*/  STL [R1+0xcc], R2 ;  /* 0x0000cc0201007387 */ /* 0x0001e80000100800 */
[----:B------:R-:W2:Y:S01]  /*3cb0*/  LDL R25, [R1+0x2900] ;  /* 0x0029000001197983 */ /* 0x000ea20000100800 */
[----:B------:R-:W-:Y:S01]  /*3cc0*/  IMAD.HI.U32 R11, R28, R10, RZ ;  /* 0x0000000a1c0b7227 */ /* 0x000fe200078e00ff */
[----:B-1----:R-:W-:-:S02]  /*3cd0*/  IABS R8, R26 ;  /* 0x0000001a00087213 */ /* 0x002fc40000000000 */
[----:B------:R-:W2:Y:S03]  /*3ce0*/  LDL R26, [R1+0x28fc] ;  /* 0x0028fc00011a7983 */ /* 0x000ea60000100800 */
[----:B------:R-:W-:Y:S01]  /*3cf0*/  IMAD.HI.U32 R9, R28, R8, RZ ;  /* 0x000000081c097227 */ /* 0x000fe200078e00ff */
[----:B---3--:R-:W-:Y:S02]  /*3d00*/  IABS R6, R23 ;  /* 0x0000001700067213 */ /* 0x008fe40000000000 */
[----:B------:R-:W3:Y:S01]  /*3d10*/  LDL R23, [R1+0x28f8] ;  /* 0x0028f80001177983 */ /* 0x000ee20000100800 */
[----:B------:R-:W-:Y:S02]  /*3d20*/  IMAD.MOV R11, RZ, RZ, -R11 ;  /* 0x000000ffff0b7224 */ /* 0x000fe400078e0a0b */
[----:B------:R-:W-:Y:S02]  /*3d30*/  IMAD.MOV R9, RZ, RZ, -R9 ;  /* 0x000000ffff097224 */ /* 0x000fe400078e0a09 */
[----:B------:R-:W-:-:S02]  /*3d40*/  IMAD R10, R29, R11, R10 ;  /* 0x0000000b1d0a7224 */ /* 0x000fc400078e020a */
[----:B------:R-:W-:Y:S01]  /*3d50*/  IMAD R8, R29, R9, R8 ;  /* 0x000000091d087224 */ /* 0x000fe200078e0208 */
[----:B----4-:R-:W-:Y:S02]  /*3d60*/  IABS R4, R22 ;  /* 0x0000001600047213 */ /* 0x010fe40000000000 */
[----:B------:R-:W4:Y:S04]  /*3d70*/  LDL R22, [R1+0x28f0] ;  /* 0x0028f00001167983 */ /* 0x000f280000100800 */
[----:B------:R2:W-:Y:S04]  /*3d80*/  STL [R1+0xa8], R10 ;  /* 0x0000a80a01007387 */ /* 0x0005e80000100800 */
[----:B------:R1:W-:Y:S01]  /*3d90*/  STL [R1+0xac], R8 ;  /* 0x0000ac0801007387 */ /* 0x0003e20000100800 */
        /* <DEDUP_REMOVED lines=12> */
[----:B------:R3:W-:Y:S01]  /*3e60*/  STL [R1+0xb4], R4 ;  /* 0x0000b40401007387 */ /* 0x0007e20000100800 */
[----:B--2---:R-:W-:-:S03]  /*3e70*/  IABS R10, R24 ;  /* 0x00000018000a7213 */ /* 0x004fc60000000000 */
[----:B------:R-:W2:Y:S04]  /*3e80*/  LDL R24, [R1+0x28ec] ;  /* 0x0028ec0001187983 */ /* 0x000ea80000100800 */
[----:B------:R4:W-:Y:S01]  /*3e90*/  STL [R1+0xb8], R2 ;  /* 0x0000b80201007387 */ /* 0x0009e20000100800 */
[----:B-1----:R-:W-:-:S03]  /*3ea0*/  IABS R8, R25 ;  /* 0x0000001900087213 */ /* 0x002fc60000000000 */
[----:B------:R-:W2:Y:S01]  /*3eb0*/  LDL R25, [R1+0x28e8] ;  /* 0x0028e80001197983 */ /* 0x000ea20000100800 */
[----:B------:R-:W-:-:S04]  /*3ec0*/  IMAD.HI.U32 R11, R28, R10, RZ ;  /* 0x0000000a1c0b7227 */ /* 0x000fc800078e00ff */
[C---:B------:R-:W-:Y:S01]  /*3ed0*/  IMAD.HI.U32 R9, R28.reuse, R8, RZ ;  /* 0x000000081c097227 */ /* 0x040fe200078e00ff */
[----:B0-----:R-:W-:Y:S02]  /*3ee0*/  IABS R6, R26 ;  /* 0x0000001a00067213 */ /* 0x001fe40000000000 */
[----:B------:R-:W2:Y:S01]  /*3ef0*/  LDL R26, [R1+0x28e4] ;  /* 0x0028e400011a7983 */ /* 0x000ea20000100800 */
[----:B------:R-:W-:Y:S02]  /*3f00*/  IMAD.MOV R11, RZ, RZ, -R11 ;  /* 0x000000ffff0b7224 */ /* 0x000fe400078e0a0b */
[----:B------:R-:W-:Y:S01]  /*3f10*/  IMAD.HI.U32 R7, R28, R6, RZ ;  /* 0x000000061c077227 */ /* 0x000fe200078e00ff */
[----:B---3--:R-:W-:Y:S02]  /*3f20*/  IABS R4, R23 ;  /* 0x0000001700047213 */ /* 0x008fe40000000000 */
[----:B------:R-:W3:Y:S01]  /*3f30*/  LDL R23, [R1+0x28e0] ;  /* 0x0028e00001177983 */ /* 0x000ee20000100800 */
[----:B------:R-:W-:-:S02]  /*3f40*/  IMAD.MOV R9, RZ, RZ, -R9 ;  /* 0x000000ffff097224 */ /* 0x000fc400078e0a09 */
[----:B------:R-:W-:-:S04]  /*3f50*/  IMAD.HI.U32 R5, R28, R4, RZ ;  /* 0x000000041c057227 */ /* 0x000fc800078e00ff */
[----:B------:R-:W-:Y:S02]  /*3f60*/  IMAD.MOV R7, RZ, RZ, -R7 ;  /* 0x000000ffff077224 */ /* 0x000fe400078e0a07 */
[----:B------:R-:W-:Y:S02]  /*3f70*/  IMAD.MOV R5, RZ, RZ, -R5 ;  /* 0x000000ffff057224 */ /* 0x000fe400078e0a05 */
[C---:B------:R-:W-:Y:S02]  /*3f80*/  IMAD R10, R29.reuse, R11, R10 ;  /* 0x0000000b1d0a7224 */ /* 0x040fe400078e020a */
[C---:B------:R-:W-:Y:S02]  /*3f90*/  IMAD R8, R29.reuse, R9, R8 ;  /* 0x000000091d087224 */ /* 0x040fe400078e0208 */
[C---:B------:R-:W-:Y:S02]  /*3fa0*/  IMAD R6, R29.reuse, R7, R6 ;  /* 0x000000071d067224 */ /* 0x040fe400078e0206 */
[----:B------:R-:W-:Y:S01]  /*3fb0*/  IMAD R4, R29, R5, R4 ;  /* 0x000000051d047224 */ /* 0x000fe200078e0204 */
[----:B------:R0:W-:Y:S04]  /*3fc0*/  STL [R1+0x94], R10 ;  /* 0x0000940a01007387 */ /* 0x0001e80000100800 */
[----:B------:R2:W-:Y:S04]  /*3fd0*/  STL [R1+0x98], R8 ;  /* 0x0000980801007387 */ /* 0x0005e80000100800 */
[----:B------:R1:W-:Y:S04]  /*3fe0*/  STL [R1+0x9c], R6 ;  /* 0x00009c0601007387 */ /* 0x0003e80000100800 */
[----:B------:R0:W-:Y:S04]  /*3ff0*/  STL [R1+0xa0], R4 ;  /* 0x0000a00401007387 */ /* 0x0001e80000100800 */
[----:B------:R-:W3:Y:S01]  /*4000*/  LDL R21, [R1+0x28dc] ;  /* 0x0028dc0001157983 */ /* 0x000ee20000100800 */
[----:B----4-:R-:W-:-:S05]  /*4010*/  IABS R2, R22 ;  /* 0x0000001600027213 */ /* 0x010fca0000000000 */
[----:B------:R-:W-:-:S04]  /*4020*/  IMAD.HI.U32 R3, R28, R2, RZ ;  /* 0x000000021c037227 */ /* 0x000fc800078e00ff */
[----:B------:R-:W-:-:S04]  /*4030*/  IMAD.MOV R3, RZ, RZ, -R3 ;  /* 0x000000ffff037224 */ /* 0x000fc800078e0a03 */
[----:B------:R-:W-:-:S05]  /*4040*/  IMAD R2, R29, R3, R2 ;  /* 0x000000031d027224 */ /* 0x000fca00078e0202 */
[----:B------:R3:W-:Y:S01]  /*4050*/  STL [R1+0xa4], R2 ;  /* 0x0000a40201007387 */ /* 0x0007e20000100800 */
[----:B0-----:R-:W-:-:S03]  /*4060*/  IABS R10, R27 ;  /* 0x0000001b000a7213 */ /* 0x001fc60000000000 */
[----:B------:R-:W4:Y:S02]  /*4070*/  LDL R27, [R1+0x28d8] ;  /* 0x0028d800011b7983 */ /* 0x000f240000100800 */
[----:B------:R-:W-:-:S04]  /*4080*/  IMAD.HI.U32 R11, R28, R10, RZ ;  /* 0x0000000a1c0b7227 */ /* 0x000fc800078e00ff */
[----:B------:R-:W-:-:S04]  /*4090*/  IMAD.MOV R11, RZ, RZ, -R11 ;  /* 0x000000ffff0b7224 */ /* 0x000fc800078e0a0b */
[----:B------:R-:W-:Y:S01]  /*40a0*/  IMAD R10, R29, R11, R10 ;  /* 0x0000000b1d0a7224 */ /* 0x000fe200078e020a */
[----:B--2---:R-:W-:Y:S02]  /*40b0*/  IABS R8, R24 ;  /* 0x0000001800087213 */ /* 0x004fe40000000000 */
[----:B------:R-:W2:Y:S01]  /*40c0*/  LDL R24, [R1+0x28d4] ;  /* 0x0028d40001187983 */ /* 0x000ea20000100800 */
[----:B-1----:R-:W-:-:S03]  /*40d0*/  IABS R6, R25 ;  /* 0x0000001900067213 */ /* 0x002fc60000000000 */
[----:B------:R-:W2:Y:S01]  /*40e0*/  LDL R25, [R1+0x28d0] ;  /* 0x0028d00001197983 */ /* 0x000ea20000100800 */
[----:B------:R-:W-:-:S04]  /*40f0*/  IMAD.HI.U32 R9, R28, R8, RZ ;  /* 0x000000081c097227 */ /* 0x000fc800078e00ff */
[C---:B------:R-:W-:Y:S01]  /*4100*/  IMAD.HI.U32 R7, R28.reuse, R6, RZ ;  /* 0x000000061c077227 */ /* 0x040fe200078e00ff */
[----:B------:R-:W-:Y:S02]  /*4110*/  IABS R4, R26 ;  /* 0x0000001a00047213 */ /* 0x000fe40000000000 */
[----:B------:R-:W2:Y:S01]  /*4120*/  LDL R26, [R1+0x28cc] ;  /* 0x0028cc00011a7983 */ /* 0x000ea20000100800 */
[----:B------:R-:W-:Y:S02]  /*4130*/  IMAD.MOV R9, RZ, RZ, -R9 ;  /* 0x000000ffff097224 */ /* 0x000fe400078e0a09 */
[----:B------:R-:W-:Y:S01]  /*4140*/  IMAD.HI.U32 R5, R28, R4, RZ ;  /* 0x000000041c057227 */ /* 0x000fe200078e00ff */
[----:B---3--:R-:W-:-:S03]  /*4150*/  IABS R2, R23 ;  /* 0x0000001700027213 */ /* 0x008fc60000000000 */
[----:B------:R-:W-:Y:S02]  /*4160*/  IMAD.MOV R7, RZ, RZ, -R7 ;  /* 0x000000ffff077224 */ /* 0x000fe400078e0a07 */
[----:B------:R-:W-:Y:S02]  /*4170*/  IMAD.MOV R5, RZ, RZ, -R5 ;  /* 0x000000ffff057224 */ /* 0x000fe400078e0a05 */
[----:B------:R-:W-:-:S04]  /*4180*/  IMAD.HI.U32 R3, R28, R2, RZ ;  /* 0x000000021c037227 */ /* 0x000fc800078e00ff */
[C---:B------:R-:W-:Y:S02]  /*4190*/  IMAD R8, R29.reuse, R9, R8 ;  /* 0x000000091d087224 */ /* 0x040fe400078e0208 */
[----:B------:R-:W-:Y:S02]  /*41a0*/  IMAD.MOV R3, RZ, RZ, -R3 ;  /* 0x000000ffff037224 */ /* 0x000fe400078e0a03 */
[C---:B------:R-:W-:Y:S01]  /*41b0*/  IMAD R6, R29.reuse, R7, R6 ;  /* 0x000000071d067224 */ /* 0x040fe200078e0206 */
[----:B------:R-:W-:Y:S01]  /*41c0*/  STL [R1+0x84], R10 ;  /* 0x0000840a01007387 */ /* 0x000fe20000100800 */
[C---:B------:R-:W-:Y:S02]  /*41d0*/  IMAD R4, R29.reuse, R5, R4 ;  /* 0x000000051d047224 */ /* 0x040fe400078e0204 */
[----:B------:R-:W-:Y:S01]  /*41e0*/  IMAD R2, R29, R3, R2 ;  /* 0x000000031d027224 */ /* 0x000fe200078e0202 */
[----:B------:R4:W-:Y:S04]  /*41f0*/  STL [R1+0x88], R8 ;  /* 0x0000880801007387 */ /* 0x0009e80000100800 */
[----:B------:R2:W-:Y:S04]  /*4200*/  STL [R1+0x8c], R6 ;  /* 0x00008c0601007387 */ /* 0x0005e80000100800 */
[----:B------:R-:W3:Y:S04]  /*4210*/  LDL R22, [R1+0x28c8] ;  /* 0x0028c80001167983 */ /* 0x000ee80000100800 */
[----:B------:R0:W-:Y:S04]  /*4220*/  STL [R1+0x90], R4 ;  /* 0x0000900401007387 */ /* 0x0001e80000100800 */
[----:B------:R-:W3:Y:S04]  /*4230*/  LDL R23, [R1+0x28c4] ;  /* 0x0028c40001177983 */ /* 0x000ee80000100800 */
[----:B------:R1:W-:Y:S01]  /*4240*/  STL [R1+0x1a8], R2 ;  /* 0x0001a80201007387 */ /* 0x0003e20000100800 */
[----:B----4-:R-:W-:-:S03]  /*4250*/  IABS R8, R27 ;  /* 0x0000001b00087213 */ /* 0x010fc60000000000 */
[----:B------:R-:W4:Y:S01]  /*4260*/  LDL R27, [R1+0x28c0] ;  /* 0x0028c000011b7983 */ /* 0x000f220000100800 */
[----:B------:R-:W-:Y:S01]  /*4270*/  IABS R10, R21 ;  /* 0x00000015000a7213 */ /* 0x000fe20000000000 */
[----:B------:R-:W-:-:S04]  /*4280*/  IMAD.HI.U32 R9, R28, R8, RZ ;  /* 0x000000081c097227 */ /* 0x000fc800078e00ff */
[----:B------:R-:W-:-:S04]  /*4290*/  IMAD.HI.U32 R11, R28, R10, RZ ;  /* 0x0000000a1c0b7227 */ /* 0x000fc800078e00ff */
[----:B------:R-:W-:Y:S02]  /*42a0*/  IMAD.MOV R11, RZ, RZ, -R11 ;  /* 0x000000ffff0b7224 */ /* 0x000fe400078e0a0b */
[----:B------:R-:W-:Y:S02]  /*42b0*/  IMAD.MOV R9, RZ, RZ, -R9 ;  /* 0x000000ffff097224 */ /* 0x000fe400078e0a09 */
[C---:B------:R-:W-:Y:S02]  /*42c0*/  IMAD R10, R29.reuse, R11, R10 ;  /* 0x0000000b1d0a7224 */ /* 0x040fe400078e020a */
[----:B------:R-:W-:Y:S01]  /*42d0*/  IMAD R8, R29, R9, R8 ;  /* 0x000000091d087224 */ /* 0x000fe200078e0208 */
[----:B--2---:R-:W-:Y:S02]  /*42e0*/  IABS R6, R24 ;  /* 0x0000001800067213 */ /* 0x004fe40000000000 */
[----:B------:R-:W2:Y:S03]  /*42f0*/  LDL R24, [R1+0x28bc] ;  /* 0x0028bc0001187983 */ /* 0x000ea60000100800 */
[----:B------:R-:W-:Y:S01]  /*4300*/  IMAD.HI.U32 R7, R28, R6, RZ ;  /* 0x000000061c077227 */ /* 0x000fe200078e00ff */
[----:B0-----:R-:W-:-:S02]  /*4310*/  IABS R4, R25 ;  /* 0x0000001900047213 */ /* 0x001fc40000000000 */
[----:B------:R-:W2:Y:S01]  /*4320*/  LDL R25, [R1+0x28b8] ;  /* 0x0028b80001197983 */ /* 0x000ea20000100800 */
[----:B------:R-:W-:-:S04]  /*4330*/  IMAD.MOV R7, RZ, RZ, -R7 ;  /* 0x000000ffff077224 */ /* 0x000fc800078e0a07 */
[----:B------:R-:W-:Y:S01]  /*4340*/  IMAD R6, R29, R7, R6 ;  /* 0x000000071d067224 */ /* 0x000fe200078e0206 */
[----:B------:R-:W-:Y:S01]  /*4350*/  STL [R1+0x78], R10 ;  /* 0x0000780a01007387 */ /* 0x000fe20000100800 */
[----:B-1----:R-:W-:-:S03]  /*4360*/  IABS R2, R26 ;  /* 0x0000001a00027213 */ /* 0x002fc60000000000 */
[----:B------:R3:W-:Y:S01]  /*4370*/  STL [R1+0x7c], R8 ;  /* 0x00007c0801007387 */ /* 0x0007e20000100800 */
[----:B------:R-:W-:-:S03]  /*4380*/  IMAD.HI.U32 R5, R28, R4, RZ ;  /* 0x000000041c057227 */ /* 0x000fc600078e00ff */
[----:B------:R4:W-:Y:S01]  /*4390*/  STL [R1+0x80], R6 ;  /* 0x0000800601007387 */ /* 0x0009e20000100800 */
[----:B------:R-:W-:-:S03]  /*43a0*/  IMAD.HI.U32 R3, R28, R2, RZ ;  /* 0x000000021c037227 */ /* 0x000fc600078e00ff */
[----:B------:R-:W2:Y:S01]  /*43b0*/  LDL R26, [R1+0x28b4] ;  /* 0x0028b400011a7983 */ /* 0x000ea20000100800 */
[----:B------:R-:W-:Y:S02]  /*43c0*/  IMAD.MOV R5, RZ, RZ, -R5 ;  /* 0x000000ffff057224 */ /* 0x000fe400078e0a05 */
[----:B------:R-:W-:Y:S02]  /*43d0*/  IMAD.MOV R3, RZ, RZ, -R3 ;  /* 0x000000ffff037224 */ /* 0x000fe400078e0a03 */
[C---:B------:R-:W-:Y:S02]  /*43e0*/  IMAD R4, R29.reuse, R5, R4 ;  /* 0x000000051d047224 */ /* 0x040fe400078e0204 */
[----:B------:R-:W-:-:S03]  /*43f0*/  IMAD R2, R29, R3, R2 ;  /* 0x000000031d027224 */ /* 0x000fc600078e0202 */
[----:B------:R2:W-:Y:S04]  /*4400*/  STL [R1+0x17c], R4 ;  /* 0x00017c0401007387 */ /* 0x0005e80000100800 */
[----:B------:R0:W-:Y:S04]  /*4410*/  STL [R1+0x180], R2 ;  /* 0x0001800201007387 */ /* 0x0001e80000100800 */
[----:B------:R-:W2:Y:S01]  /*4420*/  LDL R21, [R1+0x28b0] ;  /* 0x0028b00001157983 */ /* 0x000ea20000100800 */
[----:B---3--:R-:W-:-:S03]  /*4430*/  IABS R8, R23 ;  /* 0x0000001700087213 */ /* 0x008fc60000000000 */
[----:B------:R-:W3:Y:S01]  /*4440*/  LDL R23, [R1+0x28ac] ;  /* 0x0028ac0001177983 */ /* 0x000ee20000100800 */
[----:B----4-:R-:W-:-:S03]  /*4450*/  IABS R6, R27 ;  /* 0x0000001b00067213 */ /* 0x010fc60000000000 */
[----:B------:R-:W4:Y:S01]  /*4460*/  LDL R27, [R1+0x28a8] ;  /* 0x0028a800011b7983 */ /* 0x000f220000100800 */
[----:B------:R-:W-:Y:S01]  /*4470*/  IABS R10, R22 ;  /* 0x00000016000a7213 */ /* 0x000fe20000000000 */
        /* <DEDUP_REMOVED lines=9> */
[----:B--2---:R-:W-:-:S02]  /*4510*/  IABS R4, R24 ;  /* 0x0000001800047213 */ /* 0x004fc40000000000 */
[----:B------:R-:W2:Y:S03]  /*4520*/  LDL R24, [R1+0x28a4] ;  /* 0x0028a40001187983 */ /* 0x000ea60000100800 */
[----:B------:R-:W-:Y:S01]  /*4530*/  IMAD.HI.U32 R5, R28, R4, RZ ;  /* 0x000000041c057227 */ /* 0x000fe200078e00ff */
[----:B0-----:R-:W-:-:S03]  /*4540*/  IABS R2, R25 ;  /* 0x0000001900027213 */ /* 0x001fc60000000000 */
[----:B------:R-:W-:Y:S02]  /*4550*/  IMAD.MOV R5, RZ, RZ, -R5 ;  /* 0x000000ffff057224 */ /* 0x000fe400078e0a05 */
[----:B------:R-:W-:Y:S01]  /*4560*/  IMAD.HI.U32 R3, R28, R2, RZ ;  /* 0x000000021c037227 */ /* 0x000fe200078e00ff */
[----:B------:R0:W-:Y:S03]  /*4570*/  STL [R1+0x74], R10 ;  /* 0x0000740a01007387 */ /* 0x0001e60000100800 */
[----:B------:R-:W-:Y:S02]  /*4580*/  IMAD.MOV R3, RZ, RZ, -R3 ;  /* 0x000000ffff037224 */ /* 0x000fe400078e0a03 */
[C---:B------:R-:W-:Y:S01]  /*4590*/  IMAD R4, R29.reuse, R5, R4 ;  /* 0x000000051d047224 */ /* 0x040fe200078e0204 */
[----:B------:R-:W-:Y:S01]  /*45a0*/  STL [R1+0x14c], R8 ;  /* 0x00014c0801007387 */ /* 0x000fe20000100800 */
[----:B------:R-:W-:-:S03]  /*45b0*/  IMAD R2, R29, R3, R2 ;  /* 0x000000031d027224 */ /* 0x000fc600078e0202 */
[----:B------:R-:W2:Y:S04]  /*45c0*/  LDL R25, [R1+0x28a0] ;  /* 0x0028a00001197983 */ /* 0x000ea80000100800 */
[----:B------:R3:W-:Y:S01]  /*45d0*/  STL [R1+0x150], R6 ;  /* 0x0001500601007387 */ /* 0x0007e20000100800 */
[----:B0-----:R-:W-:-:S03]  /*45e0*/  IABS R10, R26 ;  /* 0x0000001a000a7213 */ /* 0x001fc60000000000 */
[----:B------:R4:W-:Y:S04]  /*45f0*/  STL [R1+0x154], R4 ;  /* 0x0001540401007387 */ /* 0x0009e80000100800 */
[----:B------:R-:W2:Y:S04]  /*4600*/  LDL R22, [R1+0x289c] ;  /* 0x00289c0001167983 */ /* 0x000ea80000100800 */
        /* <DEDUP_REMOVED lines=10> */
[----:B------:R-:W-:-:S04]  /*46b0*/  IMAD.HI.U32 R5, R28, R4, RZ ;  /* 0x000000041c057227 */ /* 0x000fc800078e00ff */
[----:B------:R-:W-:Y:S02]  /*46c0*/  IMAD.MOV R11, RZ, RZ, -R11 ;  /* 0x000000ffff0b7224 */ /* 0x000fe400078e0a0b */
[----:B------:R-:W-:Y:S02]  /*46d0*/  IMAD.MOV R9, RZ, RZ, -R9 ;  /* 0x000000ffff097224 */ /* 0x000fe400078e0a09 */
[----:B------:R-:W-:Y:S02]  /*46e0*/  IMAD.MOV R7, RZ, RZ, -R7 ;  /* 0x000000ffff077224 */ /* 0x000fe400078e0a07 */
[----:B------:R-:W-:Y:S02]  /*46f0*/  IMAD.MOV R5, RZ, RZ, -R5 ;  /* 0x000000ffff057224 */ /* 0x000fe400078e0a05 */
[C---:B------:R-:W-:Y:S02]  /*4700*/  IMAD R10, R29.reuse, R11, R10 ;  /* 0x0000000b1d0a7224 */ /* 0x040fe400078e020a */
[----:B------:R-:W-:-:S02]  /*4710*/  IMAD R8, R29, R9, R8 ;  /* 0x000000091d087224 */ /* 0x000fc400078e0208 */
[C---:B------:R-:W-:Y:S02]  /*4720*/  IMAD R6, R29.reuse, R7, R6 ;  /* 0x000000071d067224 */ /* 0x040fe400078e0206 */
[----:B------:R-:W-:Y:S01]  /*4730*/  IMAD R4, R29, R5, R4 ;  /* 0x000000051d047224 */ /* 0x000fe200078e0204 */
[----:B------:R0:W-:Y:S04]  /*4740*/  STL [R1+0x11c], R10 ;  /* 0x00011c0a01007387 */ /* 0x0001e80000100800 */
[----:B------:R1:W-:Y:S01]  /*4750*/  STL [R1+0x120], R8 ;  /* 0x0001200801007387 */ /* 0x0003e20000100800 */
[----:B--2---:R-:W-:-:S05]  /*4760*/  IABS R2, R24 ;  /* 0x0000001800027213 */ /* 0x004fca0000000000 */
[----:B------:R-:W-:-:S04]  /*4770*/  IMAD.HI.U32 R3, R28, R2, RZ ;  /* 0x000000021c037227 */ /* 0x000fc800078e00ff */
[----:B------:R-:W-:Y:S01]  /*4780*/  IMAD.MOV R3, RZ, RZ, -R3 ;  /* 0x000000ffff037224 */ /* 0x000fe200078e0a03 */
[----:B------:R2:W-:Y:S03]  /*4790*/  STL [R1+0x124], R6 ;  /* 0x0001240601007387 */ /* 0x0005e60000100800 */
[----:B------:R-:W-:Y:S01]  /*47a0*/  IMAD R2, R29, R3, R2 ;  /* 0x000000031d027224 */ /* 0x000fe200078e0202 */
[----:B------:R3:W-:Y:S04]  /*47b0*/  STL [R1+0x128], R4 ;  /* 0x0001280401007387 */ /* 0x0007e80000100800 */
[----:B------:R-:W4:Y:S04]  /*47c0*/  LDL R24, [R1+0x288c] ;  /* 0x00288c0001187983 */ /* 0x000f280000100800 */
[----:B------:R4:W-:Y:S01]  /*47d0*/  STL [R1+0x12c], R2 ;  /* 0x00012c0201007387 */ /* 0x0009e20000100800 */
[----:B0-----:R-:W-:-:S03]  /*47e0*/  IABS R10, R25 ;  /* 0x00000019000a7213 */ /* 0x001fc60000000000 */
[----:B------:R-:W4:Y:S04]  /*47f0*/  LDL R21, [R1+0x2884] ;  /* 0x0028840001157983 */ /* 0x000f280000100800 */
[----:B------:R-:W4:Y:S01]  /*4800*/  LDL R25, [R1+0x2888] ;  /* 0x0028880001197983 */ /* 0x000f220000100800 */
[----:B------:R-:W-:Y:S01]  /*4810*/  IMAD.HI.U32 R11, R28, R10, RZ ;  /* 0x0000000a1c0b7227 */ /* 0x000fe200078e00ff */
[----:B-1----:R-:W-:Y:S02]  /*4820*/  IABS R8, R22 ;  /* 0x0000001600087213 */ /* 0x002fe40000000000 */
[----:B------:R-:W4:Y:S01]  /*4830*/  LDL R22, [R1+0x287c] ;  /* 0x00287c0001167983 */ /* 0x000f220000100800 */
[----:B--2---:R-:W-:-:S03]  /*4840*/  IABS R6, R26 ;  /* 0x0000001a00067213 */ /* 0x004fc60000000000 */
        /* <DEDUP_REMOVED lines=9> */
[----:B------:R0:W-:Y:S01]  /*48e0*/  STL [R1+0xec], R10 ;  /* 0x0000ec0a01007387 */ /* 0x0001e20000100800 */
[----:B---3--:R-:W-:-:S03]  /*48f0*/  IABS R4, R23 ;  /* 0x0000001700047213 */ /* 0x008fc60000000000 */
[----:B------:R-:W-:Y:S04]  /*4900*/  STL [R1+0xf0], R8 ;  /* 0x0000f00801007387 */ /* 0x000fe80000100800 */
[----:B------:R-:W3:Y:S04]  /*4910*/  LDL R23, [R1+0x2878] ;  /* 0x0028780001177983 */ /* 0x000ee80000100800 */
[----:B------:R1:W-:Y:S01]  /*4920*/  STL [R1+0xf4], R6 ;  /* 0x0000f40601007387 */ /* 0x0003e20000100800 */
[----:B----4-:R-:W-:-:S03]  /*4930*/  IABS R2, R27 ;  /* 0x0000001b00027213 */ /* 0x010fc60000000000 */
[----:B------:R-:W4:Y:S01]  /*4940*/  LDL R27, [R1+0x2870] ;  /* 0x00287000011b7983 */ /* 0x000f220000100800 */
[----:B------:R-:W-:-:S04]  /*4950*/  IMAD.HI.U32 R5, R28, R4, RZ ;  /* 0x000000041c057227 */ /* 0x000fc800078e00ff */
[----:B------:R-:W-:-:S04]  /*4960*/  IMAD.HI.U32 R3, R28, R2, RZ ;  /* 0x000000021c037227 */ /* 0x000fc800078e00ff */
[----:B------:R-:W-:Y:S02]  /*4970*/  IMAD.MOV R5, RZ, RZ, -R5 ;  /* 0x000000ffff057224 */ /* 0x000fe400078e0a05 */
[----:B------:R-:W-:Y:S02]  /*4980*/  IMAD.MOV R3, RZ, RZ, -R3 ;  /* 0x000000ffff037224 */ /* 0x000fe400078e0a03 */
[C---:B------:R-:W-:Y:S02]  /*4990*/  IMAD R4, R29.reuse, R5, R4 ;  /* 0x000000051d047224 */ /* 0x040fe400078e0204 */
[----:B------:R-:W-:-:S03]  /*49a0*/  IMAD R2, R29, R3, R2 ;  /* 0x000000031d027224 */ /* 0x000fc600078e0202 */
[----:B------:R-:W-:Y:S04]  /*49b0*/  STL [R1+0xf8], R4 ;  /* 0x0000f80401007387 */ /* 0x000fe80000100800 */
[----:B------:R0:W-:Y:S02]  /*49c0*/  STL [R1+0xfc], R2 ;  /* 0x0000fc0201007387 */ /* 0x0001e40000100800 */
[----:B0-----:R-:W-:Y:S02]  /*49d0*/  IABS R10, R24 ;  /* 0x00000018000a7213 */ /* 0x001fe40000000000 */
[----:B------:R-:W3:Y:S03]  /*49e0*/  LDL R24, [R1+0x2874] ;  /* 0x0028740001187983 */ /* 0x000ee60000100800 */
[----:B------:R-:W-:Y:S01]  /*49f0*/  IMAD.HI.U32 R11, R28, R10, RZ ;  /* 0x0000000a1c0b7227 */ /* 0x000fe200078e00ff */
[----:B-1----:R-:W-:-:S02]  /*4a00*/  IABS R6, R21 ;  /* 0x0000001500067213 */ /* 0x002fc40000000000 */
[----:B------:R-:W-:Y:S02]  /*4a10*/  IABS R8, R25 ;  /* 0x0000001900087213 */ /* 0x000fe40000000000 */
[----:B------:R-:W3:Y:S01]  /*4a20*/  LDL R25, [R1+0x286c] ;  /* 0x00286c0001197983 */ /* 0x000ee20000100800 */
[----:B------:R-:W-:-:S04]  /*4a30*/  IMAD.HI.U32 R7, R28, R6, RZ ;  /* 0x000000061c077227 */ /* 0x000fc800078e00ff */
[----:B------:R-:W-:Y:S01]  /*4a40*/  IMAD.HI.U32 R9, R28, R8, RZ ;  /* 0x000000081c097227 */ /* 0x000fe200078e00ff */
[----:B------:R-:W-:-:S03]  /*4a50*/  IABS R2, R22 ;  /* 0x0000001600027213 */ /* 0x000fc60000000000 */
[----:B------:R-:W-:Y:S01]  /*4a60*/  IMAD.MOV R11, RZ, RZ, -R11 ;  /* 0x000000ffff0b7224 */ /* 0x000fe200078e0a0b */
[----:B--2---:R-:W-:Y:S02]  /*4a70*/  IABS R4, R26 ;  /* 0x0000001a00047213 */ /* 0x004fe40000000000 */
[----:B------:R-:W2:Y:S01]  /*4a80*/  LDL R26, [R1+0x2868] ;  /* 0x00286800011a7983 */ /* 0x000ea20000100800 */
        /* <DEDUP_REMOVED lines=9> */
[C---:B------:R-:W-:Y:S01]  /*4b20*/  IMAD R4, R29.reuse, R5, R4 ;  /* 0x000000051d047224 */ /* 0x040fe200078e0204 */
[----:B------:R-:W-:Y:S01]  /*4b30*/  STL [R1+0x3c], R10 ;  /* 0x00003c0a01007387 */ /* 0x000fe20000100800 */
[----:B------:R-:W-:-:S03]  /*4b40*/  IMAD R2, R29, R3, R2 ;  /* 0x000000031d027224 */ /* 0x000fc600078e0202 */
[----:B------:R-:W-:Y:S04]  /*4b50*/  STL [R1+0x38], R8 ;  /* 0x0000380801007387 */ /* 0x000fe80000100800 */
[----:B------:R3:W-:Y:S04]  /*4b60*/  STL [R1+0x34], R6 ;  /* 0x0000340601007387 */ /* 0x0007e80000100800 */
[----:B------:R0:W-:Y:S04]  /*4b70*/  STL [R1+0x30], R4 ;  /* 0x0000300401007387 */ /* 0x0001e80000100800 */
[----:B------:R2:W-:Y:S01]  /*4b80*/  STL [R1+0x2c], R2 ;  /* 0x00002c0201007387 */ /* 0x0005e20000100800 */
[----:B----4-:R-:W-:-:S03]  /*4b90*/  IABS R5, R27 ;  /* 0x0000001b00057213 */ /* 0x010fc60000000000 */
[----:B------:R-:W4:Y:S04]  /*4ba0*/  LDL R20, [R1+0x2864] ;  /* 0x0028640001147983 */ /* 0x000f280000100800 */
[----:B------:R-:W4:Y:S01]  /*4bb0*/  LDL R27, [R1+0x285c] ;  /* 0x00285c00011b7983 */ /* 0x000f220000100800 */
[----:B---3--:R-:W-:-:S03]  /*4bc0*/  IABS R6, R23 ;  /* 0x0000001700067213 */ /* 0x008fc60000000000 */
[----:B------:R-:W3:Y:S01]  /*4bd0*/  LDL R22, [R1+0x2860] ;  /* 0x0028600001167983 */ /* 0x000ee20000100800 */
[----:B------:R-:W-:-:S03]  /*4be0*/  IMAD.HI.U32 R8, R28, R5, RZ ;  /* 0x000000051c087227 */ /* 0x000fc600078e00ff */
[----:B------:R-:W3:Y:S01]  /*4bf0*/  LDL R21, [R1+0x2858] ;  /* 0x0028580001157983 */ /* 0x000ee20000100800 */
[----:B------:R-:W-:-:S03]  /*4c00*/  IMAD.HI.U32 R7, R28, R6, RZ ;  /* 0x000000061c077227 */ /* 0x000fc600078e00ff */
[----:B------:R-:W3:Y:S01]  /*4c10*/  LDL R23, [R1+0x2854] ;  /* 0x0028540001177983 */ /* 0x000ee20000100800 */
[----:B------:R-:W-:Y:S02]  /*4c20*/  IMAD.MOV R7, RZ, RZ, -R7 ;  /* 0x000000ffff077224 */ /* 0x000fe400078e0a07 */
[----:B------:R-:W-:Y:S02]  /*4c30*/  IMAD.MOV R8, RZ, RZ, -R8 ;  /* 0x000000ffff087224 */ /* 0x000fe400078e0a08 */
[C---:B------:R-:W-:Y:S02]  /*4c40*/  IMAD R6, R29.reuse, R7, R6 ;  /* 0x000000071d067224 */ /* 0x040fe400078e0206 */
[----:B------:R-:W-:-:S03]  /*4c50*/  IMAD R5, R29, R8, R5 ;  /* 0x000000081d057224 */ /* 0x000fc600078e0205 */
[----:B------:R-:W-:Y:S04]  /*4c60*/  STL [R1+0x28], R6 ;  /* 0x0000280601007387 */ /* 0x000fe80000100800 */
[----:B------:R-:W-:Y:S01]  /*4c70*/  STL [R1+0x24], R5 ;  /* 0x0000240501007387 */ /* 0x000fe20000100800 */
[----:B0-----:R-:W-:-:S03]  /*4c80*/  IABS R4, R24 ;  /* 0x0000001800047213 */ /* 0x001fc60000000000 */
[----:B------:R-:W3:Y:S02]  /*4c90*/  LDL R24, [R1+0x2850] ;  /* 0x0028500001187983 */ /* 0x000ee40000100800 */
[----:B------:R-:W-:Y:S01]  /*4ca0*/  IMAD.HI.U32 R9, R28, R4, RZ ;  /* 0x000000041c097227 */ /* 0x000fe200078e00ff */
[----:B------:R-:W-:-:S03]  /*4cb0*/  IABS R3, R25 ;  /* 0x0000001900037213 */ /* 0x000fc60000000000 */
[----:B------:R-:W-:Y:S02]  /*4cc0*/  IMAD.MOV R9, RZ, RZ, -R9 ;  /* 0x000000ffff097224 */ /* 0x000fe400078e0a09 */
[----:B------:R-:W-:-:S04]  /*4cd0*/  IMAD.HI.U32 R10, R28, R3, RZ ;  /* 0x000000031c0a7227 */ /* 0x000fc800078e00ff */
[----:B------:R-:W-:Y:S01]  /*4ce0*/  IMAD.MOV R10, RZ, RZ, -R10 ;  /* 0x000000ffff0a7224 */ /* 0x000fe200078e0a0a */
[----:B--2---:R-:W-:Y:S01]  /*4cf0*/  IABS R2, R26 ;  /* 0x0000001a00027213 */ /* 0x004fe20000000000 */
[----:B------:R-:W-:-:S04]  /*4d00*/  IMAD R4, R29, R9, R4 ;  /* 0x000000091d047224 */ /* 0x000fc800078e0204 */
[----:B------:R-:W-:Y:S01]  /*4d10*/  IMAD.HI.U32 R11, R28, R2, RZ ;  /* 0x000000021c0b7227 */ /* 0x000fe200078e00ff */
[----:B------:R0:W-:Y:S03]  /*4d20*/  STL [R1+0x20], R4 ;  /* 0x0000200401007387 */ /* 0x0001e60000100800 */
[----:B------:R-:W-:Y:S01]  /*4d30*/  IMAD.MOV R11, RZ, RZ, -R11 ;  /* 0x000000ffff0b7224 */ /* 0x000fe200078e0a0b */
[----:B------:R-:W2:Y:S01]  /*4d40*/  LDL R25, [R1+0x284c] ;  /* 0x00284c0001197983 */ /* 0x000ea20000100800 */
[C---:B------:R-:W-:Y:S02]  /*4d50*/  IMAD R3, R29.reuse, R10, R3 ;  /* 0x0000000a1d037224 */ /* 0x040fe400078e0203 */
[----:B0-----:R-:W-:-:S03]  /*4d60*/  IMAD R4, R29, R11, R2 ;  /* 0x0000000b1d047224 */ /* 0x001fc600078e0202 */
[----:B------:R-:W-:Y:S04]  /*4d70*/  STL [R1+0x1c], R3 ;  /* 0x00001c0301007387 */ /* 0x000fe80000100800 */
[----:B------:R-:W2:Y:S04]  /*4d80*/  LDL R26, [R1+0x2848] ;  /* 0x00284800011a7983 */ /* 0x000ea80000100800 */
[----:B------:R4:W-:Y:S02]  /*4d90*/  STL [R1+0x18], R4 ;  /* 0x0000180401007387 */ /* 0x0009e40000100800 */
[----:B----4-:R-:W-:-:S02]  /*4da0*/  IABS R4, R27 ;  /* 0x0000001b00047213 */ /* 0x010fc40000000000 */
[----:B------:R-:W4:Y:S01]  /*4db0*/  LDL R27, [R1+0x2840] ;  /* 0x00284000011b7983 */ /* 0x000f220000100800 */
[----:B------:R-:W-:Y:S02]  /*4dc0*/  IABS R2, R20 ;  /* 0x0000001400027213 */ /* 0x000fe40000000000 */
[----:B---3--:R-:W-:Y:S02]  /*4dd0*/  IABS R3, R22 ;  /* 0x0000001600037213 */ /* 0x008fe40000000000 */
[----:B------:R-:W3:Y:S01]  /*4de0*/  LDL R22, [R1+0x2844] ;  /* 0x0028440001167983 */ /* 0x000ee20000100800 */
[----:B------:R-:W-:Y:S01]  /*4df0*/  IABS R5, R21 ;  /* 0x0000001500057213 */ /* 0x000fe20000000000 */
[----:B------:R-:W-:Y:S01]  /*4e00*/  IMAD.HI.U32 R7, R28, R2, RZ ;  /* 0x000000021c077227 */ /* 0x000fe200078e00ff */
[----:B------:R-:W-:-:S03]  /*4e10*/  IABS R6, R23 ;  /* 0x0000001700067213 */ /* 0x000fc60000000000 */
        /* <DEDUP_REMOVED lines=19> */
[----:B0-----:R-:W-:-:S03]  /*4f50*/  IABS R2, R24 ;  /* 0x0000001800027213 */ /* 0x001fc60000000000 */
[----:B------:R-:W3:Y:S04]  /*4f60*/  LDL R23, [R1+0x283c] ;  /* 0x00283c0001177983 */ /* 0x000ee80000100800 */
[----:B------:R-:W3:Y:S01]  /*4f70*/  LDL R24, [R1+0x2838] ;  /* 0x0028380001187983 */ /* 0x000ee20000100800 */
[----:B--2---:R-:W-:-:S03]  /*4f80*/  IABS R3, R25 ;  /* 0x0000001900037213 */ /* 0x004fc60000000000 */
[----:B------:R-:W2:Y:S01]  /*4f90*/  LDL R25, [R1+0x2834] ;  /* 0x0028340001197983 */ /* 0x000ea20000100800 */
[----:B-1----:R-:W-:-:S03]  /*4fa0*/  IABS R4, R26 ;  /* 0x0000001a00047213 */ /* 0x002fc60000000000 */
[----:B------:R-:W2:Y:S01]  /*4fb0*/  LDL R26, [R1+0x2830] ;  /* 0x00283000011a7983 */ /* 0x000ea20000100800 */
[----:B----4-:R-:W-:-:S03]  /*4fc0*/  IABS R6, R27 ;  /* 0x0000001b00067213 */ /* 0x010fc60000000000 */
[----:B------:R-:W4:Y:S01]  /*4fd0*/  LDL R27, [R1+0x282c] ;  /* 0x00282c00011b7983 */ /* 0x000f220000100800 */
[----:B------:R-:W-:Y:S01]  /*4fe0*/  IMAD.HI.U32 R7, R28, R2, RZ ;  /* 0x000000021c077227 */ /* 0x000fe200078e00ff */
[----:B---3--:R-:W-:-:S03]  /*4ff0*/  IABS R5, R22 ;  /* 0x0000001600057213 */ /* 0x008fc60000000000 */
        /* <DEDUP_REMOVED lines=11> */
[C---:B------:R-:W-:Y:S02]  /*50b0*/  IMAD R3, R29.reuse, R9, R4 ;  /* 0x000000091d037224 */ /* 0x040fe400078e0204 */
[C---:B------:R-:W-:Y:S01]  /*50c0*/  IMAD R4, R29.reuse, R10, R5 ;  /* 0x0000000a1d047224 */ /* 0x040fe200078e0205 */
[----:B------:R-:W-:Y:S01]  /*50d0*/  STL [R1+0x2c6c], R2 ;  /* 0x002c6c0201007387 */ /* 0x000fe20000100800 */
[----:B------:R-:W-:-:S03]  /*50e0*/  IMAD R5, R29, R11, R6 ;  /* 0x0000000b1d057224 */ /* 0x000fc600078e0206 */
[----:B------:R0:W-:Y:S04]  /*50f0*/  STL [R1], R7 ;  /* 0x0000000701007387 */ /* 0x0001e80000100800 */
[----:B------:R-:W-:Y:S04]  /*5100*/  STL [R1+0x2c68], R3 ;  /* 0x002c680301007387 */ /* 0x000fe80000100800 */
[----:B------:R1:W-:Y:S04]  /*5110*/  STL [R1+0x2c64], R4 ;  /* 0x002c640401007387 */ /* 0x0003e80000100800 */
[----:B------:R-:W-:Y:S01]  /*5120*/  STL [R1+0x2c60], R5 ;  /* 0x002c600501007387 */ /* 0x000fe20000100800 */
[----:B------:R-:W-:-:S03]  /*5130*/  IABS R6, R23 ;  /* 0x0000001700067213 */ /* 0x000fc60000000000 */
[----:B------:R-:W3:Y:S01]  /*5140*/  LDL R23, [R1+0x2828] ;  /* 0x0028280001177983 */ /* 0x000ee20000100800 */
[----:B0-----:R-:W-:-:S03]  /*5150*/  IABS R7, R24 ;  /* 0x0000001800077213 */ /* 0x001fc60000000000 */
[----:B------:R-:W3:Y:S01]  /*5160*/  LDL R24, [R1+0x2824] ;  /* 0x0028240001187983 */ /* 0x000ee20000100800 */
[----:B------:R-:W-:-:S04]  /*5170*/  IMAD.HI.U32 R11, R28, R6, RZ ;  /* 0x000000061c0b7227 */ /* 0x000fc800078e00ff */
[----:B------:R-:W-:-:S04]  /*5180*/  IMAD.HI.U32 R12, R28, R7, RZ ;  /* 0x000000071c0c7227 */ /* 0x000fc800078e00ff */
[----:B------:R-:W-:Y:S02]  /*5190*/  IMAD.MOV R11, RZ, RZ, -R11 ;  /* 0x000000ffff0b7224 */ /* 0x000fe400078e0a0b */
[----:B------:R-:W-:Y:S02]  /*51a0*/  IMAD.MOV R12, RZ, RZ, -R12 ;  /* 0x000000ffff0c7224 */ /* 0x000fe400078e0a0c */
[C---:B------:R-:W-:Y:S02]  /*51b0*/  IMAD R6, R29.reuse, R11, R6 ;  /* 0x0000000b1d067224 */ /* 0x040fe400078e0206 */
[----:B------:R-:W-:Y:S01]  /*51c0*/  IMAD R7, R29, R12, R7 ;  /* 0x0000000c1d077224 */ /* 0x000fe200078e0207 */
[----:B--2---:R-:W-:Y:S02]  /*51d0*/  IABS R8, R25 ;  /* 0x0000001900087213 */ /* 0x004fe40000000000 */
[----:B------:R-:W2:Y:S01]  /*51e0*/  LDL R25, [R1+0x2820] ;  /* 0x0028200001197983 */ /* 0x000ea20000100800 */
[----:B------:R-:W-:-:S03]  /*51f0*/  IABS R9, R26 ;  /* 0x0000001a00097213 */ /* 0x000fc60000000000 */
[----:B------:R-:W2:Y:S01]  /*5200*/  LDL R26, [R1+0x281c] ;  /* 0x00281c00011a7983 */ /* 0x000ea20000100800 */
[----:B------:R-:W-:-:S04]  /*5210*/  IMAD.HI.U32 R13, R28, R8, RZ ;  /* 0x000000081c0d7227 */ /* 0x000fc800078e00ff */
[----:B------:R-:W-:-:S04]  /*5220*/  IMAD.HI.U32 R18, R28, R9, RZ ;  /* 0x000000091c127227 */ /* 0x000fc800078e00ff */
[----:B------:R-:W-:Y:S02]  /*5230*/  IMAD.MOV R13, RZ, RZ, -R13 ;  /* 0x000000ffff0d7224 */ /* 0x000fe400078e0a0d */
[----:B------:R-:W-:Y:S02]  /*5240*/  IMAD.MOV R18, RZ, RZ, -R18 ;  /* 0x000000ffff127224 */ /* 0x000fe400078e0a12 */
[C---:B------:R-:W-:Y:S02]  /*5250*/  IMAD R8, R29.reuse, R13, R8 ;  /* 0x0000000d1d087224 */ /* 0x040fe400078e0208 */
[----:B------:R-:W-:Y:S01]  /*5260*/  IMAD R9, R29, R18, R9 ;  /* 0x000000121d097224 */ /* 0x000fe200078e0209 */
[----:B----4-:R-:W-:Y:S02]  /*5270*/  IABS R10, R27 ;  /* 0x0000001b000a7213 */ /* 0x010fe40000000000 */
[----:B------:R-:W4:Y:S03]  /*5280*/  LDL R27, [R1+0x2818] ;  /* 0x00281800011b7983 */ /* 0x000f260000100800 */
[----:B------:R-:W-:-:S04]  /*5290*/  IMAD.HI.U32 R19, R28, R10, RZ ;  /* 0x0000000a1c137227 */ /* 0x000fc800078e00ff */
[----:B------:R-:W-:Y:S01]  /*52a0*/  IMAD.MOV R19, RZ, RZ, -R19 ;  /* 0x000000ffff137224 */ /* 0x000fe200078e0a13 */
[----:B------:R-:W-:Y:S03]  /*52b0*/  STL [R1+0x2c70], R6 ;  /* 0x002c700601007387 */ /* 0x000fe60000100800 */
[----:B------:R-:W-:Y:S01]  /*52c0*/  IMAD R10, R29, R19, R10 ;  /* 0x000000131d0a7224 */ /* 0x000fe200078e020a */
[----:B------:R0:W-:Y:S04]  /*52d0*/  STL [R1+0x2c74], R7 ;  /* 0x002c740701007387 */ /* 0x0001e80000100800 */
[----:B------:R-:W-:Y:S04]  /*52e0*/  STL [R1+0x2c78], R8 ;  /* 0x002c780801007387 */ /* 0x000fe80000100800 */
[----:B------:R-:W-:Y:S04]  /*52f0*/  STL [R1+0x2c7c], R9 ;  /* 0x002c7c0901007387 */ /* 0x000fe80000100800 */
[----:B------:R-:W-:Y:S04]  /*5300*/  STL [R1+0x2c80], R10 ;  /* 0x002c800a01007387 */ /* 0x000fe80000100800 */
[----:B-1----:R-:W4:Y:S04]  /*5310*/  LDL R4, [R1+0x2814] ;  /* 0x0028140001047983 */ /* 0x002f280000100800 */
[----:B------:R-:W4:Y:S04]  /*5320*/  LDL R3, [R1+0x2810] ;  /* 0x0028100001037983 */ /* 0x000f280000100800 */
[----:B------:R-:W4:Y:S01]  /*5330*/  LDL R2, [R1+0x280c] ;  /* 0x00280c0001027983 */ /* 0x000f220000100800 */
[----:B---3--:R-:W-:-:S02]  /*5340*/  IABS R11, R23 ;  /* 0x00000017000b7213 */ /* 0x008fc40000000000 */
[----:B------:R-:W-:-:S03]  /*5350*/  IABS R12, R24 ;  /* 0x00000018000c7213 */ /* 0x000fc60000000000 */
[----:B------:R-:W-:-:S04]  /*5360*/  IMAD.HI.U32 R20, R28, R11, RZ ;  /* 0x0000000b1c147227 */ /* 0x000fc800078e00ff */
[----:B------:R-:W-:-:S04]  /*5370*/  IMAD.HI.U32 R23, R28, R12, RZ ;  /* 0x0000000c1c177227 */ /* 0x000fc800078e00ff */
[----:B------:R-:W-:Y:S02]  /*5380*/  IMAD.MOV R20, RZ, RZ, -R20 ;  /* 0x000000ffff147224 */ /* 0x000fe400078e0a14 */
[----:B------:R-:W-:Y:S02]  /*5390*/  IMAD.MOV R24, RZ, RZ, -R23 ;  /* 0x000000ffff187224 */ /* 0x000fe400078e0a17 */
[C---:B------:R-:W-:Y:S02]  /*53a0*/  IMAD R11, R29.reuse, R20, R11 ;  /* 0x000000141d0b7224 */ /* 0x040fe400078e020b */
[----:B------:R-:W-:Y:S01]  /*53b0*/  IMAD R12, R29, R24, R12 ;  /* 0x000000181d0c7224 */ /* 0x000fe200078e020c */
[----:B--2---:R-:W-:Y:S02]  /*53c0*/  IABS R13, R25 ;  /* 0x00000019000d7213 */ /* 0x004fe40000000000 */
[----:B------:R-:W-:Y:S02]  /*53d0*/  IABS R18, R26 ;  /* 0x0000001a00127213 */ /* 0x000fe40000000000 */
        /* <DEDUP_REMOVED lines=8> */
[----:B------:R-:W3:Y:S03]  /*5460*/  LDL R27, [R1+0x2804] ;  /* 0x00280400011b7983 */ /* 0x000ee60000100800 */
[----:B------:R-:W-:-:S04]  /*5470*/  IMAD.HI.U32 R25, R28, R19, RZ ;  /* 0x000000131c197227 */ /* 0x000fc800078e00ff */
[----:B------:R-:W-:Y:S01]  /*5480*/  IMAD.MOV R21, RZ, RZ, -R25 ;  /* 0x000000ffff157224 */ /* 0x000fe200078e0a19 */
[----:B------:R-:W-:Y:S03]  /*5490*/  STL [R1+0x2c84], R11 ;  /* 0x002c840b01007387 */ /* 0x000fe60000100800 */
[----:B------:R-:W-:Y:S01]  /*54a0*/  IMAD R19, R29, R21, R19 ;  /* 0x000000151d137224 */ /* 0x000fe200078e0213 */
[----:B------:R-:W-:Y:S04]  /*54b0*/  STL [R1+0x2c54], R12 ;  /* 0x002c540c01007387 */ /* 0x000fe80000100800 */
[----:B------:R-:W-:Y:S04]  /*54c0*/  STL [R1+0x2c58], R13 ;  /* 0x002c580d01007387 */ /* 0x000fe80000100800 */
[----:B------:R-:W-:Y:S04]  /*54d0*/  STL [R1+0x2c5c], R18 ;  /* 0x002c5c1201007387 */ /* 0x000fe80000100800 */
[----:B------:R-:W-:Y:S01]  /*54e0*/  STL [R1+0x2c88], R19 ;  /* 0x002c881301007387 */ /* 0x000fe20000100800 */
[----:B------:R-:W-:-:S03]  /*54f0*/  IABS R20, R4 ;  /* 0x0000000400147213 */ /* 0x000fc60000000000 */
[----:B------:R-:W4:Y:S01]  /*5500*/  LDL R4, [R1+0x27f4] ;  /* 0x0027f40001047983 */ /* 0x000f220000100800 */
[----:B------:R-:W-:Y:S02]  /*5510*/  IABS R21, R3 ;  /* 0x0000000300157213 */ /* 0x000fe40000000000 */
[----:B------:R-:W-:-:S03]  /*5520*/  IABS R22, R2 ;  /* 0x0000000200167213 */ /* 0x000fc60000000000 */
[----:B------:R-:W-:-:S04]  /*5530*/  IMAD.HI.U32 R25, R28, R21, RZ ;  /* 0x000000151c197227 */ /* 0x000fc800078e00ff */
[----:B------:R-:W-:-:S04]  /*5540*/  IMAD.HI.U32 R24, R28, R22, RZ ;  /* 0x000000161c187227 */ /* 0x000fc800078e00ff */
[----:B------:R-:W-:Y:S02]  /*5550*/  IMAD.MOV R3, RZ, RZ, -R25 ;  /* 0x000000ffff037224 */ /* 0x000fe400078e0a19 */
[----:B------:R-:W-:Y:S02]  /*5560*/  IMAD.MOV R25, RZ, RZ, -R24 ;  /* 0x000000ffff197224 */ /* 0x000fe400078e0a18 */
[C---:B------:R-:W-:Y:S02]  /*5570*/  IMAD R21, R29.reuse, R3, R21 ;  /* 0x000000031d157224 */ /* 0x040fe400078e0215 */
[----:B------:R-:W-:Y:S01]  /*5580*/  IMAD R22, R29, R25, R22 ;  /* 0x000000191d167224 */ /* 0x000fe200078e0216 */
[----:B--2---:R-:W-:Y:S01]  /*5590*/  IABS R23, R26 ;  /* 0x0000001a00177213 */ /* 0x004fe20000000000 */
[----:B------:R-:W-:-:S04]  /*55a0*/  IMAD.HI.U32 R26, R28, R20, RZ ;  /* 0x000000141c1a7227 */ /* 0x000fc800078e00ff */
[----:B------:R-:W-:-:S04]  /*55b0*/  IMAD.MOV R26, RZ, RZ, -R26 ;  /* 0x000000ffff1a7224 */ /* 0x000fc800078e0a1a */
[----:B------:R-:W-:Y:S02]  /*55c0*/  IMAD R20, R29, R26, R20 ;  /* 0x0000001a1d147224 */ /* 0x000fe400078e0214 */
[----:B------:R-:W-:-:S03]  /*55d0*/  IMAD.HI.U32 R26, R28, R23, RZ ;  /* 0x000000171c1a7227 */ /* 0x000fc600078e00ff */
[----:B------:R1:W-:Y:S01]  /*55e0*/  STL [R1+0x2c8c], R20 ;  /* 0x002c8c1401007387 */ /* 0x0003e20000100800 */
[----:B------:R-:W-:-:S03]  /*55f0*/  IMAD.MOV R26, RZ, RZ, -R26 ;  /* 0x000000ffff1a7224 */ /* 0x000fc600078e0a1a */
[----:B0-----:R-:W2:Y:S04]  /*5600*/  LDL.LU R7, [R1+0x6c] ;  /* 0x00006c0001077983 */ /* 0x001ea80000300800 */
[----:B------:R-:W2:Y:S04]  /*5610*/  LDL.LU R6, [R1+0x68] ;  /* 0x0000680001067983 */ /* 0x000ea80000300800 */
[----:B------:R-:W2:Y:S01]  /*5620*/  LDL.LU R3, [R1+0x64] ;  /* 0x0000640001037983 */ /* 0x000ea20000300800 */
[----:B------:R-:W-:-:S03]  /*5630*/  IMAD R23, R29, R26, R23 ;  /* 0x0000001a1d177224 */ /* 0x000fc600078e0217 */
[----:B-1----:R-:W2:Y:S04]  /*5640*/  LDL.LU R20, [R1+0x5c] ;  /* 0x00005c0001147983 */ /* 0x002ea80000300800 */
[----:B------:R-:W-:Y:S04]  /*5650*/  STL [R1+0x2c90], R21 ;  /* 0x002c901501007387 */ /* 0x000fe80000100800 */
[----:B------:R-:W-:Y:S04]  /*5660*/  STL [R1+0x2c94], R22 ;  /* 0x002c941601007387 */ /* 0x000fe80000100800 */
[----:B------:R-:W2:Y:S04]  /*5670*/  LDL.LU R19, [R1+0x58] ;  /* 0x0000580001137983 */ /* 0x000ea80000300800 */
[----:B------:R-:W2:Y:S04]  /*5680*/  LDL.LU R18, [R1+0x54] ;  /* 0x0000540001127983 */ /* 0x000ea80000300800 */
[----:B------:R-:W2:Y:S04]  /*5690*/  LDL.LU R12, [R1+0x19c] ;  /* 0x00019c00010c7983 */ /* 0x000ea80000300800 */
[----:B------:R-:W2:Y:S04]  /*56a0*/  LDL.LU R13, [R1+0x188] ;  /* 0x00018800010d7983 */ /* 0x000ea80000300800 */
[----:B------:R-:W2:Y:S04]  /*56b0*/  LDL.LU R5, [R1+0x18c] ;  /* 0x00018c0001057983 */ /* 0x000ea80000300800 */
[----:B------:R-:W-:Y:S01]  /*56c0*/  STL [R1+0x2c98], R23 ;  /* 0x002c981701007387 */ /* 0x000fe20000100800 */
[----:B---3--:R-:W-:-:S05]  /*56d0*/  IABS R27, R27 ;  /* 0x0000001b001b7213 */ /* 0x008fca0000000000 */
[----:B------:R-:W-:-:S04]  /*56e0*/  IMAD.MOV.U32 R24, RZ, RZ, R27 ;  /* 0x000000ffff187224 */ /* 0x000fc800078e001b */
[----:B------:R-:W-:-:S04]  /*56f0*/  IMAD.HI.U32 R25, R28, R24, RZ ;  /* 0x000000181c197227 */ /* 0x000fc800078e00ff */
[----:B------:R-:W-:-:S04]  /*5700*/  IMAD.MOV R25, RZ, RZ, -R25 ;  /* 0x000000ffff197224 */ /* 0x000fc800078e0a19 */
[----:B------:R-:W-:-:S05]  /*5710*/  IMAD R24, R29, R25, R24 ;  /* 0x000000191d187224 */ /* 0x000fca00078e0218 */
[----:B------:R0:W-:Y:S01]  /*5720*/  STL [R1+0x2c9c], R24 ;  /* 0x002c9c1801007387 */ /* 0x0001e20000100800 */
[----:B----4-:R-:W-:-:S05]  /*5730*/  IABS R27, R4 ;  /* 0x00000004001b7213 */ /* 0x010fca0000000000 */
[----:B------:R-:W-:Y:S02]  /*5740*/  IMAD.MOV.U32 R25, RZ, RZ, R27 ;  /* 0x000000ffff197224 */ /* 0x000fe400078e001b */
[----:B------:R-:W3:Y:S01]  /*5750*/  LDL.LU R27, [R1+0x60] ;  /* 0x00006000011b7983 */ /* 0x000ee20000300800 */
[----:B------:R-:W-:-:S04]  /*5760*/  IABS R2, c[0x0][0x178] ;  /* 0x00005e0000027a13 */ /* 0x000fc80000000000 */
[C---:B------:R-:W-:Y:S02]  /*5770*/  ISETP.GT.U32.AND P0, PT, R2.reuse, R17, PT ;  /* 0x000000110200720c */ /* 0x040fe40003f04070 */
[C---:B------:R-:W-:Y:S02]  /*5780*/  ISETP.GT.U32.AND P1, PT, R2.reuse, R16, PT ;  /* 0x000000100200720c */ /* 0x040fe40003f24070 */
[C---:B------:R-:W-:Y:S02]  /*5790*/  ISETP.GT.U32.AND P2, PT, R2.reuse, R15, PT ;  /* 0x0000000f0200720c */ /* 0x040fe40003f44070 */
[----:B------:R-:W-:-:S07]  /*57a0*/  ISETP.GT.U32.AND P3, PT, R2, R14, PT ;  /* 0x0000000e0200720c */ /* 0x000fce0003f64070 */
[--C-:B------:R-:W-:Y:S02]  /*57b0*/  @!P0 IMAD.IADD R17, R17, 0x1, -R2.reuse ;  /* 0x0000000111118824 */ /* 0x100fe400078e0a02 */
[--C-:B------:R-:W-:Y:S02]  /*57c0*/  @!P1 IMAD.IADD R16, R16, 0x1, -R2.reuse ;  /* 0x0000000110109824 */ /* 0x100fe400078e0a02 */
[--C-:B------:R-:W-:Y:S01]  /*57d0*/  @!P2 IMAD.IADD R15, R15, 0x1, -R2.reuse ;  /* 0x000000010f0fa824 */ /* 0x100fe200078e0a02 */
[----:B------:R-:W-:Y:S01]  /*57e0*/  ISETP.GT.U32.AND P1, PT, R2, R17, PT ;  /* 0x000000110200720c */ /* 0x000fe20003f24070 */
[----:B------:R-:W-:Y:S01]  /*57f0*/  @!P3 IMAD.IADD R14, R14, 0x1, -R2 ;  /* 0x000000010e0eb824 */ /* 0x000fe200078e0a02 */
[C---:B------:R-:W-:Y:S02]  /*5800*/  ISETP.GT.U32.AND P5, PT, R2.reuse, R16, PT ;  /* 0x000000100200720c */ /* 0x040fe40003fa4070 */
[C---:B------:R-:W-:Y:S02]  /*5810*/  ISETP.GT.U32.AND P3, PT, R2.reuse, R15, PT ;  /* 0x0000000f0200720c */ /* 0x040fe40003f64070 */
[----:B------:R-:W-:-:S02]  /*5820*/  ISETP.GT.U32.AND P4, PT, R2, R14, PT ;  /* 0x0000000e0200720c */ /* 0x000fc40003f84070 */
[----:B------:R-:W-:-:S05]  /*5830*/  ISETP.GT.U32.AND P0, PT, R29, R0, PT ;  /* 0x000000001d00720c */ /* 0x000fca0003f04070 */
[--C-:B------:R-:W-:Y:S02]  /*5840*/  @!P1 IMAD.IADD R17, R17, 0x1, -R2.reuse ;  /* 0x0000000111119824 */ /* 0x100fe400078e0a02 */
[--C-:B------:R-:W-:Y:S02]  /*5850*/  @!P5 IMAD.IADD R16, R16, 0x1, -R2.reuse ;  /* 0x000000011010d824 */ /* 0x100fe400078e0a02 */
[--C-:B------:R-:W-:Y:S01]  /*5860*/  @!P3 IMAD.IADD R15, R15, 0x1, -R2.reuse ;  /* 0x000000010f0fb824 */ /* 0x100fe200078e0a02 */
[----:B------:R-:W-:Y:S01]  /*5870*/  STL [R1+0x2c50], R17 ;  /* 0x002c501101007387 */ /* 0x000fe20000100800 */
[----:B------:R-:W-:-:S03]  /*5880*/  @!P4 IMAD.IADD R14, R14, 0x1, -R2 ;  /* 0x000000010e0ec824 */ /* 0x000fc600078e0a02 */
[----:B------:R-:W-:Y:S04]  /*5890*/  STL [R1+0x2ca0], R16 ;  /* 0x002ca01001007387 */ /* 0x000fe80000100800 */
[----:B------:R-:W4:Y:S04]  /*58a0*/  LDL.LU R2, [R1+0x190] ;  /* 0x0001900001027983 */ /* 0x000f280000300800 */
[----:B------:R-:W4:Y:S04]  /*58b0*/  LDL.LU R11, [R1+0x194] ;  /* 0x00019400010b7983 */ /* 0x000f280000300800 */
[----:B------:R-:W4:Y:S01]  /*58c0*/  LDL.LU R10, [R1+0x198] ;  /* 0x00019800010a7983 */ /* 0x000f220000300800 */
[----:B------:R-:W-:-:S03]  /*58d0*/  @!P0 IMAD.IADD R0, R0, 0x1, -R29 ;  /* 0x0000000100008824 */ /* 0x000fc600078e0a1d */
[----:B------:R-:W4:Y:S04]  /*58e0*/  LDL.LU R9, [R1+0x16c] ;  /* 0x00016c0001097983 */ /* 0x000f280000300800 */
[----:B------:R-:W4:Y:S04]  /*58f0*/  LDL.LU R8, [R1+0x170] ;  /* 0x0001700001087983 */ /* 0x000f280000300800 */
[----:B------:R-:W4:Y:S04]  /*5900*/  LDL.LU R4, [R1+0x174] ;  /* 0x0001740001047983 */ /* 0x000f280000300800 */
[----:B0-----:R-:W4:Y:S04]  /*5910*/  LDL.LU R24, [R1+0x178] ;  /* 0x0001780001187983 */ /* 0x001f280000300800 */
[----:B------:R-:W4:Y:S04]  /*5920*/  LDL.LU R23, [R1+0x184] ;  /* 0x0001840001177983 */ /* 0x000f280000300800 */
[----:B------:R-:W4:Y:S04]  /*5930*/  LDL.LU R22, [R1+0x148] ;  /* 0x0001480001167983 */ /* 0x000f280000300800 */
[----:B------:R-:W4:Y:S01]  /*5940*/  LDL.LU R21, [R1+0x158] ;  /* 0x0001580001157983 */ /* 0x000f220000300800 */
[----:B--2---:R-:W-:-:S02]  /*5950*/  ISETP.GT.U32.AND P2, PT, R29, R7, PT ;  /* 0x000000071d00720c */ /* 0x004fc40003f44070 */
[C---:B------:R-:W-:Y:S02]  /*5960*/  ISETP.GT.U32.AND P6, PT, R29.reuse, R6, PT ;  /* 0x000000061d00720c */ /* 0x040fe40003fc4070 */
[C---:B------:R-:W-:Y:S02]  /*5970*/  ISETP.GT.U32.AND P1, PT, R29.reuse, R3, PT ;  /* 0x000000031d00720c */ /* 0x040fe40003f24070 */
[----:B------:R-:W-:-:S07]  /*5980*/  ISETP.GT.U32.AND P4, PT, R29, R20, PT ;  /* 0x000000141d00720c */ /* 0x000fce0003f84070 */
[--C-:B------:R-:W-:Y:S01]  /*5990*/  @!P2 IMAD.IADD R7, R7, 0x1, -R29.reuse ;  /* 0x000000010707a824 */ /* 0x100fe200078e0a1d */
[C---:B------:R-:W-:Y:S01]  /*59a0*/  ISETP.GT.U32.AND P3, PT, R29.reuse, R19, PT ;  /* 0x000000131d00720c */ /* 0x040fe20003f64070 */
[--C-:B------:R-:W-:Y:S01]  /*59b0*/  @!P6 IMAD.IADD R6, R6, 0x1, -R29.reuse ;  /* 0x000000010606e824 */ /* 0x100fe200078e0a1d */
[----:B------:R-:W-:Y:S01]  /*59c0*/  ISETP.GT.U32.AND P0, PT, R29, R18, PT ;  /* 0x000000121d00720c */ /* 0x000fe20003f04070 */
[--C-:B------:R-:W-:Y:S01]  /*59d0*/  @!P1 IMAD.IADD R3, R3, 0x1, -R29.reuse ;  /* 0x0000000103039824 */ /* 0x100fe200078e0a1d */
[C---:B------:R-:W-:Y:S01]  /*59e0*/  ISETP.GT.U32.AND P2, PT, R29.reuse, R12, PT ;  /* 0x0000000c1d00720c */ /* 0x040fe20003f44070 */
[----:B------:R-:W-:Y:S01]  /*59f0*/  @!P4 IMAD.IADD R20, R20, 0x1, -R29 ;  /* 0x000000011414c824 */ /* 0x000fe200078e0a1d */
[----:B------:R-:W-:-:S07]  /*5a00*/  ISETP.GT.U32.AND P4, PT, R29, R7, PT ;  /* 0x000000071d00720c */ /* 0x000fce0003f84070 */
[--C-:B------:R-:W-:Y:S01]  /*5a10*/  @!P3 IMAD.IADD R19, R19, 0x1, -R29.reuse ;  /* 0x000000011313b824 */ /* 0x100fe200078e0a1d */
[C---:B------:R-:W-:Y:S02]  /*5a20*/  ISETP.GT.U32.AND P3, PT, R29.reuse, R6, PT ;  /* 0x000000061d00720c */ /* 0x040fe40003f64070 */
[C---:B------:R-:W-:Y:S01]  /*5a30*/  ISETP.GT.U32.AND P1, PT, R29.reuse, R5, PT ;  /* 0x000000051d00720c */ /* 0x040fe20003f24070 */
[--C-:B------:R-:W-:Y:S01]  /*5a40*/  @!P0 IMAD.IADD R18, R18, 0x1, -R29.reuse ;  /* 0x0000000112128824 */ /* 0x100fe200078e0a1d */
[----:B------:R-:W-:Y:S01]  /*5a50*/  ISETP.GT.U32.AND P0, PT, R29, R3, PT ;  /* 0x000000031d00720c */ /* 0x000fe20003f04070 */
[--C-:B------:R-:W-:Y:S02]  /*5a60*/  @!P2 IMAD.IADD R12, R12, 0x1, -R29.reuse ;  /* 0x000000010c0ca824 */ /* 0x100fe400078e0a1d */
[----:B------:R-:W-:Y:S01]  /*5a70*/  @!P4 IMAD.IADD R7, R7, 0x1, -R29 ;  /* 0x000000010707c824 */ /* 0x000fe200078e0a1d */
[----:B------:R-:W-:-:S05]  /*5a80*/  ISETP.GT.U32.AND P4, PT, R29, R18, PT ;  /* 0x000000121d00720c */ /* 0x000fca0003f84070 */
[--C-:B------:R-:W-:Y:S02]  /*5a90*/  @!P3 IMAD.IADD R6, R6, 0x1, -R29.reuse ;  /* 0x000000010606b824 */ /* 0x100fe400078e0a1d */
[--C-:B------:R-:W-:Y:S01]  /*5aa0*/  @!P1 IMAD.IADD R5, R5, 0x1, -R29.reuse ;  /* 0x0000000105059824 */ /* 0x100fe200078e0a1d */
[C---:B------:R-:W-:Y:S02]  /*5ab0*/  ISETP.GT.U32.AND P1, PT, R29.reuse, R20, PT ;  /* 0x000000141d00720c */ /* 0x040fe40003f24070 */
[----:B------:R-:W-:Y:S01]  /*5ac0*/  ISETP.GT.U32.AND P3, PT, R29, R12, PT ;  /* 0x0000000c1d00720c */ /* 0x000fe20003f64070 */
[----:B------:R0:W-:Y:S01]  /*5ad0*/  STL [R1+0x6c], R7 ;  /* 0x00006c0701007387 */ /* 0x0001e20000100800 */
[----:B------:R-:W-:-:S03]  /*5ae0*/  @!P0 IMAD.IADD R3, R3, 0x1, -R29 ;  /* 0x0000000103038824 */ /* 0x000fc600078e0a1d */
[----:B0-----:R-:W2:Y:S06]  /*5af0*/  LDL.LU R7, [R1+0x160] ;  /* 0x0001600001077983 */ /* 0x001eac0000300800 */
[--C-:B------:R-:W-:Y:S01]  /*5b00*/  @!P1 IMAD.IADD R20, R20, 0x1, -R29.reuse ;  /* 0x0000000114149824 */ /* 0x100fe200078e0a1d */
[----:B------:R0:W-:Y:S01]  /*5b10*/  STL [R1+0x68], R6 ;  /* 0x0000680601007387 */ /* 0x0001e20000100800 */
[--C-:B------:R-:W-:Y:S02]  /*5b20*/  @!P3 IMAD.IADD R12, R12, 0x1, -R29.reuse ;  /* 0x000000010c0cb824 */ /* 0x100fe400078e0a1d */
[----:B------:R-:W-:Y:S01]  /*5b30*/  @!P4 IMAD.IADD R18, R18, 0x1, -R29 ;  /* 0x000000011212c824 */ /* 0x000fe200078e0a1d */
[----:B0-----:R-:W2:Y:S04]  /*5b40*/  LDL.LU R6, [R1+0x164] ;  /* 0x0001640001067983 */ /* 0x001ea80000300800 */
[----:B------:R0:W-:Y:S04]  /*5b50*/  STL [R1+0x64], R3 ;  /* 0x0000640301007387 */ /* 0x0001e80000100800 */
[----:B0-----:R-:W2:Y:S01]  /*5b60*/  LDL.LU R3, [R1+0x168] ;  /* 0x0001680001037983 */ /* 0x001ea20000300800 */
[----:B---3--:R-:W-:-:S13]  /*5b70*/  ISETP.GT.U32.AND P5, PT, R29, R27, PT ;  /* 0x0000001b1d00720c */ /* 0x008fda0003fa4070 */
[----:B------:R-:W-:Y:S01]  /*5b80*/  @!P5 IMAD.IADD R27, R27, 0x1, -R29 ;  /* 0x000000011b1bd824 */ /* 0x000fe200078e0a1d */
[----:B------:R-:W-:-:S04]  /*5b90*/  ISETP.GT.U32.AND P5, PT, R29, R0, PT ;  /* 0x000000001d00720c */ /* 0x000fc80003fa4070 */
[----:B------:R-:W-:-:S09]  /*5ba0*/  ISETP.GT.U32.AND P2, PT, R29, R27, PT ;  /* 0x0000001b1d00720c */ /* 0x000fd20003f44070 */
[----:B------:R-:W-:Y:S01]  /*5bb0*/  @!P5 IMAD.IADD R0, R0, 0x1, -R29 ;  /* 0x000000010000d824 */ /* 0x000fe200078e0a1d */
[----:B------:R-:W-:-:S03]  /*5bc0*/  ISETP.GT.U32.AND P5, PT, R29, R19, PT ;  /* 0x000000131d00720c */ /* 0x000fc60003fa4070 */
[----:B------:R-:W-:-:S05]  /*5bd0*/  @!P2 IMAD.IADD R27, R27, 0x1, -R29 ;  /* 0x000000011b1ba824 */ /* 0x000fca00078e0a1d */
[----:B------:R-:W-:Y:S05]  /*5be0*/  STL [R1+0x60], R27 ;  /* 0x0000601b01007387 */ /* 0x000fea0000100800 */
[----:B------:R-:W-:Y:S01]  /*5bf0*/  @!P5 IMAD.IADD R19, R19, 0x1, -R29 ;  /* 0x000000011313d824 */ /* 0x000fe200078e0a1d */
[----:B------:R-:W-:Y:S04]  /*5c00*/  STL [R1+0x5c], R20 ;  /* 0x00005c1401007387 */ /* 0x000fe80000100800 */
[----:B------:R-:W-:Y:S04]  /*5c10*/  STL [R1+0x58], R19 ;  /* 0x0000581301007387 */ /* 0x000fe80000100800 */
[----:B------:R0:W-:Y:S04]  /*5c20*/  STL [R1+0x19c], R12 ;  /* 0x00019c0c01007387 */ /* 0x0001e80000100800 */
[----:B------:R-:W-:Y:S04]  /*5c30*/  STL [R1+0x54], R18 ;  /* 0x0000541201007387 */ /* 0x000fe80000100800 */
[----:B0-----:R-:W3:Y:S01]  /*5c40*/  LDL R12, [R1+0x27f8] ;  /* 0x0027f800010c7983 */ /* 0x001ee20000100800 */
[----:B------:R-:W-:-:S02]  /*5c50*/  ISETP.GT.U32.AND P6, PT, R29, R13, PT ;  /* 0x0000000d1d00720c */ /* 0x000fc40003fc4070 */
[C---:B----4-:R-:W-:Y:S02]  /*5c60*/  ISETP.GT.U32.AND P2, PT, R29.reuse, R2, PT ;  /* 0x000000021d00720c */ /* 0x050fe40003f44070 */
        /* <DEDUP_REMOVED lines=9> */
[C---:B------:R-:W-:Y:S02]  /*5d00*/  ISETP.GT.U32.AND P0, PT, R29.reuse, R13, PT ;  /* 0x0000000d1d00720c */ /* 0x040fe40003f04070 */
[----:B------:R-:W-:-:S05]  /*5d10*/  ISETP.GT.U32.AND P1, PT, R29, R22, PT ;  /* 0x000000161d00720c */ /* 0x000fca0003f24070 */
[--C-:B------:R-:W-:Y:S01]  /*5d20*/  @!P6 IMAD.IADD R5, R5, 0x1, -R29.reuse ;  /* 0x000000010505e824 */ /* 0x100fe200078e0a1d */
[C---:B------:R-:W-:Y:S02]  /*5d30*/  ISETP.GT.U32.AND P6, PT, R29.reuse, R24, PT ;  /* 0x000000181d00720c */ /* 0x040fe40003fc4070 */
[----:B------:R-:W-:Y:S01]  /*5d40*/  ISETP.GT.U32.AND P5, PT, R29, R21, PT ;  /* 0x000000151d00720c */ /* 0x000fe20003fa4070 */
[--C-:B------:R-:W-:Y:S02]  /*5d50*/  @!P4 IMAD.IADD R9, R9, 0x1, -R29.reuse ;  /* 0x000000010909c824 */ /* 0x100fe400078e0a1d */
[--C-:B------:R-:W-:Y:S01]  /*5d60*/  @!P2 IMAD.IADD R23, R23, 0x1, -R29.reuse ;  /* 0x000000011717a824 */ /* 0x100fe200078e0a1d */
[----:B------:R-:W-:Y:S01]  /*5d70*/  ISETP.GT.U32.AND P2, PT, R29, R11, PT ;  /* 0x0000000b1d00720c */ /* 0x000fe20003f44070 */
[--C-:B------:R-:W-:Y:S01]  /*5d80*/  @!P0 IMAD.IADD R13, R13, 0x1, -R29.reuse ;  /* 0x000000010d0d8824 */ /* 0x100fe200078e0a1d */
[----:B------:R-:W-:Y:S01]  /*5d90*/  ISETP.GT.U32.AND P3, PT, R29, R8, PT ;  /* 0x000000081d00720c */ /* 0x000fe20003f64070 */
[----:B------:R-:W-:-:S04]  /*5da0*/  @!P1 IMAD.IADD R22, R22, 0x1, -R29 ;  /* 0x0000000116169824 */ /* 0x000fc800078e0a1d */
[--C-:B------:R-:W-:Y:S01]  /*5db0*/  @!P6 IMAD.IADD R24, R24, 0x1, -R29.reuse ;  /* 0x000000011818e824 */ /* 0x100fe200078e0a1d */
[----:B------:R-:W-:Y:S01]  /*5dc0*/  ISETP.GT.U32.AND P6, PT, R29, R2, PT ;  /* 0x000000021d00720c */ /* 0x000fe20003fc4070 */
[----:B------:R-:W-:Y:S01]  /*5dd0*/  @!P5 IMAD.IADD R21, R21, 0x1, -R29 ;  /* 0x000000011515d824 */ /* 0x000fe200078e0a1d */
[C---:B------:R-:W-:Y:S01]  /*5de0*/  ISETP.GT.U32.AND P1, PT, R29.reuse, R10, PT ;  /* 0x0000000a1d00720c */ /* 0x040fe20003f24070 */
[----:B------:R0:W-:Y:S01]  /*5df0*/  STL [R1+0x18c], R5 ;  /* 0x00018c0501007387 */ /* 0x0001e20000100800 */
[----:B------:R-:W-:-:S03]  /*5e00*/  ISETP.GT.U32.AND P5, PT, R29, R9, PT ;  /* 0x000000091d00720c */ /* 0x000fc60003fa4070 */
[----:B------:R1:W-:Y:S01]  /*5e10*/  STL [R1+0x188], R13 ;  /* 0x0001880d01007387 */ /* 0x0003e20000100800 */
[----:B------:R-:W-:-:S03]  /*5e20*/  IMAD.HI.U32 R26, R28, R25, RZ ;  /* 0x000000191c1a7227 */ /* 0x000fc600078e00ff */
[----:B0-----:R-:W4:Y:S02]  /*5e30*/  LDL.LU R5, [R1+0x50] ;  /* 0x0000500001057983 */ /* 0x001f240000300800 */
[--C-:B------:R-:W-:Y:S02]  /*5e40*/  @!P6 IMAD.IADD R2, R2, 0x1, -R29.reuse ;  /* 0x000000010202e824 */ /* 0x100fe400078e0a1d */
[----:B------:R-:W4:Y:S01]  /*5e50*/  LDL.LU R20, [R1+0x138] ;  /* 0x0001380001147983 */ /* 0x000f220000300800 */
[--C-:B------:R-:W-:Y:S02]  /*5e60*/  @!P2 IMAD.IADD R11, R11, 0x1, -R29.reuse ;  /* 0x000000010b0ba824 */ /* 0x100fe400078e0a1d */
[--C-:B------:R-:W-:Y:S01]  /*5e70*/  @!P3 IMAD.IADD R8, R8, 0x1, -R29.reuse ;  /* 0x000000010808b824 */ /* 0x100fe200078e0a1d */
[----:B------:R-:W4:Y:S01]  /*5e80*/  LDL.LU R19, [R1+0x13c] ;  /* 0x00013c0001137983 */ /* 0x000f220000300800 */
[----:B------:R-:W-:Y:S02]  /*5e90*/  IMAD.MOV R26, RZ, RZ, -R26 ;  /* 0x000000ffff1a7224 */ /* 0x000fe400078e0a1a */
[--C-:B------:R-:W-:Y:S01]  /*5ea0*/  @!P1 IMAD.IADD R10, R10, 0x1, -R29.reuse ;  /* 0x000000010a0a9824 */ /* 0x100fe200078e0a1d */
[----:B------:R-:W4:Y:S01]  /*5eb0*/  LDL.LU R18, [R1+0x140] ;  /* 0x0001400001127983 */ /* 0x000f220000300800 */
[----:B------:R-:W-:-:S03]  /*5ec0*/  @!P5 IMAD.IADD R9, R9, 0x1, -R29 ;  /* 0x000000010909d824 */ /* 0x000fc600078e0a1d */
[----:B-1----:R-:W4:Y:S01]  /*5ed0*/  LDL.LU R13, [R1+0x144] ;  /* 0x00014400010d7983 */ /* 0x002f220000300800 */
[----:B------:R-:W-:-:S03]  /*5ee0*/  IMAD R25, R29, R26, R25 ;  /* 0x0000001a1d197224 */ /* 0x000fc600078e0219 */
[----:B------:R0:W-:Y:S04]  /*5ef0*/  STL [R1+0x190], R2 ;  /* 0x0001900201007387 */ /* 0x0001e80000100800 */
[----:B0-----:R-:W4:Y:S01]  /*5f00*/  LDL.LU R2, [R1+0x4c] ;  /* 0x00004c0001027983 */ /* 0x001f220000300800 */
[----:B--2---:R-:W-:-:S03]  /*5f10*/  ISETP.GT.U32.AND P4, PT, R29, R7, PT ;  /* 0x000000071d00720c */ /* 0x004fc60003f84070 */
[----:B------:R0:W-:Y:S04]  /*5f20*/  STL [R1+0x194], R11 ;  /* 0x0001940b01007387 */ /* 0x0001e80000100800 */
[----:B------:R-:W2:Y:S04]  /*5f30*/  LDL.LU R17, [R1+0x114] ;  /* 0x0001140001117983 */ /* 0x000ea80000300800 */
[----:B------:R1:W-:Y:S02]  /*5f40*/  STL [R1+0x198], R10 ;  /* 0x0001980a01007387 */ /* 0x0003e40000100800 */
[----:B------:R-:W-:Y:S01]  /*5f50*/  @!P4 IMAD.IADD R7, R7, 0x1, -R29 ;  /* 0x000000010707c824 */ /* 0x000fe200078e0a1d */
[----:B------:R-:W-:-:S13]  /*5f60*/  ISETP.GT.U32.AND P4, PT, R29, R8, PT ;  /* 0x000000081d00720c */ /* 0x000fda0003f84070 */
[----:B------:R-:W-:Y:S01]  /*5f70*/  @!P4 IMAD.IADD R8, R8, 0x1, -R29 ;  /* 0x000000010808c824 */ /* 0x000fe200078e0a1d */
[----:B---3--:R-:W-:Y:S02]  /*5f80*/  IABS R26, R12 ;  /* 0x0000000c001a7213 */ /* 0x008fe40000000000 */
[----:B------:R-:W3:Y:S04]  /*5f90*/  LDL.LU R12, [R1+0x118] ;  /* 0x00011800010c7983 */ /* 0x000ee80000300800 */
[----:B------:R1:W-:Y:S04]  /*5fa0*/  STL [R1+0x16c], R9 ;  /* 0x00016c0901007387 */ /* 0x0003e80000100800 */
[----:B0-----:R-:W3:Y:S04]  /*5fb0*/  LDL.LU R11, [R1+0x130] ;  /* 0x00013000010b7983 */ /* 0x001ee80000300800 */
[----:B-1----:R-:W3:Y:S04]  /*5fc0*/  LDL.LU R10, [R1+0x134] ;  /* 0x00013400010a7983 */ /* 0x002ee80000300800 */
[----:B------:R0:W-:Y:S04]  /*5fd0*/  STL [R1+0x170], R8 ;  /* 0x0001700801007387 */ /* 0x0001e80000100800 */
[----:B------:R-:W3:Y:S01]  /*5fe0*/  LDL.LU R9, [R1+0x48] ;  /* 0x0000480001097983 */ /* 0x000ee20000300800 */
[----:B------:R-:W-:-:S02]  /*5ff0*/  ISETP.GT.U32.AND P0, PT, R29, R4, PT ;  /* 0x000000041d00720c */ /* 0x000fc40003f04070 */
[C---:B------:R-:W-:Y:S02]  /*6000*/  ISETP.GT.U32.AND P3, PT, R29.reuse, R6, PT ;  /* 0x000000061d00720c */ /* 0x040fe40003f64070 */
[C---:B------:R-:W-:Y:S01]  /*6010*/  ISETP.GT.U32.AND P2, PT, R29.reuse, R23, PT ;  /* 0x000000171d00720c */ /* 0x040fe20003f44070 */
[----:B0-----:R-:W3:Y:S08]  /*6020*/  LDL.LU R8, [R1+0x104] ;  /* 0x0001040001087983 */ /* 0x001ef00000300800 */
[--C-:B------:R-:W-:Y:S01]  /*6030*/  @!P0 IMAD.IADD R4, R4, 0x1, -R29.reuse ;  /* 0x0000000104048824 */ /* 0x100fe200078e0a1d */
[----:B------:R-:W-:Y:S01]  /*6040*/  ISETP.GT.U32.AND P0, PT, R29, R3, PT ;  /* 0x000000031d00720c */ /* 0x000fe20003f04070 */
[----:B------:R-:W-:-:S03]  /*6050*/  @!P3 IMAD.IADD R6, R6, 0x1, -R29 ;  /* 0x000000010606b824 */ /* 0x000fc600078e0a1d */
[----:B------:R-:W-:-:S09]  /*6060*/  ISETP.GT.U32.AND P3, PT, R29, R4, PT ;  /* 0x000000041d00720c */ /* 0x000fd20003f64070 */
[--C-:B------:R-:W-:Y:S01]  /*6070*/  @!P0 IMAD.IADD R3, R3, 0x1, -R29.reuse ;  /* 0x0000000103038824 */ /* 0x100fe200078e0a1d */
[C---:B------:R-:W-:Y:S02]  /*6080*/  ISETP.GT.U32.AND P0, PT, R29.reuse, R24, PT ;  /* 0x000000181d00720c */ /* 0x040fe40003f04070 */
[C---:B------:R-:W-:Y:S02]  /*6090*/  ISETP.GT.U32.AND P1, PT, R29.reuse, R22, PT ;  /* 0x000000161d00720c */ /* 0x040fe40003f24070 */
[----:B------:R-:W-:Y:S01]  /*60a0*/  ISETP.GT.U32.AND P6, PT, R29, R3, PT ;  /* 0x000000031d00720c */ /* 0x000fe20003fc4070 */
[--C-:B------:R-:W-:Y:S02]  /*60b0*/  @!P3 IMAD.IADD R4, R4, 0x1, -R29.reuse ;  /* 0x000000010404b824 */ /* 0x100fe400078e0a1d */
[----:B------:R-:W-:Y:S01]  /*60c0*/  @!P2 IMAD.IADD R23, R23, 0x1, -R29 ;  /* 0x000000011717a824 */ /* 0x000fe200078e0a1d */
[C---:B------:R-:W-:Y:S02]  /*60d0*/  ISETP.GT.U32.AND P5, PT, R29.reuse, R21, PT ;  /* 0x000000151d00720c */ /* 0x040fe40003fa4070 */
[----:B----4-:R-:W-:-:S03]  /*60e0*/  ISETP.GT.U32.AND P2, PT, R29, R20, PT ;  /* 0x000000141d00720c */ /* 0x010fc60003f44070 */
[--C-:B------:R-:W-:Y:S01]  /*60f0*/  @!P0 IMAD.IADD R24, R24, 0x1, -R29.reuse ;  /* 0x0000000118188824 */ /* 0x100fe200078e0a1d */
[C---:B------:R-:W-:Y:S01]  /*6100*/  ISETP.GT.U32.AND P0, PT, R29.reuse, R5, PT ;  /* 0x000000051d00720c */ /* 0x040fe20003f04070 */
[----:B------:R0:W-:Y:S01]  /*6110*/  STL [R1+0x174], R4 ;  /* 0x0001740401007387 */ /* 0x0001e20000100800 */
[--C-:B------:R-:W-:Y:S01]  /*6120*/  @!P1 IMAD.IADD R22, R22, 0x1, -R29.reuse ;  /* 0x0000000116169824 */ /* 0x100fe200078e0a1d */
[----:B------:R-:W-:Y:S01]  /*6130*/  ISETP.GT.U32.AND P1, PT, R29, R19, PT ;  /* 0x000000131d00720c */ /* 0x000fe20003f24070 */
[--C-:B------:R-:W-:Y:S01]  /*6140*/  @!P6 IMAD.IADD R3, R3, 0x1, -R29.reuse ;  /* 0x000000010303e824 */ /* 0x100fe200078e0a1d */
[----:B------:R-:W-:Y:S01]  /*6150*/  ISETP.GT.U32.AND P4, PT, R29, R7, PT ;  /* 0x000000071d00720c */ /* 0x000fe20003f84070 */
[----:B0-----:R-:W4:Y:S07]  /*6160*/  LDL.LU R4, [R1+0x108] ;  /* 0x0001080001047983 */ /* 0x001f2e0000300800 */
[--C-:B------:R-:W-:Y:S01]  /*6170*/  @!P0 IMAD.IADD R5, R5, 0x1, -R29.reuse ;  /* 0x0000000105058824 */ /* 0x100fe200078e0a1d */
[----:B------:R-:W-:Y:S01]  /*6180*/  ISETP.GT.U32.AND P3, PT, R29, R6, PT ;  /* 0x000000061d00720c */ /* 0x000fe20003f64070 */
[----:B------:R-:W-:-:S02]  /*6190*/  @!P2 IMAD.IADD R20, R20, 0x1, -R29 ;  /* 0x000000011414a824 */ /* 0x000fc400078e0a1d */
[--C-:B------:R-:W-:Y:S01]  /*61a0*/  @!P5 IMAD.IADD R21, R21, 0x1, -R29.reuse ;  /* 0x000000011515d824 */ /* 0x100fe200078e0a1d */
[----:B------:R-:W-:Y:S01]  /*61b0*/  ISETP.GT.U32.AND P5, PT, R29, R18, PT ;  /* 0x000000121d00720c */ /* 0x000fe20003fa4070 */
[--C-:B------:R-:W-:Y:S02]  /*61c0*/  @!P1 IMAD.IADD R19, R19, 0x1, -R29.reuse ;  /* 0x0000000113139824 */ /* 0x100fe400078e0a1d */
[----:B------:R-:W-:Y:S01]  /*61d0*/  @!P4 IMAD.IADD R7, R7, 0x1, -R29 ;  /* 0x000000010707c824 */ /* 0x000fe200078e0a1d */
[C---:B------:R-:W-:Y:S01]  /*61e0*/  ISETP.GT.U32.AND P4, PT, R29.reuse, R13, PT ;  /* 0x0000000d1d00720c */ /* 0x040fe20003f84070 */
[----:B------:R-:W-:Y:S01]  /*61f0*/  STL [R1+0x178], R24 ;  /* 0x0001781801007387 */ /* 0x000fe20000100800 */
[----:B--2---:R-:W-:-:S03]  /*6200*/  ISETP.GT.U32.AND P6, PT, R29, R17, PT ;  /* 0x000000111d00720c */ /* 0x004fc60003fc4070 */
[----:B------:R-:W-:Y:S01]  /*6210*/  STL [R1+0x184], R23 ;  /* 0x0001841701007387 */ /* 0x000fe20000100800 */
[----:B------:R-:W-:-:S03]  /*6220*/  @!P3 IMAD.IADD R6, R6, 0x1, -R29 ;  /* 0x000000010606b824 */ /* 0x000fc600078e0a1d */
[--C-:B------:R-:W-:Y:S01]  /*6230*/  @!P5 IMAD.IADD R18, R18, 0x1, -R29.reuse ;  /* 0x000000011212d824 */ /* 0x100fe200078e0a1d */
[----:B------:R-:W-:Y:S05]  /*6240*/  STL [R1+0x148], R22 ;  /* 0x0001481601007387 */ /* 0x000fea0000100800 */
[--C-:B------:R-:W-:Y:S01]  /*6250*/  @!P6 IMAD.IADD R17, R17, 0x1, -R29.reuse ;  /* 0x000000011111e824 */ /* 0x100fe200078e0a1d */
[----:B------:R-:W-:Y:S01]  /*6260*/  ISETP.GT.U32.AND P6, PT, R29, R5, PT ;  /* 0x000000051d00720c */ /* 0x000fe20003fc4070 */
[----:B------:R-:W-:Y:S04]  /*6270*/  STL [R1+0x158], R21 ;  /* 0x0001581501007387 */ /* 0x000fe80000100800 */
[----:B------:R-:W-:Y:S04]  /*6280*/  STL [R1+0x160], R7 ;  /* 0x0001600701007387 */ /* 0x000fe80000100800 */
[----:B------:R0:W-:Y:S04]  /*6290*/  STL [R1+0x168], R3 ;  /* 0x0001680301007387 */ /* 0x0001e80000100800 */
[----:B------:R1:W-:Y:S01]  /*62a0*/  STL [R1+0x164], R6 ;  /* 0x0001640601007387 */ /* 0x0003e20000100800 */
[----:B------:R-:W-:-:S03]  /*62b0*/  @!P6 IMAD.IADD R5, R5, 0x1, -R29 ;  /* 0x000000010505e824 */ /* 0x000fc600078e0a1d */
[----:B0-----:R-:W2:Y:S01]  /*62c0*/  LDL.LU R3, [R1+0x10c] ;  /* 0x00010c0001037983 */ /* 0x001ea20000300800 */
[----:B------:R-:W-:-:S03]  /*62d0*/  @!P4 IMAD.IADD R13, R13, 0x1, -R29 ;  /* 0x000000010d0dc824 */ /* 0x000fc600078e0a1d */
[----:B------:R-:W2:Y:S04]  /*62e0*/  LDL.LU R24, [R1+0x110] ;  /* 0x0001100001187983 */ /* 0x000ea80000300800 */
[----:B------:R-:W2:Y:S04]  /*62f0*/  LDL.LU R21, [R1+0x44] ;  /* 0x0000440001157983 */ /* 0x000ea80000300800 */
[----:B------:R-:W2:Y:S04]  /*6300*/  LDL.LU R7, [R1+0xe0] ;  /* 0x0000e00001077983 */ /* 0x000ea80000300800 */
[----:B-1----:R-:W2:Y:S04]  /*6310*/  LDL.LU R6, [R1+0xe4] ;  /* 0x0000e40001067983 */ /* 0x002ea80000300800 */
[----:B------:R0:W-:Y:S04]  /*6320*/  STL [R1+0x50], R5 ;  /* 0x0000500501007387 */ /* 0x0001e80000100800 */
[----:B0-----:R-:W2:Y:S01]  /*6330*/  LDL.LU R5, [R1+0xe8] ;  /* 0x0000e80001057983 */ /* 0x001ea20000300800 */
[----:B---3--:R-:W-:-:S02]  /*6340*/  ISETP.GT.U32.AND P0, PT, R29, R12, PT ;  /* 0x0000000c1d00720c */ /* 0x008fc40003f04070 */
[C---:B------:R-:W-:Y:S02]  /*6350*/  ISETP.GT.U32.AND P2, PT, R29.reuse, R11, PT ;  /* 0x0000000b1d00720c */ /* 0x040fe40003f44070 */
[----:B------:R-:W-:-:S09]  /*6360*/  ISETP.GT.U32.AND P1, PT, R29, R10, PT ;  /* 0x0000000a1d00720c */ /* 0x000fd20003f24070 */
[--C-:B------:R-:W-:Y:S01]  /*6370*/  @!P0 IMAD.IADD R12, R12, 0x1, -R29.reuse ;  /* 0x000000010c0c8824 */ /* 0x100fe200078e0a1d */
[----:B------:R-:W-:Y:S01]  /*6380*/  ISETP.GT.U32.AND P0, PT, R29, R20, PT ;  /* 0x000000141d00720c */ /* 0x000fe20003f04070 */
[--C-:B------:R-:W-:Y:S01]  /*6390*/  @!P2 IMAD.IADD R11, R11, 0x1, -R29.reuse ;  /* 0x000000010b0ba824 */ /* 0x100fe200078e0a1d */
[C---:B------:R-:W-:Y:S02]  /*63a0*/  ISETP.GT.U32.AND P2, PT, R29.reuse, R19, PT ;  /* 0x000000131d00720c */ /* 0x040fe40003f44070 */
[C---:B------:R-:W-:Y:S01]  /*63b0*/  ISETP.GT.U32.AND P5, PT, R29.reuse, R9, PT ;  /* 0x000000091d00720c */ /* 0x040fe20003fa4070 */
[----:B------:R-:W-:Y:S01]  /*63c0*/  @!P1 IMAD.IADD R10, R10, 0x1, -R29 ;  /* 0x000000010a0a9824 */ /* 0x000fe200078e0a1d */
[----:B------:R-:W-:-:S07]  /*63d0*/  ISETP.GT.U32.AND P1, PT, R29, R18, PT ;  /* 0x000000121d00720c */ /* 0x000fce0003f24070 */
[----:B------:R-:W-:-:S05]  /*63e0*/  @!P0 IMAD.IADD R20, R20, 0x1, -R29 ;  /* 0x0000000114148824 */ /* 0x000fca00078e0a1d */
[----:B------:R0:W-:Y:S01]  /*63f0*/  STL [R1+0x138], R20 ;  /* 0x0001381401007387 */ /* 0x0001e20000100800 */
[----:B------:R-:W-:-:S03]  /*6400*/  @!P2 IMAD.IADD R19, R19, 0x1, -R29 ;  /* 0x000000011313a824 */ /* 0x000fc600078e0a1d */
[----:B------:R-:W3:Y:S01]  /*6410*/  LDL.LU R23, [R1+0x100] ;  /* 0x0001000001177983 */ /* 0x000ee20000300800 */
[--C-:B------:R-:W-:Y:S01]  /*6420*/  @!P5 IMAD.IADD R9, R9, 0x1, -R29.reuse ;  /* 0x000000010909d824 */ /* 0x100fe200078e0a1d */
[----:B------:R-:W-:Y:S01]  /*6430*/  ISETP.GT.U32.AND P5, PT, R29, R13, PT ;  /* 0x0000000d1d00720c */ /* 0x000fe20003fa4070 */
[--C-:B------:R-:W-:Y:S01]  /*6440*/  @!P1 IMAD.IADD R18, R18, 0x1, -R29.reuse ;  /* 0x0000000112129824 */ /* 0x100fe200078e0a1d */
[----:B------:R1:W-:Y:S04]  /*6450*/  STL [R1+0x13c], R19 ;  /* 0x00013c1301007387 */ /* 0x0003e80000100800 */
[----:B------:R-:W3:Y:S04]  /*6460*/  LDL.LU R22, [R1+0x40] ;  /* 0x0000400001167983 */ /* 0x000ee80000300800 */
[----:B------:R1:W-:Y:S04]  /*6470*/  STL [R1+0x140], R18 ;  /* 0x0001401201007387 */ /* 0x0003e80000100800 */
[----:B0-----:R-:W3:Y:S01]  /*6480*/  LDL.LU R20, [R1+0xd0] ;  /* 0x0000d00001147983 */ /* 0x001ee20000300800 */
[----:B------:R-:W-:-:S03]  /*6490*/  @!P5 IMAD.IADD R13, R13, 0x1, -R29 ;  /* 0x000000010d0dd824 */ /* 0x000fc600078e0a1d */
[----:B-1----:R-:W3:Y:S04]  /*64a0*/  LDL.LU R19, [R1+0xd4] ;  /* 0x0000d40001137983 */ /* 0x002ee80000300800 */
[----:B------:R0:W-:Y:S04]  /*64b0*/  STL [R1+0x144], R13 ;  /* 0x0001440d01007387 */ /* 0x0001e80000100800 */
[----:B------:R-:W3:Y:S01]  /*64c0*/  LDL.LU R18, [R1+0xd8] ;  /* 0x0000d80001127983 */ /* 0x000ee20000300800 */
[C---:B------:R-:W-:Y:S02]  /*64d0*/  ISETP.GT.U32.AND P3, PT, R29.reuse, R2, PT ;  /* 0x000000021d00720c */ /* 0x040fe40003f64070 */
[----:B------:R-:W-:-:S02]  /*64e0*/  ISETP.GT.U32.AND P4, PT, R29, R8, PT ;  /* 0x000000081d00720c */ /* 0x000fc40003f84070 */
[C---:B------:R-:W-:Y:S01]  /*64f0*/  ISETP.GT.U32.AND P0, PT, R29.reuse, R12, PT ;  /* 0x0000000c1d00720c */ /* 0x040fe20003f04070 */
[----:B0-----:R-:W3:Y:S08]  /*6500*/  LDL.LU R13, [R1+0xdc] ;  /* 0x0000dc00010d7983 */ /* 0x001ef00000300800 */
[--C-:B------:R-:W-:Y:S01]  /*6510*/  @!P3 IMAD.IADD R2, R2, 0x1, -R29.reuse ;  /* 0x000000010202b824 */ /* 0x100fe200078e0a1d */
[C---:B----4-:R-:W-:Y:S01]  /*6520*/  ISETP.GT.U32.AND P3, PT, R29.reuse, R4, PT ;  /* 0x000000041d00720c */ /* 0x050fe20003f64070 */
[----:B------:R-:W-:Y:S01]  /*6530*/  @!P4 IMAD.IADD R8, R8, 0x1, -R29 ;  /* 0x000000010808c824 */ /* 0x000fe200078e0a1d */
[----:B------:R-:W-:-:S02]  /*6540*/  ISETP.GT.U32.AND P2, PT, R29, R11, PT ;  /* 0x0000000b1d00720c */ /* 0x000fc40003f44070 */
[----:B------:R-:W-:-:S09]  /*6550*/  ISETP.GT.U32.AND P4, PT, R29, R2, PT ;  /* 0x000000021d00720c */ /* 0x000fd20003f84070 */
[----:B------:R-:W-:Y:S01]  /*6560*/  @!P3 IMAD.IADD R4, R4, 0x1, -R29 ;  /* 0x000000010404b824 */ /* 0x000fe200078e0a1d */
[----:B------:R-:W-:-:S04]  /*6570*/  ISETP.GT.U32.AND P3, PT, R29, R17, PT ;  /* 0x000000111d00720c */ /* 0x000fc80003f64070 */
[C---:B------:R-:W-:Y:S02]  /*6580*/  ISETP.GT.U32.AND P6, PT, R29.reuse, R4, PT ;  /* 0x000000041d00720c */ /* 0x040fe40003fc4070 */
[----:B------:R-:W-:Y:S01]  /*6590*/  ISETP.GT.U32.AND P1, PT, R29, R10, PT ;  /* 0x0000000a1d00720c */ /* 0x000fe20003f24070 */
[----:B------:R-:W-:-:S06]  /*65a0*/  @!P4 IMAD.IADD R2, R2, 0x1, -R29 ;  /* 0x000000010202c824 */ /* 0x000fcc00078e0a1d */
[--C-:B------:R-:W-:Y:S02]  /*65b0*/  @!P3 IMAD.IADD R17, R17, 0x1, -R29.reuse ;  /* 0x000000011111b824 */ /* 0x100fe400078e0a1d */
[--C-:B------:R-:W-:Y:S02]  /*65c0*/  @!P0 IMAD.IADD R12, R12, 0x1, -R29.reuse ;  /* 0x000000010c0c8824 */ /* 0x100fe400078e0a1d */
[--C-:B------:R-:W-:Y:S01]  /*65d0*/  @!P2 IMAD.IADD R11, R11, 0x1, -R29.reuse ;  /* 0x000000010b0ba824 */ /* 0x100fe200078e0a1d */
[----:B------:R0:W-:Y:S01]  /*65e0*/  STL [R1+0x4c], R2 ;  /* 0x00004c0201007387 */ /* 0x0001e20000100800 */
[C---:B------:R-:W-:Y:S01]  /*65f0*/  ISETP.GT.U32.AND P5, PT, R29.reuse, R9, PT ;  /* 0x000000091d00720c */ /* 0x040fe20003fa4070 */
[--C-:B------:R-:W-:Y:S02]  /*6600*/  @!P6 IMAD.IADD R4, R4, 0x1, -R29.reuse ;  /* 0x000000010404e824 */ /* 0x100fe400078e0a1d */
[----:B------:R-:W-:Y:S01]  /*6610*/  @!P1 IMAD.IADD R10, R10, 0x1, -R29 ;  /* 0x000000010a0a9824 */ /* 0x000fe200078e0a1d */
[----:B0-----:R-:W4:Y:S01]  /*6620*/  LDL.LU R2, [R1+0xbc] ;  /* 0x0000bc0001027983 */ /* 0x001f220000300800 */
[----:B--2---:R-:W-:-:S02]  /*6630*/  ISETP.GT.U32.AND P3, PT, R29, R3, PT ;  /* 0x000000031d00720c */ /* 0x004fc40003f64070 */
[C---:B------:R-:W-:Y:S02]  /*6640*/  ISETP.GT.U32.AND P0, PT, R29.reuse, R24, PT ;  /* 0x000000181d00720c */ /* 0x040fe40003f04070 */
[----:B------:R-:W-:-:S09]  /*6650*/  ISETP.GT.U32.AND P2, PT, R29, R21, PT ;  /* 0x000000151d00720c */ /* 0x000fd20003f44070 */
[--C-:B------:R-:W-:Y:S01]  /*6660*/  @!P3 IMAD.IADD R3, R3, 0x1, -R29.reuse ;  /* 0x000000010303b824 */ /* 0x100fe200078e0a1d */
[C---:B------:R-:W-:Y:S02]  /*6670*/  ISETP.GT.U32.AND P1, PT, R29.reuse, R7, PT ;  /* 0x000000071d00720c */ /* 0x040fe40003f24070 */
[----:B------:R-:W-:Y:S01]  /*6680*/  ISETP.GT.U32.AND P4, PT, R29, R8, PT ;  /* 0x000000081d00720c */ /* 0x000fe20003f84070 */
[--C-:B------:R-:W-:Y:S02]  /*6690*/  @!P0 IMAD.IADD R24, R24, 0x1, -R29.reuse ;  /* 0x0000000118188824 */ /* 0x100fe400078e0a1d */
[--C-:B------:R-:W-:Y:S02]  /*66a0*/  @!P2 IMAD.IADD R21, R21, 0x1, -R29.reuse ;  /* 0x000000011515a824 */ /* 0x100fe400078e0a1d */
[--C-:B------:R-:W-:Y:S01]  /*66b0*/  @!P5 IMAD.IADD R9, R9, 0x1, -R29.reuse ;  /* 0x000000010909d824 */ /* 0x100fe200078e0a1d */
[----:B------:R-:W-:Y:S01]  /*66c0*/  ISETP.GT.U32.AND P5, PT, R29, R6, PT ;  /* 0x000000061d00720c */ /* 0x000fe20003fa4070 */
[----:B------:R-:W-:Y:S04]  /*66d0*/  STL [R1+0x114], R17 ;  /* 0x0001141101007387 */ /* 0x000fe80000100800 */
[--C-:B------:R-:W-:Y:S01]  /*66e0*/  @!P1 IMAD.IADD R7, R7, 0x1, -R29.reuse ;  /* 0x0000000107079824 */ /* 0x100fe200078e0a1d */
[----:B------:R-:W-:Y:S01]  /*66f0*/  STL [R1+0x118], R12 ;  /* 0x0001180c01007387 */ /* 0x000fe20000100800 */
[----:B------:R-:W-:-:S03]  /*6700*/  @!P4 IMAD.IADD R8, R8, 0x1, -R29 ;  /* 0x000000010808c824 */ /* 0x000fc600078e0a1d */
[----:B------:R-:W-:Y:S04]  /*6710*/  STL [R1+0x130], R11 ;  /* 0x0001300b01007387 */ /* 0x000fe80000100800 */
[----:B------:R-:W-:Y:S04]  /*6720*/  STL [R1+0x134], R10 ;  /* 0x0001340a01007387 */ /* 0x000fe80000100800 */
[----:B------:R-:W-:Y:S01]  /*6730*/  STL [R1+0x48], R9 ;  /* 0x0000480901007387 */ /* 0x000fe20000100800 */
[----:B------:R-:W-:-:S03]  /*6740*/  @!P5 IMAD.IADD R6, R6, 0x1, -R29 ;  /* 0x000000010606d824 */ /* 0x000fc600078e0a1d */
[----:B------:R0:W-:Y:S04]  /*6750*/  STL [R1+0x108], R4 ;  /* 0x0001080401007387 */ /* 0x0001e80000100800 */
[----:B------:R1:W-:Y:S04]  /*6760*/  STL [R1+0x104], R8 ;  /* 0x0001040801007387 */ /* 0x0003e80000100800 */
[----:B0-----:R-:W2:Y:S04]  /*6770*/  LDL R4, [R1+0x27fc] ;  /* 0x0027fc0001047983 */ /* 0x001ea80000100800 */
[----:B------:R-:W2:Y:S04]  /*6780*/  LDL.LU R12, [R1+0xc0] ;  /* 0x0000c000010c7983 */ /* 0x000ea80000300800 */
[----:B------:R-:W2:Y:S04]  /*6790*/  LDL.LU R11, [R1+0xc4] ;  /* 0x0000c400010b7983 */ /* 0x000ea80000300800 */
[----:B------:R-:W2:Y:S04]  /*67a0*/  LDL.LU R10, [R1+0xc8] ;  /* 0x0000c800010a7983 */ /* 0x000ea80000300800 */
[----:B------:R-:W2:Y:S04]  /*67b0*/  LDL.LU R9, [R1+0xcc] ;  /* 0x0000cc0001097983 */ /* 0x000ea80000300800 */
[----:B-1----:R-:W2:Y:S01]  /*67c0*/  LDL.LU R8, [R1+0xa8] ;  /* 0x0000a80001087983 */ /* 0x002ea20000300800 */
[----:B---3--:R-:W-:-:S02]  /*67d0*/  ISETP.GT.U32.AND P6, PT, R29, R23, PT ;  /* 0x000000171d00720c */ /* 0x008fc40003fc4070 */
[C---:B------:R-:W-:Y:S02]  /*67e0*/  ISETP.GT.U32.AND P3, PT, R29.reuse, R22, PT ;  /* 0x000000161d00720c */ /* 0x040fe40003f64070 */
[C---:B------:R-:W-:Y:S02]  /*67f0*/  ISETP.GT.U32.AND P0, PT, R29.reuse, R20, PT ;  /* 0x000000141d00720c */ /* 0x040fe40003f04070 */
[----:B------:R-:W-:-:S07]  /*6800*/  ISETP.GT.U32.AND P2, PT, R29, R19, PT ;  /* 0x000000131d00720c */ /* 0x000fce0003f44070 */
[--C-:B------:R-:W-:Y:S01]  /*6810*/  @!P6 IMAD.IADD R23, R23, 0x1, -R29.reuse ;  /* 0x000000011717e824 */ /* 0x100fe200078e0a1d */
[C---:B------:R-:W-:Y:S01]  /*6820*/  ISETP.GT.U32.AND P6, PT, R29.reuse, R3, PT ;  /* 0x000000031d00720c */ /* 0x040fe20003fc4070 */
[--C-:B------:R-:W-:Y:S01]  /*6830*/  @!P3 IMAD.IADD R22, R22, 0x1, -R29.reuse ;  /* 0x000000011616b824 */ /* 0x100fe200078e0a1d */
[C---:B------:R-:W-:Y:S02]  /*6840*/  ISETP.GT.U32.AND P3, PT, R29.reuse, R24, PT ;  /* 0x000000181d00720c */ /* 0x040fe40003f64070 */
[C---:B------:R-:W-:Y:S01]  /*6850*/  ISETP.GT.U32.AND P1, PT, R29.reuse, R18, PT ;  /* 0x000000121d00720c */ /* 0x040fe20003f24070 */
[--C-:B------:R-:W-:Y:S01]  /*6860*/  @!P0 IMAD.IADD R20, R20, 0x1, -R29.reuse ;  /* 0x0000000114148824 */ /* 0x100fe200078e0a1d */
[----:B------:R-:W-:Y:S01]  /*6870*/  ISETP.GT.U32.AND P0, PT, R29, R21, PT ;  /* 0x000000151d00720c */ /* 0x000fe20003f04070 */
[----:B------:R-:W-:Y:S01]  /*6880*/  @!P2 IMAD.IADD R19, R19, 0x1, -R29 ;  /* 0x000000011313a824 */ /* 0x000fe200078e0a1d */
[----:B------:R-:W-:-:S05]  /*6890*/  ISETP.GT.U32.AND P2, PT, R29, R7, PT ;  /* 0x000000071d00720c */ /* 0x000fca0003f44070 */
[--C-:B------:R-:W-:Y:S02]  /*68a0*/  @!P6 IMAD.IADD R3, R3, 0x1, -R29.reuse ;  /* 0x000000010303e824 */ /* 0x100fe400078e0a1d */
[--C-:B------:R-:W-:Y:S02]  /*68b0*/  @!P3 IMAD.IADD R24, R24, 0x1, -R29.reuse ;  /* 0x000000011818b824 */ /* 0x100fe400078e0a1d */
[--C-:B------:R-:W-:Y:S01]  /*68c0*/  @!P1 IMAD.IADD R18, R18, 0x1, -R29.reuse ;  /* 0x0000000112129824 */ /* 0x100fe200078e0a1d */
[----:B------:R-:W-:Y:S01]  /*68d0*/  ISETP.GT.U32.AND P1, PT, R29, R6, PT ;  /* 0x000000061d00720c */ /* 0x000fe20003f24070 */
[----:B------:R0:W-:Y:S01]  /*68e0*/  STL [R1+0x10c], R3 ;  /* 0x00010c0301007387 */ /* 0x0001e20000100800 */
[--C-:B------:R-:W-:Y:S02]  /*68f0*/  @!P0 IMAD.IADD R21, R21, 0x1, -R29.reuse ;  /* 0x0000000115158824 */ /* 0x100fe400078e0a1d */
[--C-:B------:R-:W-:Y:S01]  /*6900*/  @!P2 IMAD.IADD R7, R7, 0x1, -R29.reuse ;  /* 0x000000010707a824 */ /* 0x100fe200078e0a1d */
[----:B0-----:R-:W3:Y:S04]  /*6910*/  LDL.LU R3, [R1+0xac] ;  /* 0x0000ac0001037983 */ /* 0x001ee80000300800 */
[----:B------:R-:W-:Y:S04]  /*6920*/  STL [R1+0x110], R24 ;  /* 0x0001101801007387 */ /* 0x000fe80000100800 */
[----:B------:R-:W3:Y:S04]  /*6930*/  LDL.LU R16, [R1+0xb0] ;  /* 0x0000b00001107983 */ /* 0x000ee80000300800 */
[----:B------:R0:W-:Y:S04]  /*6940*/  STL [R1+0x44], R21 ;  /* 0x0000441501007387 */ /* 0x0001e80000100800 */
[----:B------:R-:W3:Y:S01]  /*6950*/  LDL.LU R17, [R1+0xb4] ;  /* 0x0000b40001117983 */ /* 0x000ee20000300800 */
[----:B------:R-:W-:-:S03]  /*6960*/  @!P1 IMAD.IADD R6, R6, 0x1, -R29 ;  /* 0x0000000106069824 */ /* 0x000fc600078e0a1d */
[----:B------:R1:W-:Y:S04]  /*6970*/  STL [R1+0xe0], R7 ;  /* 0x0000e00701007387 */ /* 0x0003e80000100800 */
[----:B0-----:R-:W3:Y:S04]  /*6980*/  LDL.LU R21, [R1+0xb8] ;  /* 0x0000b80001157983 */ /* 0x001ee80000300800 */
[----:B-1----:R-:W3:Y:S04]  /*6990*/  LDL.LU R7, [R1+0x94] ;  /* 0x0000940001077983 */ /* 0x002ee80000300800 */
[----:B------:R0:W-:Y:S04]  /*69a0*/  STL [R1+0xe4], R6 ;  /* 0x0000e40601007387 */ /* 0x0001e80000100800 */
[----:B0-----:R-:W3:Y:S01]  /*69b0*/  LDL.LU R6, [R1+0x98] ;  /* 0x0000980001067983 */ /* 0x001ee20000300800 */
[----:B------:R-:W-:-:S02]  /*69c0*/  ISETP.GT.U32.AND P4, PT, R29, R5, PT ;  /* 0x000000051d00720c */ /* 0x000fc40003f84070 */
[----:B------:R-:W-:-:S11]  /*69d0*/  ISETP.GT.U32.AND P5, PT, R29, R13, PT ;  /* 0x0000000d1d00720c */ /* 0x000fd60003fa4070 */
[--C-:B------:R-:W-:Y:S01]  /*69e0*/  @!P4 IMAD.IADD R5, R5, 0x1, -R29.reuse ;  /* 0x000000010505c824 */ /* 0x100fe200078e0a1d */
[----:B----4-:R-:W-:Y:S01]  /*69f0*/  ISETP.GT.U32.AND P4, PT, R29, R2, PT ;  /* 0x000000021d00720c */ /* 0x010fe20003f84070 */
[----:B------:R-:W-:-:S03]  /*6a00*/  @!P5 IMAD.IADD R13, R13, 0x1, -R29 ;  /* 0x000000010d0dd824 */ /* 0x000fc600078e0a1d */
[C---:B------:R-:W-:Y:S02]  /*6a10*/  ISETP.GT.U32.AND P5, PT, R29.reuse, R5, PT ;  /* 0x000000051d00720c */ /* 0x040fe40003fa4070 */
[----:B------:R-:W-:-:S07]  /*6a20*/  ISETP.GT.U32.AND P3, PT, R29, R22, PT ;  /* 0x000000161d00720c */ /* 0x000fce0003f64070 */
[--C-:B------:R-:W-:Y:S01]  /*6a30*/  @!P4 IMAD.IADD R2, R2, 0x1, -R29.reuse ;  /* 0x000000010202c824 */ /* 0x100fe200078e0a1d */
[C---:B------:R-:W-:Y:S01]  /*6a40*/  ISETP.GT.U32.AND P4, PT, R29.reuse, R23, PT ;  /* 0x000000171d00720c */ /* 0x040fe20003f84070 */
[----:B------:R-:W-:Y:S01]  /*6a50*/  IMAD.HI.U32 R27, R28, R26, RZ ;  /* 0x0000001a1c1b7227 */ /* 0x000fe200078e00ff */
[C---:B------:R-:W-:Y:S02]  /*6a60*/  ISETP.GT.U32.AND P0, PT, R29.reuse, R20, PT ;  /* 0x000000141d00720c */ /* 0x040fe40003f04070 */
[C---:B------:R-:W-:Y:S02]  /*6a70*/  ISETP.GT.U32.AND P6, PT, R29.reuse, R2, PT ;  /* 0x000000021d00720c */ /* 0x040fe40003fc4070 */
[----:B------:R-:W-:Y:S01]  /*6a80*/  ISETP.GT.U32.AND P2, PT, R29, R19, PT ;  /* 0x000000131d00720c */ /* 0x000fe20003f44070 */
[----:B------:R-:W-:Y:S02]  /*6a90*/  @!P5 IMAD.IADD R5, R5, 0x1, -R29 ;  /* 0x000000010505d824 */ /* 0x000fe400078e0a1d */
[----:B------:R-:W-:-:S02]  /*6aa0*/  IMAD.MOV R27, RZ, RZ, -R27 ;  /* 0x000000ffff1b7224 */ /* 0x000fc400078e0a1b */
[--C-:B------:R-:W-:Y:S02]  /*6ab0*/  @!P3 IMAD.IADD R22, R22, 0x1, -R29.reuse ;  /* 0x000000011616b824 */ /* 0x100fe400078e0a1d */
[--C-:B------:R-:W-:Y:S01]  /*6ac0*/  @!P4 IMAD.IADD R23, R23, 0x1, -R29.reuse ;  /* 0x000000011717c824 */ /* 0x100fe200078e0a1d */
[----:B------:R0:W-:Y:S01]  /*6ad0*/  STL [R1+0xe8], R5 ;  /* 0x0000e80501007387 */ /* 0x0001e20000100800 */
[C---:B------:R-:W-:Y:S01]  /*6ae0*/  IMAD R26, R29.reuse, R27, R26 ;  /* 0x0000001b1d1a7224 */ /* 0x040fe200078e021a */
[----:B------:R-:W-:Y:S01]  /*6af0*/  ISETP.GT.U32.AND P1, PT, R29, R18, PT ;  /* 0x000000121d00720c */ /* 0x000fe20003f24070 */
[--C-:B------:R-:W-:Y:S02]  /*6b00*/  @!P0 IMAD.IADD R20, R20, 0x1, -R29.reuse ;  /* 0x0000000114148824 */ /* 0x100fe400078e0a1d */
[--C-:B------:R-:W-:Y:S01]  /*6b10*/  @!P6 IMAD.IADD R2, R2, 0x1, -R29.reuse ;  /* 0x000000010202e824 */ /* 0x100fe200078e0a1d */
[----:B0-----:R-:W4:Y:S01]  /*6b20*/  LDL.LU R5, [R1+0x9c] ;  /* 0x00009c0001057983 */ /* 0x001f220000300800 */
[----:B------:R-:W-:Y:S01]  /*6b30*/  @!P2 IMAD.IADD R19, R19, 0x1, -R29 ;  /* 0x000000011313a824 */ /* 0x000fe200078e0a1d */
[----:B--2---:R-:W-:-:S02]  /*6b40*/  IABS R27, R4 ;  /* 0x00000004001b7213 */ /* 0x004fc40000000000 */
[----:B------:R-:W2:Y:S01]  /*6b50*/  LDL.LU R4, [R1+0xa0] ;  /* 0x0000a00001047983 */ /* 0x000ea20000300800 */
[C---:B------:R-:W-:Y:S02]  /*6b60*/  ISETP.GT.U32.AND P4, PT, R29.reuse, R12, PT ;  /* 0x0000000c1d00720c */ /* 0x040fe40003f84070 */
[C---:B------:R-:W-:Y:S02]  /*6b70*/  ISETP.GT.U32.AND P3, PT, R29.reuse, R11, PT ;  /* 0x0000000b1d00720c */ /* 0x040fe40003f64070 */
[C---:B------:R-:W-:Y:S02]  /*6b80*/  ISETP.GT.U32.AND P0, PT, R29.reuse, R10, PT ;  /* 0x0000000a1d00720c */ /* 0x040fe40003f04070 */
[----:B------:R-:W-:-:S07]  /*6b90*/  ISETP.GT.U32.AND P2, PT, R29, R9, PT ;  /* 0x000000091d00720c */ /* 0x000fce0003f44070 */
[--C-:B------:R-:W-:Y:S01]  /*6ba0*/  @!P4 IMAD.IADD R12, R12, 0x1, -R29.reuse ;  /* 0x000000010c0cc824 */ /* 0x100fe200078e0a1d */
[----:B------:R-:W-:Y:S01]  /*6bb0*/  ISETP.GT.U32.AND P5, PT, R29, R13, PT ;  /* 0x0000000d1d00720c */ /* 0x000fe20003fa4070 */
[--C-:B------:R-:W-:Y:S02]  /*6bc0*/  @!P3 IMAD.IADD R11, R11, 0x1, -R29.reuse ;  /* 0x000000010b0bb824 */ /* 0x100fe400078e0a1d */
[--C-:B------:R-:W-:Y:S01]  /*6bd0*/  @!P1 IMAD.IADD R18, R18, 0x1, -R29.reuse ;  /* 0x0000000112129824 */ /* 0x100fe200078e0a1d */
[----:B------:R-:W-:Y:S01]  /*6be0*/  ISETP.GT.U32.AND P1, PT, R29, R8, PT ;  /* 0x000000081d00720c */ /* 0x000fe20003f24070 */
[--C-:B------:R-:W-:Y:S01]  /*6bf0*/  @!P0 IMAD.IADD R10, R10, 0x1, -R29.reuse ;  /* 0x000000010a0a8824 */ /* 0x100fe200078e0a1d */
[----:B------:R-:W-:Y:S01]  /*6c00*/  STL [R1+0x100], R23 ;  /* 0x0001001701007387 */ /* 0x000fe20000100800 */
[----:B------:R-:W-:-:S03]  /*6c10*/  @!P2 IMAD.IADD R9, R9, 0x1, -R29 ;  /* 0x000000010909a824 */ /* 0x000fc600078e0a1d */
[----:B------:R-:W-:Y:S03]  /*6c20*/  STL [R1+0x40], R22 ;  /* 0x0000401601007387 */ /* 0x000fe60000100800 */
[--C-:B------:R-:W-:Y:S01]  /*6c30*/  @!P5 IMAD.IADD R13, R13, 0x1, -R29.reuse ;  /* 0x000000010d0dd824 */ /* 0x100fe200078e0a1d */
[----:B------:R-:W-:Y:S04]  /*6c40*/  STL [R1+0xd0], R20 ;  /* 0x0000d01401007387 */ /* 0x000fe80000100800 */
[----:B------:R-:W-:Y:S01]  /*6c50*/  STL [R1+0xd4], R19 ;  /* 0x0000d41301007387 */ /* 0x000fe20000100800 */
[----:B------:R-:W-:-:S03]  /*6c60*/  @!P1 IMAD.IADD R8, R8, 0x1, -R29 ;  /* 0x0000000108089824 */ /* 0x000fc600078e0a1d */
[----:B------:R-:W-:Y:S04]  /*6c70*/  STL [R1+0xd8], R18 ;  /* 0x0000d81201007387 */ /* 0x000fe80000100800 */
[----:B------:R0:W-:Y:S04]  /*6c80*/  STL [R1+0xbc], R2 ;  /* 0x0000bc0201007387 */ /* 0x0001e80000100800 */
[----:B------:R1:W-:Y:S04]  /*6c90*/  STL [R1+0xdc], R13 ;  /* 0x0000dc0d01007387 */ /* 0x0003e80000100800 */
[----:B0-----:R-:W4:Y:S04]  /*6ca0*/  LDL.LU R2, [R1+0xa4] ;  /* 0x0000a40001027983 */ /* 0x001f280000300800 */
[----:B------:R-:W4:Y:S04]  /*6cb0*/  LDL.LU R24, [R1+0x84] ;  /* 0x0000840001187983 */ /* 0x000f280000300800 */
[----:B------:R-:W4:Y:S04]  /*6cc0*/  LDL.LU R23, [R1+0x88] ;  /* 0x0000880001177983 */ /* 0x000f280000300800 */
[----:B------:R-:W4:Y:S04]  /*6cd0*/  LDL.LU R22, [R1+0x8c] ;  /* 0x00008c0001167983 */ /* 0x000f280000300800 */
[----:B-1----:R-:W4:Y:S01]  /*6ce0*/  LDL.LU R13, [R1+0x90] ;  /* 0x00009000010d7983 */ /* 0x002f220000300800 */
[----:B---3--:R-:W-:-:S02]  /*6cf0*/  ISETP.GT.U32.AND P6, PT, R29, R16, PT ;  /* 0x000000101d00720c */ /* 0x008fc40003fc4070 */
[C---:B------:R-:W-:Y:S02]  /*6d00*/  ISETP.GT.U32.AND P4, PT, R29.reuse, R17, PT ;  /* 0x000000111d00720c */ /* 0x040fe40003f84070 */
[----:B------:R-:W-:-:S09]  /*6d10*/  ISETP.GT.U32.AND P3, PT, R29, R21, PT ;  /* 0x000000151d00720c */ /* 0x000fd20003f64070 */
[--C-:B------:R-:W-:Y:S01]  /*6d20*/  @!P6 IMAD.IADD R16, R16, 0x1, -R29.reuse ;  /* 0x000000011010e824 */ /* 0x100fe200078e0a1d */
[C---:B------:R-:W-:Y:S02]  /*6d30*/  ISETP.GT.U32.AND P6, PT, R29.reuse, R12, PT ;  /* 0x0000000c1d00720c */ /* 0x040fe40003fc4070 */
[----:B------:R-:W-:Y:S01]  /*6d40*/  ISETP.GT.U32.AND P0, PT, R29, R7, PT ;  /* 0x000000071d00720c */ /* 0x000fe20003f04070 */
[--C-:B------:R-:W-:Y:S01]  /*6d50*/  @!P4 IMAD.IADD R17, R17, 0x1, -R29.reuse ;  /* 0x000000011111c824 */ /* 0x100fe200078e0a1d */
[----:B------:R-:W-:Y:S01]  /*6d60*/  ISETP.GT.U32.AND P4, PT, R29, R11, PT ;  /* 0x0000000b1d00720c */ /* 0x000fe20003f84070 */
[----:B------:R-:W-:Y:S01]  /*6d70*/  @!P3 IMAD.IADD R21, R21, 0x1, -R29 ;  /* 0x000000011515b824 */ /* 0x000fe200078e0a1d */
[C---:B------:R-:W-:Y:S02]  /*6d80*/  ISETP.GT.U32.AND P3, PT, R29.reuse, R10, PT ;  /* 0x0000000a1d00720c */ /* 0x040fe40003f64070 */
[----:B------:R-:W-:-:S07]  /*6d90*/  ISETP.GT.U32.AND P2, PT, R29, R6, PT ;  /* 0x000000061d00720c */ /* 0x000fce0003f44070 */
[--C-:B------:R-:W-:Y:S01]  /*6da0*/  @!P0 IMAD.IADD R7, R7, 0x1, -R29.reuse ;  /* 0x0000000107078824 */ /* 0x100fe200078e0a1d */
[----:B------:R-:W-:Y:S01]  /*6db0*/  ISETP.GT.U32.AND P0, PT, R29, R9, PT ;  /* 0x000000091d00720c */ /* 0x000fe20003f04070 */
[--C-:B------:R-:W-:Y:S02]  /*6dc0*/  @!P6 IMAD.IADD R12, R12, 0x1, -R29.reuse ;  /* 0x000000010c0ce824 */ /* 0x100fe400078e0a1d */
[----:B------:R-:W-:-:S03]  /*6dd0*/  @!P4 IMAD.IADD R11, R11, 0x1, -R29 ;  /* 0x000000010b0bc824 */ /* 0x000fc600078e0a1d */
[----:B------:R0:W-:Y:S01]  /*6de0*/  STL [R1+0xc0], R12 ;  /* 0x0000c00c01007387 */ /* 0x0001e20000100800 */
[--C-:B------:R-:W-:Y:S01]  /*6df0*/  @!P2 IMAD.IADD R6, R6, 0x1, -R29.reuse ;  /* 0x000000010606a824 */ /* 0x100fe200078e0a1d */
[----:B------:R-:W-:Y:S01]  /*6e00*/  ISETP.GT.U32.AND P2, PT, R29, R8, PT ;  /* 0x000000081d00720c */ /* 0x000fe20003f44070 */
[--C-:B------:R-:W-:Y:S01]  /*6e10*/  @!P3 IMAD.IADD R10, R10, 0x1, -R29.reuse ;  /* 0x000000010a0ab824 */ /* 0x100fe200078e0a1d */
[----:B0-----:R-:W3:Y:S04]  /*6e20*/  LDL.LU R12, [R1+0x1a8] ;  /* 0x0001a800010c7983 */ /* 0x001ee80000300800 */
[----:B------:R-:W3:Y:S04]  /*6e30*/  LDL.LU R20, [R1+0x78] ;  /* 0x0000780001147983 */ /* 0x000ee80000300800 */
[----:B------:R0:W-:Y:S01]  /*6e40*/  STL [R1+0xc4], R11 ;  /* 0x0000c40b01007387 */ /* 0x0001e20000100800 */
[----:B------:R-:W-:-:S03]  /*6e50*/  @!P0 IMAD.IADD R9, R9, 0x1, -R29 ;  /* 0x0000000109098824 */ /* 0x000fc600078e0a1d */
[----:B------:R-:W3:Y:S01]  /*6e60*/  LDL.LU R19, [R1+0x7c] ;  /* 0x00007c0001137983 */ /* 0x000ee20000300800 */
[----:B------:R-:W-:-:S03]  /*6e70*/  @!P2 IMAD.IADD R8, R8, 0x1, -R29 ;  /* 0x000000010808a824 */ /* 0x000fc600078e0a1d */
[----:B------:R-:W-:Y:S04]  /*6e80*/  STL [R1+0xc8], R10 ;  /* 0x0000c80a01007387 */ /* 0x000fe80000100800 */
[----:B------:R-:W3:Y:S04]  /*6e90*/  LDL.LU R18, [R1+0x80] ;  /* 0x0000800001127983 */ /* 0x000ee80000300800 */
[----:B0-----:R-:W3:Y:S04]  /*6ea0*/  LDL.LU R11, [R1+0x17c] ;  /* 0x00017c00010b7983 */ /* 0x001ee80000300800 */
[----:B------:R-:W-:Y:S04]  /*6eb0*/  STL [R1+0xcc], R9 ;  /* 0x0000cc0901007387 */ /* 0x000fe80000100800 */
[----:B------:R0:W-:Y:S04]  /*6ec0*/  STL [R1+0xa8], R8 ;  /* 0x0000a80801007387 */ /* 0x0001e80000100800 */
[----:B0-----:R-:W3:Y:S04]  /*6ed0*/  LDL.LU R8, [R1+0x180] ;  /* 0x0001800001087983 */ /* 0x001ee80000300800 */
[----:B------:R-:W3:Y:S04]  /*6ee0*/  LDL.LU R10, [R1+0x74] ;  /* 0x00007400010a7983 */ /* 0x000ee80000300800 */
[----:B------:R-:W3:Y:S01]  /*6ef0*/  LDL.LU R9, [R1+0x14c] ;  /* 0x00014c0001097983 */ /* 0x000ee20000300800 */
[----:B------:R-:W-:-:S13]  /*6f00*/  ISETP.GT.U32.AND P5, PT, R29, R3, PT ;  /* 0x000000031d00720c */ /* 0x000fda0003fa4070 */
[----:B------:R-:W-:Y:S01]  /*6f10*/  @!P5 IMAD.IADD R3, R3, 0x1, -R29 ;  /* 0x000000010303d824 */ /* 0x000fe200078e0a1d */
[C---:B--2---:R-:W-:Y:S02]  /*6f20*/  ISETP.GT.U32.AND P5, PT, R29.reuse, R4, PT ;  /* 0x000000041d00720c */ /* 0x044fe40003fa4070 */
[C---:B----4-:R-:W-:Y:S02]  /*6f30*/  ISETP.GT.U32.AND P1, PT, R29.reuse, R5, PT ;  /* 0x000000051d00720c */ /* 0x050fe40003f24070 */
[C---:B------:R-:W-:Y:S02]  /*6f40*/  ISETP.GT.U32.AND P4, PT, R29.reuse, R17, PT ;  /* 0x000000111d00720c */ /* 0x040fe40003f84070 */
[----:B------:R-:W-:-:S07]  /*6f50*/  ISETP.GT.U32.AND P3, PT, R29, R21, PT ;  /* 0x000000151d00720c */ /* 0x000fce0003f64070 */
[--C-:B------:R-:W-:Y:S01]  /*6f60*/  @!P5 IMAD.IADD R4, R4, 0x1, -R29.reuse ;  /* 0x000000010404d824 */ /* 0x100fe200078e0a1d */
[C---:B------:R-:W-:Y:S02]  /*6f70*/  ISETP.GT.U32.AND P5, PT, R29.reuse, R16, PT ;  /* 0x000000101d00720c */ /* 0x040fe40003fa4070 */
[C---:B------:R-:W-:Y:S02]  /*6f80*/  ISETP.GT.U32.AND P0, PT, R29.reuse, R7, PT ;  /* 0x000000071d00720c */ /* 0x040fe40003f04070 */
[----:B------:R-:W-:Y:S01]  /*6f90*/  ISETP.GT.U32.AND P6, PT, R29, R4, PT ;  /* 0x000000041d00720c */ /* 0x000fe20003fc4070 */
[--C-:B------:R-:W-:Y:S01]  /*6fa0*/  @!P1 IMAD.IADD R5, R5, 0x1, -R29.reuse ;  /* 0x0000000105059824 */ /* 0x100fe200078e0a1d */
[----:B------:R-:W-:Y:S01]  /*6fb0*/  ISETP.GT.U32.AND P1, PT, R29, R3, PT ;  /* 0x000000031d00720c */ /* 0x000fe20003f24070 */
[----:B------:R-:W-:-:S06]  /*6fc0*/  @!P4 IMAD.IADD R17, R17, 0x1, -R29 ;  /* 0x000000011111c824 */ /* 0x000fcc00078e0a1d */
[--C-:B------:R-:W-:Y:S02]  /*6fd0*/  @!P5 IMAD.IADD R16, R16, 0x1, -R29.reuse ;  /* 0x000000011010d824 */ /* 0x100fe400078e0a1d */
[--C-:B------:R-:W-:Y:S01]  /*6fe0*/  @!P3 IMAD.IADD R21, R21, 0x1, -R29.reuse ;  /* 0x000000011515b824 */ /* 0x100fe200078e0a1d */
[C---:B------:R-:W-:Y:S02]  /*6ff0*/  ISETP.GT.U32.AND P5, PT, R29.reuse, R2, PT ;  /* 0x000000021d00720c */ /* 0x040fe40003fa4070 */
[C---:B------:R-:W-:Y:S02]  /*7000*/  ISETP.GT.U32.AND P4, PT, R29.reuse, R24, PT ;  /* 0x000000181d00720c */ /* 0x040fe40003f84070 */
[C---:B------:R-:W-:Y:S02]  /*7010*/  ISETP.GT.U32.AND P2, PT, R29.reuse, R6, PT ;  /* 0x000000061d00720c */ /* 0x040fe40003f44070 */
[----:B------:R-:W-:Y:S01]  /*7020*/  ISETP.GT.U32.AND P3, PT, R29, R23, PT ;  /* 0x000000171d00720c */ /* 0x000fe20003f64070 */
[----:B------:R-:W-:-:S02]  /*7030*/  @!P0 IMAD.IADD R7, R7, 0x1, -R29 ;  /* 0x0000000107078824 */ /* 0x000fc400078e0a1d */
[--C-:B------:R-:W-:Y:S01]  /*7040*/  @!P6 IMAD.IADD R4, R4, 0x1, -R29.reuse ;  /* 0x000000010404e824 */ /* 0x100fe200078e0a1d */
[----:B------:R-:W-:Y:S01]  /*7050*/  ISETP.GT.U32.AND P0, PT, R29, R22, PT ;  /* 0x000000161d00720c */ /* 0x000fe20003f04070 */
[--C-:B------:R-:W-:Y:S01]  /*7060*/  @!P1 IMAD.IADD R3, R3, 0x1, -R29.reuse ;  /* 0x0000000103039824 */ /* 0x100fe200078e0a1d */
[----:B------:R-:W-:Y:S01]  /*7070*/  ISETP.GT.U32.AND P1, PT, R29, R5, PT ;  /* 0x000000051d00720c */ /* 0x000fe20003f24070 */
[--C-:B------:R-:W-:Y:S02]  /*7080*/  @!P5 IMAD.IADD R2, R2, 0x1, -R29.reuse ;  /* 0x000000010202d824 */ /* 0x100fe400078e0a1d */
[--C-:B------:R-:W-:Y:S02]  /*7090*/  @!P4 IMAD.IADD R24, R24, 0x1, -R29.reuse ;  /* 0x000000011818c824 */ /* 0x100fe400078e0a1d */
[--C-:B------:R-:W-:Y:S02]  /*70a0*/  @!P2 IMAD.IADD R6, R6, 0x1, -R29.reuse ;  /* 0x000000010606a824 */ /* 0x100fe400078e0a1d */
[----:B------:R-:W-:Y:S01]  /*70b0*/  @!P3 IMAD.IADD R23, R23, 0x1, -R29 ;  /* 0x000000011717b824 */ /* 0x000fe200078e0a1d */
[----:B------:R-:W-:-:S03]  /*70c0*/  ISETP.GT.U32.AND P2, PT, R29, R13, PT ;  /* 0x0000000d1d00720c */ /* 0x000fc60003f44070 */
[--C-:B------:R-:W-:Y:S01]  /*70d0*/  @!P0 IMAD.IADD R22, R22, 0x1, -R29.reuse ;  /* 0x0000000116168824 */ /* 0x100fe200078e0a1d */
[----:B------:R0:W-:Y:S01]  /*70e0*/  STL [R1+0xac], R3 ;  /* 0x0000ac0301007387 */ /* 0x0001e20000100800 */
[----:B------:R-:W-:-:S03]  /*70f0*/  @!P1 IMAD.IADD R5, R5, 0x1, -R29 ;  /* 0x0000000105059824 */ /* 0x000fc600078e0a1d */
[----:B------:R-:W-:Y:S04]  /*7100*/  STL [R1+0xb0], R16 ;  /* 0x0000b01001007387 */ /* 0x000fe80000100800 */
[----:B------:R-:W-:Y:S01]  /*7110*/  STL [R1+0xb4], R17 ;  /* 0x0000b41101007387 */ /* 0x000fe20000100800 */
[----:B------:R-:W-:-:S03]  /*7120*/  @!P2 IMAD.IADD R13, R13, 0x1, -R29 ;  /* 0x000000010d0da824 */ /* 0x000fc600078e0a1d */
[----:B------:R-:W-:Y:S01]  /*7130*/  STL [R1+0xb8], R21 ;  /* 0x0000b81501007387 */ /* 0x000fe20000100800 */
[----:B0-----:R-:W-:-:S03]  /*7140*/  IMAD.HI.U32 R3, R28, R27, RZ ;  /* 0x0000001b1c037227 */ /* 0x001fc600078e00ff */
[----:B------:R0:W-:Y:S04]  /*7150*/  STL [R1+0x94], R7 ;  /* 0x0000940701007387 */ /* 0x0001e80000100800 */
[----:B------:R1:W-:Y:S04]  /*7160*/  STL [R1+0x98], R6 ;  /* 0x0000980601007387 */ /* 0x0003e80000100800 */
[----:B0-----:R-:W2:Y:S04]  /*7170*/  LDL.LU R7, [R1+0x150] ;  /* 0x0001500001077983 */ /* 0x001ea80000300800 */
[----:B------:R0:W-:Y:S01]  /*7180*/  STL [R1+0x9c], R5 ;  /* 0x00009c0501007387 */ /* 0x0001e20000100800 */
[----:B------:R-:W-:-:S03]  /*7190*/  IMAD.MOV R21, RZ, RZ, -R3 ;  /* 0x000000ffff157224 */ /* 0x000fc600078e0a03 */
[----:B-1----:R-:W4:Y:S04]  /*71a0*/  LDL.LU R6, [R1+0x154] ;  /* 0x0001540001067983 */ /* 0x002f280000300800 */
[----:B------:R-:W-:Y:S04]  /*71b0*/  STL [R1+0xa0], R4 ;  /* 0x0000a00401007387 */ /* 0x000fe80000100800 */
[----:B0-----:R-:W2:Y:S04]  /*71c0*/  LDL.LU R5, [R1+0x15c] ;  /* 0x00015c0001057983 */ /* 0x001ea80000300800 */
[----:B------:R-:W2:Y:S01]  /*71d0*/  LDL.LU R3, [R1+0x11c] ;  /* 0x00011c0001037983 */ /* 0x000ea20000300800 */
[----:B---3--:R-:W-:-:S02]  /*71e0*/  ISETP.GT.U32.AND P6, PT, R29, R20, PT ;  /* 0x000000141d00720c */ /* 0x008fc40003fc4070 */
[C---:B------:R-:W-:Y:S02]  /*71f0*/  ISETP.GT.U32.AND P5, PT, R29.reuse, R19, PT ;  /* 0x000000131d00720c */ /* 0x040fe40003fa4070 */
[C---:B------:R-:W-:Y:S02]  /*7200*/  ISETP.GT.U32.AND P4, PT, R29.reuse, R18, PT ;  /* 0x000000121d00720c */ /* 0x040fe40003f84070 */
[----:B------:R-:W-:-:S07]  /*7210*/  ISETP.GT.U32.AND P3, PT, R29, R11, PT ;  /* 0x0000000b1d00720c */ /* 0x000fce0003f64070 */
[--C-:B------:R-:W-:Y:S01]  /*7220*/  @!P6 IMAD.IADD R20, R20, 0x1, -R29.reuse ;  /* 0x000000011414e824 */ /* 0x100fe200078e0a1d */
[----:B------:R-:W-:Y:S01]  /*7230*/  ISETP.GT.U32.AND P6, PT, R29, R2, PT ;  /* 0x000000021d00720c */ /* 0x000fe20003fc4070 */
[--C-:B------:R-:W-:Y:S01]  /*7240*/  @!P5 IMAD.IADD R19, R19, 0x1, -R29.reuse ;  /* 0x000000011313d824 */ /* 0x100fe200078e0a1d */
[C---:B------:R-:W-:Y:S02]  /*7250*/  ISETP.GT.U32.AND P1, PT, R29.reuse, R12, PT ;  /* 0x0000000c1d00720c */ /* 0x040fe40003f24070 */
[C---:B------:R-:W-:Y:S01]  /*7260*/  ISETP.GT.U32.AND P5, PT, R29.reuse, R24, PT ;  /* 0x000000181d00720c */ /* 0x040fe20003fa4070 */
[--C-:B------:R-:W-:Y:S01]  /*7270*/  @!P4 IMAD.IADD R18, R18, 0x1, -R29.reuse ;  /* 0x000000011212c824 */ /* 0x100fe200078e0a1d */
[C---:B------:R-:W-:Y:S02]  /*7280*/  ISETP.GT.U32.AND P4, PT, R29.reuse, R23, PT ;  /* 0x000000171d00720c */ /* 0x040fe40003f84070 */
[----:B------:R-:W-:Y:S01]  /*7290*/  ISETP.GT.U32.AND P0, PT, R29, R8, PT ;  /* 0x000000081d00720c */ /* 0x000fe20003f04070 */
[----:B------:R-:W-:Y:S01]  /*72a0*/  @!P3 IMAD.IADD R11, R11, 0x1, -R29 ;  /* 0x000000010b0bb824 */ /* 0x000fe200078e0a1d */
[----:B------:R-:W-:-:S03]  /*72b0*/  ISETP.GT.U32.AND P3, PT, R29, R22, PT ;  /* 0x000000161d00720c */ /* 0x000fc60003f64070 */
[--C-:B------:R-:W-:Y:S01]  /*72c0*/  @!P6 IMAD.IADD R2, R2, 0x1, -R29.reuse ;  /* 0x000000010202e824 */ /* 0x100fe200078e0a1d */
[C---:B------:R-:W-:Y:S01]  /*72d0*/  ISETP.GT.U32.AND P2, PT, R29.reuse, R10, PT ;  /* 0x0000000a1d00720c */ /* 0x040fe20003f44070 */
[--C-:B------:R-:W-:Y:S02]  /*72e0*/  @!P1 IMAD.IADD R12, R12, 0x1, -R29.reuse ;  /* 0x000000010c0c9824 */ /* 0x100fe400078e0a1d */
[----:B------:R-:W-:Y:S01]  /*72f0*/  @!P5 IMAD.IADD R24, R24, 0x1, -R29 ;  /* 0x000000011818d824 */ /* 0x000fe200078e0a1d */
[----:B------:R-:W-:-:S03]  /*7300*/  ISETP.GT.U32.AND P1, PT, R29, R9, PT ;  /* 0x000000091d00720c */ /* 0x000fc60003f24070 */
[--C-:B------:R-:W-:Y:S01]  /*7310*/  @!P0 IMAD.IADD R8, R8, 0x1, -R29.reuse ;  /* 0x0000000108088824 */ /* 0x100fe200078e0a1d */
[----:B------:R-:W-:Y:S01]  /*7320*/  ISETP.GT.U32.AND P0, PT, R29, R13, PT ;  /* 0x0000000d1d00720c */ /* 0x000fe20003f04070 */
[----:B------:R0:W-:Y:S01]  /*7330*/  STL [R1+0xa4], R2 ;  /* 0x0000a40201007387 */ /* 0x0001e20000100800 */
[--C-:B------:R-:W-:Y:S02]  /*7340*/  @!P4 IMAD.IADD R23, R23, 0x1, -R29.reuse ;  /* 0x000000011717c824 */ /* 0x100fe400078e0a1d */
[--C-:B------:R-:W-:Y:S01]  /*7350*/  @!P3 IMAD.IADD R22, R22, 0x1, -R29.reuse ;  /* 0x000000011616b824 */ /* 0x100fe200078e0a1d */
[----:B0-----:R-:W3:Y:S04]  /*7360*/  LDL.LU R2, [R1+0x120] ;  /* 0x0001200001027983 */ /* 0x001ee80000300800 */
[----:B------:R-:W3:Y:S04]  /*7370*/  LDL.LU R4, [R1+0x124] ;  /* 0x0001240001047983 */ /* 0x000ee80000300800 */
[----:B------:R-:W3:Y:S04]  /*7380*/  LDL.LU R16, [R1+0x128] ;  /* 0x0001280001107983 */ /* 0x000ee80000300800 */
[----:B------:R0:W-:Y:S01]  /*7390*/  STL [R1+0x84], R24 ;  /* 0x0000841801007387 */ /* 0x0001e20000100800 */
[----:B------:R-:W-:-:S02]  /*73a0*/  @!P0 IMAD.IADD R13, R13, 0x1, -R29 ;  /* 0x000000010d0d8824 */ /* 0x000fc400078e0a1d */
[--C-:B------:R-:W-:Y:S01]  /*73b0*/  @!P2 IMAD.IADD R10, R10, 0x1, -R29.reuse ;  /* 0x000000010a0aa824 */ /* 0x100fe200078e0a1d */
[----:B------:R-:W-:Y:S01]  /*73c0*/  ISETP.GT.U32.AND P2, PT, R29, R12, PT ;  /* 0x0000000c1d00720c */ /* 0x000fe20003f44070 */
[----:B0-----:R-:W3:Y:S04]  /*73d0*/  LDL.LU R24, [R1+0x12c] ;  /* 0x00012c0001187983 */ /* 0x001ee80000300800 */
[----:B------:R0:W-:Y:S01]  /*73e0*/  STL [R1+0x88], R23 ;  /* 0x0000881701007387 */ /* 0x0001e20000100800 */
[----:B------:R-:W-:Y:S01]  /*73f0*/  @!P1 IMAD.IADD R9, R9, 0x1, -R29 ;  /* 0x0000000109099824 */ /* 0x000fe200078e0a1d */
[C---:B------:R-:W-:Y:S02]  /*7400*/  ISETP.GT.U32.AND P1, PT, R29.reuse, R20, PT ;  /* 0x000000141d00720c */ /* 0x040fe40003f24070 */
[----:B0-----:R-:W3:Y:S04]  /*7410*/  LDL.LU R23, [R1+0xec] ;  /* 0x0000ec0001177983 */ /* 0x001ee80000300800 */
[----:B------:R0:W-:Y:S01]  /*7420*/  STL [R1+0x8c], R22 ;  /* 0x00008c1601007387 */ /* 0x0001e20000100800 */
[----:B------:R-:W-:-:S02]  /*7430*/  ISETP.GT.U32.AND P5, PT, R29, R19, PT ;  /* 0x000000131d00720c */ /* 0x000fc40003fa4070 */
[C---:B------:R-:W-:Y:S01]  /*7440*/  ISETP.GT.U32.AND P4, PT, R29.reuse, R18, PT ;  /* 0x000000121d00720c */ /* 0x040fe20003f84070 */
[----:B0-----:R-:W3:Y:S04]  /*7450*/  LDL.LU R22, [R1+0xf0] ;  /* 0x0000f00001167983 */ /* 0x001ee80000300800 */
[----:B------:R-:W3:Y:S01]  /*7460*/  LDL.LU R17, [R1+0xf4] ;  /* 0x0000f40001117983 */ /* 0x000ee20000300800 */
[----:B------:R-:W-:-:S03]  /*7470*/  ISETP.GT.U32.AND P0, PT, R29, R8, PT ;  /* 0x000000081d00720c */ /* 0x000fc60003f04070 */
[----:B------:R0:W-:Y:S01]  /*7480*/  STL [R1+0x90], R13 ;  /* 0x0000900d01007387 */ /* 0x0001e20000100800 */
[----:B------:R-:W-:-:S03]  /*7490*/  ISETP.GT.U32.AND P3, PT, R29, R11, PT ;  /* 0x0000000b1d00720c */ /* 0x000fc60003f64070 */
[----:B0-----:R-:W3:Y:S01]  /*74a0*/  LDL.LU R13, [R1+0xf8] ;  /* 0x0000f800010d7983 */ /* 0x001ee20000300800 */
[--C-:B------:R-:W-:Y:S02]  /*74b0*/  @!P2 IMAD.IADD R12, R12, 0x1, -R29.reuse ;  /* 0x000000010c0ca824 */ /* 0x100fe400078e0a1d */
[--C-:B------:R-:W-:Y:S02]  /*74c0*/  @!P1 IMAD.IADD R20, R20, 0x1, -R29.reuse ;  /* 0x0000000114149824 */ /* 0x100fe400078e0a1d */
[--C-:B------:R-:W-:Y:S01]  /*74d0*/  @!P5 IMAD.IADD R19, R19, 0x1, -R29.reuse ;  /* 0x000000011313d824 */ /* 0x100fe200078e0a1d */
[----:B------:R0:W-:Y:S01]  /*74e0*/  STL [R1+0x1a8], R12 ;  /* 0x0001a80c01007387 */ /* 0x0001e20000100800 */
[--C-:B------:R-:W-:Y:S02]  /*74f0*/  @!P4 IMAD.IADD R18, R18, 0x1, -R29.reuse ;  /* 0x000000011212c824 */ /* 0x100fe400078e0a1d */
[--C-:B------:R-:W-:Y:S02]  /*7500*/  @!P0 IMAD.IADD R8, R8, 0x1, -R29.reuse ;  /* 0x0000000108088824 */ /* 0x100fe400078e0a1d */
[----:B------:R-:W-:Y:S01]  /*7510*/  @!P3 IMAD.IADD R11, R11, 0x1, -R29 ;  /* 0x000000010b0bb824 */ /* 0x000fe200078e0a1d */
[----:B0-----:R-:W3:Y:S04]  /*7520*/  LDL.LU R12, [R1+0xfc] ;  /* 0x0000fc00010c7983 */ /* 0x001ee80000300800 */
[----:B------:R-:W-:Y:S04]  /*7530*/  STL [R1+0x78], R20 ;  /* 0x0000781401007387 */ /* 0x000fe80000100800 */
[----:B------:R-:W-:Y:S04]  /*7540*/  STL [R1+0x7c], R19 ;  /* 0x00007c1301007387 */ /* 0x000fe80000100800 */
[----:B------:R-:W-:Y:S04]  /*7550*/  STL [R1+0x80], R18 ;  /* 0x0000801201007387 */ /* 0x000fe80000100800 */
[----:B------:R0:W-:Y:S04]  /*7560*/  STL [R1+0x180], R8 ;  /* 0x0001800801007387 */ /* 0x0001e80000100800 */
[----:B------:R1:W-:Y:S04]  /*7570*/  STL [R1+0x17c], R11 ;  /* 0x00017c0b01007387 */ /* 0x0003e80000100800 */
[----:B0-----:R-:W3:Y:S01]  /*7580*/  LDL R8, [R1+0x2800] ;  /* 0x0028000001087983 */ /* 0x001ee20000100800 */
[----:B------:R-:W-:-:S02]  /*7590*/  ISETP.GT.U32.AND P6, PT, R29, R9, PT ;  /* 0x000000091d00720c */ /* 0x000fc40003fc4070 */
[C---:B--2---:R-:W-:Y:S02]  /*75a0*/  ISETP.GT.U32.AND P1, PT, R29.reuse, R7, PT ;  /* 0x000000071d00720c */ /* 0x044fe40003f24070 */
[C---:B----4-:R-:W-:Y:S02]  /*75b0*/  ISETP.GT.U32.AND P5, PT, R29.reuse, R6, PT ;  /* 0x000000061d00720c */ /* 0x050fe40003fa4070 */
[C---:B------:R-:W-:Y:S02]  /*75c0*/  ISETP.GT.U32.AND P4, PT, R29.reuse, R5, PT ;  /* 0x000000051d00720c */ /* 0x040fe40003f84070 */
[C---:B------:R-:W-:Y:S02]  /*75d0*/  ISETP.GT.U32.AND P2, PT, R29.reuse, R10, PT ;  /* 0x0000000a1d00720c */ /* 0x040fe40003f44070 */
[----:B------:R-:W-:-:S03]  /*75e0*/  ISETP.GT.U32.AND P3, PT, R29, R3, PT ;  /* 0x000000031d00720c */ /* 0x000fc60003f64070 */
[--C-:B------:R-:W-:Y:S02]  /*75f0*/  @!P6 IMAD.IADD R9, R9, 0x1, -R29.reuse ;  /* 0x000000010909e824 */ /* 0x100fe400078e0a1d */
[--C-:B------:R-:W-:Y:S02]  /*7600*/  @!P1 IMAD.IADD R7, R7, 0x1, -R29.reuse ;  /* 0x0000000107079824 */ /* 0x100fe400078e0a1d */
[--C-:B------:R-:W-:Y:S02]  /*7610*/  @!P5 IMAD.IADD R6, R6, 0x1, -R29.reuse ;  /* 0x000000010606d824 */ /* 0x100fe400078e0a1d */
[--C-:B------:R-:W-:Y:S02]  /*7620*/  @!P4 IMAD.IADD R5, R5, 0x1, -R29.reuse ;  /* 0x000000010505c824 */ /* 0x100fe400078e0a1d */
[--C-:B------:R-:W-:Y:S02]  /*7630*/  @!P2 IMAD.IADD R10, R10, 0x1, -R29.reuse ;  /* 0x000000010a0aa824 */ /* 0x100fe400078e0a1d */
[----:B------:R-:W-:-:S02]  /*7640*/  @!P3 IMAD.IADD R3, R3, 0x1, -R29 ;  /* 0x000000010303b824 */ /* 0x000fc400078e0a1d */
[C---:B------:R-:W-:Y:S02]  /*7650*/  IMAD R27, R29.reuse, R21, R27 ;  /* 0x000000151d1b7224 */ /* 0x040fe400078e021b */
[----:B------:R-:W2:Y:S04]  /*7660*/  LDL.LU R21, [R1+0x3c] ;  /* 0x00003c0001157983 */ /* 0x000ea80000300800 */
[----:B------:R0:W-:Y:S04]  /*7670*/  STL [R1+0x74], R10 ;  /* 0x0000740a01007387 */ /* 0x0001e80000100800 */
[----:B------:R-:W4:Y:S04]  /*7680*/  LDL.LU R20, [R1+0x38] ;  /* 0x0000380001147983 */ /* 0x000f280000300800 */
[----:B------:R0:W-:Y:S04]  /*7690*/  STL [R1+0x14c], R9 ;  /* 0x00014c0901007387 */ /* 0x0001e80000100800 */
[----:B------:R-:W2:Y:S04]  /*76a0*/  LDL.LU R19, [R1+0x34] ;  /* 0x0000340001137983 */ /* 0x000ea80000300800 */
[----:B-1----:R-:W2:Y:S04]  /*76b0*/  LDL.LU R11, [R1+0x30] ;  /* 0x00003000010b7983 */ /* 0x002ea80000300800 */
[----:B0-----:R-:W2:Y:S04]  /*76c0*/  LDL.LU R10, [R1+0x2c] ;  /* 0x00002c00010a7983 */ /* 0x001ea80000300800 */
[----:B------:R-:W2:Y:S01]  /*76d0*/  LDL.LU R9, [R1+0x28] ;  /* 0x0000280001097983 */ /* 0x000ea20000300800 */
[----:B---3--:R-:W-:-:S02]  /*76e0*/  ISETP.GT.U32.AND P0, PT, R29, R2, PT ;  /* 0x000000021d00720c */ /* 0x008fc40003f04070 */
[C---:B------:R-:W-:Y:S02]  /*76f0*/  ISETP.GT.U32.AND P6, PT, R29.reuse, R16, PT ;  /* 0x000000101d00720c */ /* 0x040fe40003fc4070 */
[----:B------:R-:W-:-:S09]  /*7700*/  ISETP.GT.U32.AND P2, PT, R29, R4, PT ;  /* 0x000000041d00720c */ /* 0x000fd20003f44070 */
[--C-:B------:R-:W-:Y:S01]  /*7710*/  @!P0 IMAD.IADD R2, R2, 0x1, -R29.reuse ;  /* 0x0000000102028824 */ /* 0x100fe200078e0a1d */
[C---:B------:R-:W-:Y:S01]  /*7720*/  ISETP.GT.U32.AND P1, PT, R29.reuse, R24, PT ;  /* 0x000000181d00720c */ /* 0x040fe20003f24070 */
[----:B------:R-:W-:Y:S01]  /*7730*/  @!P6 IMAD.IADD R16, R16, 0x1, -R29 ;  /* 0x000000011010e824 */ /* 0x000fe200078e0a1d */
[C---:B------:R-:W-:Y:S02]  /*7740*/  ISETP.GT.U32.AND P6, PT, R29.reuse, R7, PT ;  /* 0x000000071d00720c */ /* 0x040fe40003fc4070 */
[----:B------:R-:W-:-:S09]  /*7750*/  ISETP.GT.U32.AND P5, PT, R29, R23, PT ;  /* 0x000000171d00720c */ /* 0x000fd20003fa4070 */
[--C-:B------:R-:W-:Y:S01]  /*7760*/  @!P1 IMAD.IADD R24, R24, 0x1, -R29.reuse ;  /* 0x0000000118189824 */ /* 0x100fe200078e0a1d */
[C---:B------:R-:W-:Y:S02]  /*7770*/  ISETP.GT.U32.AND P1, PT, R29.reuse, R6, PT ;  /* 0x000000061d00720c */ /* 0x040fe40003f24070 */
[C---:B------:R-:W-:Y:S02]  /*7780*/  ISETP.GT.U32.AND P4, PT, R29.reuse, R22, PT ;  /* 0x000000161d00720c */ /* 0x040fe40003f84070 */
[----:B------:R-:W-:Y:S01]  /*7790*/  ISETP.GT.U32.AND P3, PT, R29, R17, PT ;  /* 0x000000111d00720c */ /* 0x000fe20003f64070 */
[--C-:B------:R-:W-:Y:S01]  /*77a0*/  @!P5 IMAD.IADD R23, R23, 0x1, -R29.reuse ;  /* 0x000000011717d824 */ /* 0x100fe200078e0a1d */
[C---:B------:R-:W-:Y:S01]  /*77b0*/  ISETP.GT.U32.AND P5, PT, R29.reuse, R5, PT ;  /* 0x000000051d00720c */ /* 0x040fe20003fa4070 */
[----:B------:R-:W-:Y:S01]  /*77c0*/  @!P2 IMAD.IADD R4, R4, 0x1, -R29 ;  /* 0x000000010404a824 */ /* 0x000fe200078e0a1d */
[----:B------:R-:W-:-:S07]  /*77d0*/  ISETP.GT.U32.AND P0, PT, R29, R13, PT ;  /* 0x0000000d1d00720c */ /* 0x000fce0003f04070 */
[--C-:B------:R-:W-:Y:S01]  /*77e0*/  @!P4 IMAD.IADD R22, R22, 0x1, -R29.reuse ;  /* 0x000000011616c824 */ /* 0x100fe200078e0a1d */
[----:B------:R-:W-:Y:S01]  /*77f0*/  ISETP.GT.U32.AND P4, PT, R29, R3, PT ;  /* 0x000000031d00720c */ /* 0x000fe20003f84070 */
[--C-:B------:R-:W-:Y:S01]  /*7800*/  @!P3 IMAD.IADD R17, R17, 0x1, -R29.reuse ;  /* 0x000000011111b824 */ /* 0x100fe200078e0a1d */
[----:B------:R-:W-:Y:S01]  /*7810*/  ISETP.GT.U32.AND P3, PT, R29, R2, PT ;  /* 0x000000021d00720c */ /* 0x000fe20003f64070 */
[--C-:B------:R-:W-:Y:S02]  /*7820*/  @!P6 IMAD.IADD R7, R7, 0x1, -R29.reuse ;  /* 0x000000010707e824 */ /* 0x100fe400078e0a1d */
[--C-:B------:R-:W-:Y:S02]  /*7830*/  @!P1 IMAD.IADD R6, R6, 0x1, -R29.reuse ;  /* 0x0000000106069824 */ /* 0x100fe400078e0a1d */
[--C-:B------:R-:W-:Y:S01]  /*7840*/  @!P0 IMAD.IADD R13, R13, 0x1, -R29.reuse ;  /* 0x000000010d0d8824 */ /* 0x100fe200078e0a1d */
[----:B------:R-:W-:Y:S01]  /*7850*/  ISETP.GT.U32.AND P0, PT, R29, R4, PT ;  /* 0x000000041d00720c */ /* 0x000fe20003f04070 */
[--C-:B------:R-:W-:Y:S01]  /*7860*/  @!P5 IMAD.IADD R5, R5, 0x1, -R29.reuse ;  /* 0x000000010505d824 */ /* 0x100fe200078e0a1d */
[----:B------:R0:W-:Y:S03]  /*7870*/  STL [R1+0x150], R7 ;  /* 0x0001500701007387 */ /* 0x0001e60000100800 */
[----:B------:R-:W-:-:S02]  /*7880*/  @!P4 IMAD.IADD R3, R3, 0x1, -R29 ;  /* 0x000000010303c824 */ /* 0x000fc400078e0a1d */
[----:B------:R-:W-:-:S06]  /*7890*/  @!P3 IMAD.IADD R2, R2, 0x1, -R29 ;  /* 0x000000010202b824 */ /* 0x000fcc00078e0a1d */
[----:B------:R-:W-:Y:S01]  /*78a0*/  @!P0 IMAD.IADD R4, R4, 0x1, -R29 ;  /* 0x0000000104048824 */ /* 0x000fe200078e0a1d */
[----:B------:R-:W-:Y:S02]  /*78b0*/  IABS R18, R8 ;  /* 0x0000000800127213 */ /* 0x000fe40000000000 */
[----:B------:R-:W3:Y:S04]  /*78c0*/  LDL.LU R8, [R1+0x24] ;  /* 0x0000240001087983 */ /* 0x000ee80000300800 */
[----:B------:R1:W-:Y:S04]  /*78d0*/  STL [R1+0x154], R6 ;  /* 0x0001540601007387 */ /* 0x0003e80000100800 */
[----:B------:R-:W-:Y:S04]  /*78e0*/  STL [R1+0x15c], R5 ;  /* 0x00015c0501007387 */ /* 0x000fe80000100800 */
[----:B0-----:R-:W3:Y:S04]  /*78f0*/  LDL.LU R7, [R1+0x20] ;  /* 0x0000200001077983 */ /* 0x001ee80000300800 */
[----:B-1----:R-:W3:Y:S04]  /*7900*/  LDL.LU R6, [R1+0x1c] ;  /* 0x00001c0001067983 */ /* 0x002ee80000300800 */
[----:B------:R-:W-:Y:S04]  /*7910*/  STL [R1+0x11c], R3 ;  /* 0x00011c0301007387 */ /* 0x000fe80000100800 */
[----:B------:R0:W-:Y:S04]  /*7920*/  STL [R1+0x120], R2 ;  /* 0x0001200201007387 */ /* 0x0001e80000100800 */
[----:B0-----:R-:W3:Y:S04]  /*7930*/  LDL.LU R2, [R1+0x18] ;  /* 0x0000180001027983 */ /* 0x001ee80000300800 */
[----:B------:R-:W3:Y:S04]  /*7940*/  LDL.LU R3, [R1+0x14] ;  /* 0x0000140001037983 */ /* 0x000ee80000300800 */
[----:B------:R0:W-:Y:S04]  /*7950*/  STL [R1+0x124], R4 ;  /* 0x0001240401007387 */ /* 0x0001e80000100800 */
[----:B0-----:R-:W3:Y:S04]  /*7960*/  LDL.LU R4, [R1+0x10] ;  /* 0x0000100001047983 */ /* 0x001ee80000300800 */
[----:B------:R-:W3:Y:S01]  /*7970*/  LDL.LU R5, [R1+0xc] ;  /* 0x00000c0001057983 */ /* 0x000ee20000300800 */
[----:B------:R-:W-:-:S02]  /*7980*/  ISETP.GT.U32.AND P2, PT, R29, R12, PT ;  /* 0x0000000c1d00720c */ /* 0x000fc40003f44070 */
[C---:B------:R-:W-:Y:S02]  /*7990*/  ISETP.GT.U32.AND P1, PT, R29.reuse, R24, PT ;  /* 0x000000181d00720c */ /* 0x040fe40003f24070 */
[C---:B------:R-:W-:Y:S02]  /*79a0*/  ISETP.GT.U32.AND P5, PT, R29.reuse, R23, PT ;  /* 0x000000171d00720c */ /* 0x040fe40003fa4070 */
[----:B------:R-:W-:-:S07]  /*79b0*/  ISETP.GT.U32.AND P4, PT, R29, R22, PT ;  /* 0x000000161d00720c */ /* 0x000fce0003f84070 */
[--C-:B------:R-:W-:Y:S01]  /*79c0*/  @!P2 IMAD.IADD R12, R12, 0x1, -R29.reuse ;  /* 0x000000010c0ca824 */ /* 0x100fe200078e0a1d */
[C---:B------:R-:W-:Y:S02]  /*79d0*/  ISETP.GT.U32.AND P2, PT, R29.reuse, R16, PT ;  /* 0x000000101d00720c */ /* 0x040fe40003f44070 */
[C---:B------:R-:W-:Y:S02]  /*79e0*/  ISETP.GT.U32.AND P3, PT, R29.reuse, R17, PT ;  /* 0x000000111d00720c */ /* 0x040fe40003f64070 */
[C---:B------:R-:W-:Y:S01]  /*79f0*/  ISETP.GT.U32.AND P0, PT, R29.reuse, R12, PT ;  /* 0x0000000c1d00720c */ /* 0x040fe20003f04070 */
[--C-:B------:R-:W-:Y:S01]  /*7a00*/  @!P1 IMAD.IADD R24, R24, 0x1, -R29.reuse ;  /* 0x0000000118189824 */ /* 0x100fe200078e0a1d */
[----:B----4-:R-:W-:Y:S01]  /*7a10*/  ISETP.GT.U32.AND P1, PT, R29, R20, PT ;  /* 0x000000141d00720c */ /* 0x010fe20003f24070 */
[----:B------:R-:W-:Y:S01]  /*7a20*/  @!P5 IMAD.IADD R23, R23, 0x1, -R29 ;  /* 0x000000011717d824 */ /* 0x000fe200078e0a1d */
[----:B------:R-:W-:-:S05]  /*7a30*/  ISETP.GT.U32.AND P6, PT, R29, R13, PT ;  /* 0x0000000d1d00720c */ /* 0x000fca0003fc4070 */
[--C-:B------:R-:W-:Y:S01]  /*7a40*/  @!P2 IMAD.IADD R16, R16, 0x1, -R29.reuse ;  /* 0x000000011010a824 */ /* 0x100fe200078e0a1d */
[C---:B--2---:R-:W-:Y:S01]  /*7a50*/  ISETP.GT.U32.AND P2, PT, R29.reuse, R21, PT ;  /* 0x000000151d00720c */ /* 0x044fe20003f44070 */
[--C-:B------:R-:W-:Y:S01]  /*7a60*/  @!P4 IMAD.IADD R22, R22, 0x1, -R29.reuse ;  /* 0x000000011616c824 */ /* 0x100fe200078e0a1d */
[----:B------:R-:W-:Y:S01]  /*7a70*/  ISETP.GT.U32.AND P5, PT, R29, R19, PT ;  /* 0x000000131d00720c */ /* 0x000fe20003fa4070 */
[--C-:B------:R-:W-:Y:S01]  /*7a80*/  @!P3 IMAD.IADD R17, R17, 0x1, -R29.reuse ;  /* 0x000000011111b824 */ /* 0x100fe200078e0a1d */
[C---:B------:R-:W-:Y:S02]  /*7a90*/  ISETP.GT.U32.AND P4, PT, R29.reuse, R11, PT ;  /* 0x0000000b1d00720c */ /* 0x040fe40003f84070 */
[----:B------:R-:W-:Y:S01]  /*7aa0*/  ISETP.GT.U32.AND P3, PT, R29, R10, PT ;  /* 0x0000000a1d00720c */ /* 0x000fe20003f64070 */
[--C-:B------:R-:W-:Y:S02]  /*7ab0*/  @!P0 IMAD.IADD R12, R12, 0x1, -R29.reuse ;  /* 0x000000010c0c8824 */ /* 0x100fe400078e0a1d */
[----:B------:R-:W-:-:S04]  /*7ac0*/  @!P1 IMAD.IADD R20, R20, 0x1, -R29 ;  /* 0x0000000114149824 */ /* 0x000fc800078e0a1d */
[--C-:B------:R-:W-:Y:S02]  /*7ad0*/  @!P2 IMAD.IADD R21, R21, 0x1, -R29.reuse ;  /* 0x000000011515a824 */ /* 0x100fe400078e0a1d */
[--C-:B------:R-:W-:Y:S01]  /*7ae0*/  @!P6 IMAD.IADD R13, R13, 0x1, -R29.reuse ;  /* 0x000000010d0de824 */ /* 0x100fe200078e0a1d */
[----:B------:R-:W-:Y:S01]  /*7af0*/  ISETP.GT.U32.AND P6, PT, R29, R9, PT ;  /* 0x000000091d00720c */ /* 0x000fe20003fc4070 */
[--C-:B------:R-:W-:Y:S02]  /*7b00*/  @!P5 IMAD.IADD R19, R19, 0x1, -R29.reuse ;  /* 0x000000011313d824 */ /* 0x100fe400078e0a1d */
[--C-:B------:R-:W-:Y:S02]  /*7b10*/  @!P4 IMAD.IADD R11, R11, 0x1, -R29.reuse ;  /* 0x000000010b0bc824 */ /* 0x100fe400078e0a1d */
[--C-:B------:R-:W-:Y:S01]  /*7b20*/  @!P3 IMAD.IADD R10, R10, 0x1, -R29.reuse ;  /* 0x000000010a0ab824 */ /* 0x100fe200078e0a1d */
[----:B------:R0:W-:Y:S07]  /*7b30*/  STL [R1+0x128], R16 ;  /* 0x0001281001007387 */ /* 0x0001ee0000100800 */
[----:B------:R-:W-:Y:S01]  /*7b40*/  @!P6 IMAD.IADD R9, R9, 0x1, -R29 ;  /* 0x000000010909e824 */ /* 0x000fe200078e0a1d */
[----:B0-----:R-:W2:Y:S04]  /*7b50*/  LDL.LU R16, [R1+0x2ca0] ;  /* 0x002ca00001107983 */ /* 0x001ea80000300800 */
[----:B------:R0:W-:Y:S04]  /*7b60*/  STL [R1+0x12c], R24 ;  /* 0x00012c1801007387 */ /* 0x0001e80000100800 */
[----:B0-----:R-:W4:Y:S04]  /*7b70*/  LDL.LU R24, [R1+0x2c9c] ;  /* 0x002c9c0001187983 */ /* 0x001f280000300800 */
[----:B------:R0:W-:Y:S04]  /*7b80*/  STL [R1+0xec], R23 ;  /* 0x0000ec1701007387 */ /* 0x0001e80000100800 */
[----:B0-----:R-:W2:Y:S04]  /*7b90*/  LDL.LU R23, [R1+0x2c98] ;  /* 0x002c980001177983 */ /* 0x001ea80000300800 */
[----:B------:R0:W-:Y:S04]  /*7ba0*/  STL [R1+0xf0], R22 ;  /* 0x0000f01601007387 */ /* 0x0001e80000100800 */
[----:B0-----:R-:W2:Y:S04]  /*7bb0*/  LDL.LU R22, [R1+0x2c94] ;  /* 0x002c940001167983 */ /* 0x001ea80000300800 */
[----:B------:R-:W-:Y:S04]  /*7bc0*/  STL [R1+0xf4], R17 ;  /* 0x0000f41101007387 */ /* 0x000fe80000100800 */
[----:B------:R0:W-:Y:S04]  /*7bd0*/  STL [R1+0xf8], R13 ;  /* 0x0000f80d01007387 */ /* 0x0001e80000100800 */
[----:B0-----:R-:W2:Y:S04]  /*7be0*/  LDL.LU R13, [R1+0x8] ;  /* 0x00000800010d7983 */ /* 0x001ea80000300800 */
[----:B------:R0:W-:Y:S04]  /*7bf0*/  STL [R1+0xfc], R12 ;  /* 0x0000fc0c01007387 */ /* 0x0001e80000100800 */
[----:B0-----:R-:W2:Y:S04]  /*7c00*/  LDL.LU R12, [R1+0x4] ;  /* 0x00000400010c7983 */ /* 0x001ea80000300800 */
[----:B------:R-:W2:Y:S01]  /*7c10*/  LDL.LU R17, [R1] ;  /* 0x0000000001117983 */ /* 0x000ea20000300800 */
        /* <DEDUP_REMOVED lines=9> */
[C---:B------:R-:W-:Y:S02]  /*7cb0*/  ISETP.GT.U32.AND P2, PT, R29.reuse, R20, PT ;  /* 0x000000141d00720c */ /* 0x040fe40003f44070 */
[C---:B------:R-:W-:Y:S02]  /*7cc0*/  ISETP.GT.U32.AND P1, PT, R29.reuse, R19, PT ;  /* 0x000000131d00720c */ /* 0x040fe40003f24070 */
[----:B------:R-:W-:-:S05]  /*7cd0*/  ISETP.GT.U32.AND P3, PT, R29, R4, PT ;  /* 0x000000041d00720c */ /* 0x000fca0003f64070 */
[--C-:B------:R-:W-:Y:S01]  /*7ce0*/  @!P5 IMAD.IADD R2, R2, 0x1, -R29.reuse ;  /* 0x000000010202d824 */ /* 0x100fe200078e0a1d */
[----:B------:R-:W-:Y:S01]  /*7cf0*/  ISETP.GT.U32.AND P5, PT, R29, R11, PT ;  /* 0x0000000b1d00720c */ /* 0x000fe20003fa4070 */
[--C-:B------:R-:W-:Y:S01]  /*7d00*/  @!P4 IMAD.IADD R3, R3, 0x1, -R29.reuse ;  /* 0x000000010303c824 */ /* 0x100fe200078e0a1d */
[C---:B------:R-:W-:Y:S02]  /*7d10*/  ISETP.GT.U32.AND P6, PT, R29.reuse, R5, PT ;  /* 0x000000051d00720c */ /* 0x040fe40003fc4070 */
[----:B------:R-:W-:Y:S01]  /*7d20*/  ISETP.GT.U32.AND P4, PT, R29, R10, PT ;  /* 0x0000000a1d00720c */ /* 0x000fe20003f84070 */
[--C-:B------:R-:W-:Y:S01]  /*7d30*/  @!P0 IMAD.IADD R21, R21, 0x1, -R29.reuse ;  /* 0x0000000115158824 */ /* 0x100fe200078e0a1d */
[C---:B------:R-:W-:Y:S01]  /*7d40*/  ISETP.GT.U32.AND P0, PT, R29.reuse, R8, PT ;  /* 0x000000081d00720c */ /* 0x040fe20003f04070 */
[--C-:B------:R-:W-:Y:S01]  /*7d50*/  @!P3 IMAD.IADD R4, R4, 0x1, -R29.reuse ;  /* 0x000000010404b824 */ /* 0x100fe200078e0a1d */
[C---:B------:R-:W-:Y:S01]  /*7d60*/  ISETP.GT.U32.AND P3, PT, R29.reuse, R9, PT ;  /* 0x000000091d00720c */ /* 0x040fe20003f64070 */
[--C-:B------:R-:W-:Y:S01]  /*7d70*/  @!P2 IMAD.IADD R20, R20, 0x1, -R29.reuse ;  /* 0x000000011414a824 */ /* 0x100fe200078e0a1d */
[----:B------:R-:W-:Y:S01]  /*7d80*/  ISETP.GT.U32.AND P2, PT, R29, R7, PT ;  /* 0x000000071d00720c */ /* 0x000fe20003f44070 */
[--C-:B------:R-:W-:Y:S01]  /*7d90*/  @!P1 IMAD.IADD R19, R19, 0x1, -R29.reuse ;  /* 0x0000000113139824 */ /* 0x100fe200078e0a1d */
[----:B------:R-:W-:Y:S01]  /*7da0*/  ISETP.GT.U32.AND P1, PT, R29, R6, PT ;  /* 0x000000061d00720c */ /* 0x000fe20003f24070 */
[--C-:B------:R-:W-:Y:S01]  /*7db0*/  @!P5 IMAD.IADD R11, R11, 0x1, -R29.reuse ;  /* 0x000000010b0bd824 */ /* 0x100fe200078e0a1d */
[----:B------:R0:W-:Y:S01]  /*7dc0*/  STL [R1+0x3c], R21 ;  /* 0x00003c1501007387 */ /* 0x0001e20000100800 */
[----:B------:R-:W-:Y:S01]  /*7dd0*/  ISETP.GT.U32.AND P5, PT, R29, R2, PT ;  /* 0x000000021d00720c */ /* 0x000fe20003fa4070 */
[----:B------:R-:W-:-:S02]  /*7de0*/  @!P6 IMAD.IADD R5, R5, 0x1, -R29 ;  /* 0x000000010505e824 */ /* 0x000fc400078e0a1d */
[--C-:B------:R-:W-:Y:S01]  /*7df0*/  @!P4 IMAD.IADD R10, R10, 0x1, -R29.reuse ;  /* 0x000000010a0ac824 */ /* 0x100fe200078e0a1d */
[----:B------:R-:W-:Y:S02]  /*7e00*/  ISETP.GT.U32.AND P4, PT, R29, R3, PT ;  /* 0x000000031d00720c */ /* 0x000fe40003f84070 */
[----:B------:R-:W-:Y:S01]  /*7e10*/  @!P3 IMAD.IADD R9, R9, 0x1, -R29 ;  /* 0x000000010909b824 */ /* 0x000fe200078e0a1d */
[----:B0-----:R-:W3:Y:S01]  /*7e20*/  LDL.LU R21, [R1+0x2c90] ;  /* 0x002c900001157983 */ /* 0x001ee20000300800 */
[----:B------:R-:W-:-:S03]  /*7e30*/  ISETP.GT.U32.AND P3, PT, R29, R4, PT ;  /* 0x000000041d00720c */ /* 0x000fc60003f64070 */
[----:B------:R0:W-:Y:S01]  /*7e40*/  STL [R1+0x38], R20 ;  /* 0x0000381401007387 */ /* 0x0001e20000100800 */
[----:B------:R-:W-:Y:S01]  /*7e50*/  ISETP.GT.U32.AND P6, PT, R29, R5, PT ;  /* 0x000000051d00720c */ /* 0x000fe20003fc4070 */
[--C-:B------:R-:W-:Y:S02]  /*7e60*/  @!P0 IMAD.IADD R8, R8, 0x1, -R29.reuse ;  /* 0x0000000108088824 */ /* 0x100fe400078e0a1d */
[--C-:B------:R-:W-:Y:S01]  /*7e70*/  @!P2 IMAD.IADD R7, R7, 0x1, -R29.reuse ;  /* 0x000000010707a824 */ /* 0x100fe200078e0a1d */
[----:B0-----:R-:W3:Y:S04]  /*7e80*/  LDL.LU R20, [R1+0x2c8c] ;  /* 0x002c8c0001147983 */ /* 0x001ee80000300800 */
[----:B------:R0:W-:Y:S01]  /*7e90*/  STL [R1+0x34], R19 ;  /* 0x0000341301007387 */ /* 0x0001e20000100800 */
[----:B------:R-:W-:-:S03]  /*7ea0*/  @!P1 IMAD.IADD R6, R6, 0x1, -R29 ;  /* 0x0000000106069824 */ /* 0x000fc600078e0a1d */
        /* <DEDUP_REMOVED lines=13> */
[----:B------:R0:W-:Y:S04]  /*7f80*/  STL [R1+0x20], R7 ;  /* 0x0000200701007387 */ /* 0x0001e80000100800 */
[----:B0-----:R-:W3:Y:S04]  /*7f90*/  LDL.LU R7, [R1+0x2c74] ;  /* 0x002c740001077983 */ /* 0x001ee80000300800 */
[----:B------:R0:W-:Y:S04]  /*7fa0*/  STL [R1+0x1c], R6 ;  /* 0x00001c0601007387 */ /* 0x0001e80000100800 */
[----:B0-----:R-:W3:Y:S04]  /*7fb0*/  LDL.LU R6, [R1+0x2c70] ;  /* 0x002c700001067983 */ /* 0x001ee80000300800 */
[----:B------:R0:W-:Y:S04]  /*7fc0*/  STL [R1+0x18], R2 ;  /* 0x0000180201007387 */ /* 0x0001e80000100800 */
[----:B0-----:R-:W4:Y:S04]  /*7fd0*/  LDL.LU R2, [R1+0x2c6c] ;  /* 0x002c6c0001027983 */ /* 0x001f280000300800 */
[----:B------:R0:W-:Y:S04]  /*7fe0*/  STL [R1+0x14], R3 ;  /* 0x0000140301007387 */ /* 0x0001e80000100800 */
[----:B0-----:R-:W4:Y:S04]  /*7ff0*/  LDL.LU R3, [R1+0x2c68] ;  /* 0x002c680001037983 */ /* 0x001f280000300800 */
[----:B------:R0:W-:Y:S04]  /*8000*/  STL [R1+0x10], R4 ;  /* 0x0000100401007387 */ /* 0x0001e80000100800 */
[----:B0-----:R-:W4:Y:S04]  /*8010*/  LDL.LU R4, [R1+0x2c64] ;  /* 0x002c640001047983 */ /* 0x001f280000300800 */
[----:B------:R0:W-:Y:S04]  /*8020*/  STL [R1+0xc], R5 ;  /* 0x00000c0501007387 */ /* 0x0001e80000100800 */
[----:B0-----:R-:W4:Y:S01]  /*8030*/  LDL.LU R5, [R1+0x2c60] ;  /* 0x002c600001057983 */ /* 0x001f220000300800 */
[----:B--2---:R-:W-:-:S02]  /*8040*/  ISETP.GT.U32.AND P0, PT, R29, R13, PT ;  /* 0x0000000d1d00720c */ /* 0x004fc40003f04070 */
[----:B------:R-:W-:-:S11]  /*8050*/  ISETP.GT.U32.AND P2, PT, R29, R12, PT ;  /* 0x0000000c1d00720c */ /* 0x000fd60003f44070 */
[--C-:B------:R-:W-:Y:S02]  /*8060*/  @!P0 IMAD.IADD R13, R13, 0x1, -R29.reuse ;  /* 0x000000010d0d8824 */ /* 0x100fe400078e0a1d */
[----:B------:R-:W-:Y:S02]  /*8070*/  @!P2 IMAD.IADD R12, R12, 0x1, -R29 ;  /* 0x000000010c0ca824 */ /* 0x000fe400078e0a1d */
[----:B------:R-:W-:-:S04]  /*8080*/  IMAD.HI.U32 R28, R28, R18, RZ ;  /* 0x000000121c1c7227 */ /* 0x000fc800078e00ff */
[----:B------:R-:W-:-:S04]  /*8090*/  IMAD.MOV R28, RZ, RZ, -R28 ;  /* 0x000000ffff1c7224 */ /* 0x000fc800078e0a1c */
[C---:B------:R-:W-:Y:S02]  /*80a0*/  IMAD R28, R29.reuse, R28, R18 ;  /* 0x0000001c1d1c7224 */ /* 0x040fe400078e0212 */
[----:B------:R-:W2:Y:S01]  /*80b0*/  LDL.LU R18, [R1+0x2c5c] ;  /* 0x002c5c0001127983 */ /* 0x000ea20000300800 */
[----:B------:R-:W-:-:S13]  /*80c0*/  ISETP.GT.U32.AND P1, PT, R29, R17, PT ;  /* 0x000000111d00720c */ /* 0x000fda0003f24070 */
[----:B------:R-:W-:Y:S01]  /*80d0*/  @!P1 IMAD.IADD R17, R17, 0x1, -R29 ;  /* 0x0000000111119824 */ /* 0x000fe200078e0a1d */
[----:B---3--:R-:W-:-:S13]  /*80e0*/  ISETP.GT.U32.AND P0, PT, R29, R6, PT ;  /* 0x000000061d00720c */ /* 0x008fda0003f04070 */
[----:B------:R-:W-:Y:S01]  /*80f0*/  @!P0 IMAD.IADD R6, R6, 0x1, -R29 ;  /* 0x0000000106068824 */ /* 0x000fe200078e0a1d */
[----:B------:R-:W-:-:S13]  /*8100*/  ISETP.GT.U32.AND P0, PT, R29, R12, PT ;  /* 0x0000000c1d00720c */ /* 0x000fda0003f04070 */
[----:B------:R-:W-:Y:S01]  /*8110*/  @!P0 IMAD.IADD R12, R12, 0x1, -R29 ;  /* 0x000000010c0c8824 */ /* 0x000fe200078e0a1d */
[----:B----4-:R-:W-:-:S13]  /*8120*/  ISETP.GT.U32.AND P6, PT, R29, R5, PT ;  /* 0x000000051d00720c */ /* 0x010fda0003fc4070 */
[----:B------:R-:W-:Y:S01]  /*8130*/  @!P6 IMAD.IADD R5, R5, 0x1, -R29 ;  /* 0x000000010505e824 */ /* 0x000fe200078e0a1d */
[----:B------:R-:W-:-:S13]  /*8140*/  ISETP.GT.U32.AND P6, PT, R29, R13, PT ;  /* 0x0000000d1d00720c */ /* 0x000fda0003fc4070 */
[----:B------:R-:W-:-:S05]  /*8150*/  @!P6 IMAD.IADD R13, R13, 0x1, -R29 ;  /* 0x000000010d0de824 */ /* 0x000fca00078e0a1d */
[----:B------:R0:W-:Y:S04]  /*8160*/  STL [R1+0x8], R13 ;  /* 0x0000080d01007387 */ /* 0x0001e80000100800 */
[----:B0-----:R-:W3:Y:S04]  /*8170*/  LDL.LU R13, [R1+0x2c58] ;  /* 0x002c5800010d7983 */ /* 0x001ee80000300800 */
[----:B------:R0:W-:Y:S04]  /*8180*/  STL [R1+0x4], R12 ;  /* 0x0000040c01007387 */ /* 0x0001e80000100800 */
[----:B0-----:R-:W4:Y:S01]  /*8190*/  LDL.LU R12, [R1+0x2c54] ;  /* 0x002c5400010c7983 */ /* 0x001f220000300800 */
[----:B------:R-:W-:-:S02]  /*81a0*/  ISETP.GT.U32.AND P5, PT, R29, R2, PT ;  /* 0x000000021d00720c */ /* 0x000fc40003fa4070 */
[C---:B------:R-:W-:Y:S02]  /*81b0*/  ISETP.GT.U32.AND P4, PT, R29.reuse, R3, PT ;  /* 0x000000031d00720c */ /* 0x040fe40003f84070 */
[C---:B------:R-:W-:Y:S02]  /*81c0*/  ISETP.GT.U32.AND P3, PT, R29.reuse, R4, PT ;  /* 0x000000041d00720c */ /* 0x040fe40003f64070 */
[C---:B------:R-:W-:Y:S02]  /*81d0*/  ISETP.GT.U32.AND P1, PT, R29.reuse, R8, PT ;  /* 0x000000081d00720c */ /* 0x040fe40003f24070 */
[----:B------:R-:W-:-:S05]  /*81e0*/  ISETP.GT.U32.AND P2, PT, R29, R7, PT ;  /* 0x000000071d00720c */ /* 0x000fca0003f44070 */
[--C-:B------:R-:W-:Y:S01]  /*81f0*/  @!P5 IMAD.IADD R2, R2, 0x1, -R29.reuse ;  /* 0x000000010202d824 */ /* 0x100fe200078e0a1d */
[----:B------:R-:W-:Y:S01]  /*8200*/  ISETP.GT.U32.AND P5, PT, R29, R9, PT ;  /* 0x000000091d00720c */ /* 0x000fe20003fa4070 */
[--C-:B------:R-:W-:Y:S01]  /*8210*/  @!P4 IMAD.IADD R3, R3, 0x1, -R29.reuse ;  /* 0x000000010303c824 */ /* 0x100fe200078e0a1d */
[C---:B------:R-:W-:Y:S01]  /*8220*/  ISETP.GT.U32.AND P4, PT, R29.reuse, R10, PT ;  /* 0x0000000a1d00720c */ /* 0x040fe20003f84070 */
[--C-:B------:R-:W-:Y:S01]  /*8230*/  @!P3 IMAD.IADD R4, R4, 0x1, -R29.reuse ;  /* 0x000000010404b824 */ /* 0x100fe200078e0a1d */
[C---:B------:R-:W-:Y:S01]  /*8240*/  ISETP.GT.U32.AND P3, PT, R29.reuse, R11, PT ;  /* 0x0000000b1d00720c */ /* 0x040fe20003f64070 */
[--C-:B------:R-:W-:Y:S01]  /*8250*/  @!P1 IMAD.IADD R8, R8, 0x1, -R29.reuse ;  /* 0x0000000108089824 */ /* 0x100fe200078e0a1d */
[----:B------:R-:W-:Y:S01]  /*8260*/  ISETP.GT.U32.AND P1, PT, R29, R2, PT ;  /* 0x000000021d00720c */ /* 0x000fe20003f24070 */
[----:B------:R-:W-:Y:S01]  /*8270*/  @!P2 IMAD.IADD R7, R7, 0x1, -R29 ;  /* 0x000000010707a824 */ /* 0x000fe200078e0a1d */
[----:B------:R-:W-:-:S05]  /*8280*/  ISETP.GT.U32.AND P2, PT, R29, R17, PT ;  /* 0x000000111d00720c */ /* 0x000fca0003f44070 */
[--C-:B------:R-:W-:Y:S01]  /*8290*/  @!P5 IMAD.IADD R9, R9, 0x1, -R29.reuse ;  /* 0x000000010909d824 */ /* 0x100fe200078e0a1d */
[C---:B------:R-:W-:Y:S01]  /*82a0*/  ISETP.GT.U32.AND P5, PT, R29.reuse, R3, PT ;  /* 0x000000031d00720c */ /* 0x040fe20003fa4070 */
        /* <DEDUP_REMOVED lines=9> */
[----:B------:R0:W-:Y:S01]  /*8340*/  STL [R1+0x2c38], R2 ;  /* 0x002c380201007387 */ /* 0x0001e20000100800 */
[--C-:B------:R-:W-:Y:S02]  /*8350*/  @!P3 IMAD.IADD R5, R5, 0x1, -R29.reuse ;  /* 0x000000010505b824 */ /* 0x100fe400078e0a1d */
[----:B------:R-:W-:Y:S01]  /*8360*/  @!P0 IMAD.IADD R6, R6, 0x1, -R29 ;  /* 0x0000000106068824 */ /* 0x000fe200078e0a1d */
[----:B------:R-:W-:Y:S04]  /*8370*/  STL [R1], R17 ;  /* 0x0000001101007387 */ /* 0x000fe80000100800 */
[----:B------:R1:W-:Y:S04]  /*8380*/  STL [R1+0x2c3c], R3 ;  /* 0x002c3c0301007387 */ /* 0x0003e80000100800 */
[----:B------:R2:W-:Y:S04]  /*8390*/  STL [R1+0x2c40], R4 ;  /* 0x002c400401007387 */ /* 0x0005e80000100800 */
[----:B0-----:R-:W4:Y:S04]  /*83a0*/  LDL R2, [R1+0xfe4] ;  /* 0x000fe40001027983 */ /* 0x001f280000100800 */
[----:B-1----:R-:W4:Y:S04]  /*83b0*/  LDL R3, [R1+0xfe0] ;  /* 0x000fe00001037983 */ /* 0x002f280000100800 */
[----:B--2---:R-:W2:Y:S04]  /*83c0*/  LDL R4, [R1+0xfdc] ;  /* 0x000fdc0001047983 */ /* 0x004ea80000100800 */
[----:B------:R0:W-:Y:S04]  /*83d0*/  STL [R1+0x2c44], R5 ;  /* 0x002c440501007387 */ /* 0x0001e80000100800 */
[----:B0-----:R-:W2:Y:S04]  /*83e0*/  LDL R5, [R1+0xfd8] ;  /* 0x000fd80001057983 */ /* 0x001ea80000100800 */
[----:B------:R0:W-:Y:S04]  /*83f0*/  STL [R1+0x2c48], R6 ;  /* 0x002c480601007387 */ /* 0x0001e80000100800 */
[----:B0-----:R-:W2:Y:S01]  /*8400*/  LDL.LU R6, [R1+0x1a0] ;  /* 0x0001a00001067983 */ /* 0x001ea20000300800 */
[----:B------:R-:W-:-:S02]  /*8410*/  ISETP.GT.U32.AND P2, PT, R29, R7, PT ;  /* 0x000000071d00720c */ /* 0x000fc40003f44070 */
[C---:B------:R-:W-:Y:S02]  /*8420*/  ISETP.GT.U32.AND P1, PT, R29.reuse, R8, PT ;  /* 0x000000081d00720c */ /* 0x040fe40003f24070 */
[C---:B------:R-:W-:Y:S02]  /*8430*/  ISETP.GT.U32.AND P5, PT, R29.reuse, R9, PT ;  /* 0x000000091d00720c */ /* 0x040fe40003fa4070 */
[C---:B------:R-:W-:Y:S02]  /*8440*/  ISETP.GT.U32.AND P6, PT, R29.reuse, R10, PT ;  /* 0x0000000a1d00720c */ /* 0x040fe40003fc4070 */
[----:B------:R-:W-:-:S05]  /*8450*/  ISETP.GT.U32.AND P4, PT, R29, R11, PT ;  /* 0x0000000b1d00720c */ /* 0x000fca0003f84070 */
[--C-:B------:R-:W-:Y:S01]  /*8460*/  @!P2 IMAD.IADD R7, R7, 0x1, -R29.reuse ;  /* 0x000000010707a824 */ /* 0x100fe200078e0a1d */
[C---:B------:R-:W-:Y:S01]  /*8470*/  ISETP.GT.U32.AND P2, PT, R29.reuse, R18, PT ;  /* 0x000000121d00720c */ /* 0x040fe20003f44070 */
[--C-:B------:R-:W-:Y:S01]  /*8480*/  @!P1 IMAD.IADD R8, R8, 0x1, -R29.reuse ;  /* 0x0000000108089824 */ /* 0x100fe200078e0a1d */
[----:B------:R-:W-:Y:S01]  /*8490*/  ISETP.GT.U32.AND P1, PT, R29, R19, PT ;  /* 0x000000131d00720c */ /* 0x000fe20003f24070 */
[--C-:B------:R-:W-:Y:S01]  /*84a0*/  @!P5 IMAD.IADD R9, R9, 0x1, -R29.reuse ;  /* 0x000000010909d824 */ /* 0x100fe200078e0a1d */
[C---:B------:R-:W-:Y:S01]  /*84b0*/  ISETP.GT.U32.AND P5, PT, R29.reuse, R20, PT ;  /* 0x000000141d00720c */ /* 0x040fe20003fa4070 */
[--C-:B------:R-:W-:Y:S01]  /*84c0*/  @!P6 IMAD.IADD R10, R10, 0x1, -R29.reuse ;  /* 0x000000010a0ae824 */ /* 0x100fe200078e0a1d */
[----:B------:R-:W-:Y:S01]  /*84d0*/  ISETP.GT.U32.AND P6, PT, R29, R21, PT ;  /* 0x000000151d00720c */ /* 0x000fe20003fc4070 */
[----:B------:R-:W-:Y:S01]  /*84e0*/  @!P4 IMAD.IADD R11, R11, 0x1, -R29 ;  /* 0x000000010b0bc824 */ /* 0x000fe200078e0a1d */
[----:B------:R-:W-:-:S05]  /*84f0*/  ISETP.GT.U32.AND P4, PT, R29, R22, PT ;  /* 0x000000161d00720c */ /* 0x000fca0003f84070 */
[--C-:B------:R-:W-:Y:S01]  /*8500*/  @!P2 IMAD.IADD R18, R18, 0x1, -R29.reuse ;  /* 0x000000011212a824 */ /* 0x100fe200078e0a1d */
[----:B------:R-:W-:Y:S01]  /*8510*/  ISETP.GT.U32.AND P2, PT, R29, R25, PT ;  /* 0x000000191d00720c */ /* 0x000fe20003f44070 */
[--C-:B------:R-:W-:Y:S01]  /*8520*/  @!P1 IMAD.IADD R19, R19, 0x1, -R29.reuse ;  /* 0x0000000113139824 */ /* 0x100fe200078e0a1d */
[C---:B------:R-:W-:Y:S01]  /*8530*/  ISETP.GT.U32.AND P1, PT, R29.reuse, R26, PT ;  /* 0x0000001a1d00720c */ /* 0x040fe20003f24070 */
[--C-:B------:R-:W-:Y:S01]  /*8540*/  @!P5 IMAD.IADD R20, R20, 0x1, -R29.reuse ;  /* 0x000000011414d824 */ /* 0x100fe200078e0a1d */
[----:B------:R-:W-:Y:S01]  /*8550*/  ISETP.GT.U32.AND P5, PT, R29, R27, PT ;  /* 0x0000001b1d00720c */ /* 0x000fe20003fa4070 */
[--C-:B------:R-:W-:Y:S01]  /*8560*/  @!P6 IMAD.IADD R21, R21, 0x1, -R29.reuse ;  /* 0x000000011515e824 */ /* 0x100fe200078e0a1d */
[----:B------:R-:W-:Y:S01]  /*8570*/  ISETP.GT.U32.AND P6, PT, R29, R28, PT ;  /* 0x0000001c1d00720c */ /* 0x000fe20003fc4070 */
[----:B------:R-:W-:-:S06]  /*8580*/  @!P4 IMAD.IADD R22, R22, 0x1, -R29 ;  /* 0x000000011616c824 */ /* 0x000fcc00078e0a1d */
[--C-:B------:R-:W-:Y:S01]  /*8590*/  @!P2 IMAD.IADD R25, R25, 0x1, -R29.reuse ;  /* 0x000000011919a824 */ /* 0x100fe200078e0a1d */
[C---:B------:R-:W-:Y:S01]  /*85a0*/  ISETP.GT.U32.AND P2, PT, R29.reuse, R19, PT ;  /* 0x000000131d00720c */ /* 0x040fe20003f44070 */
[--C-:B------:R-:W-:Y:S01]  /*85b0*/  @!P1 IMAD.IADD R26, R26, 0x1, -R29.reuse ;  /* 0x000000011a1a9824 */ /* 0x100fe200078e0a1d */
[----:B------:R-:W-:Y:S01]  /*85c0*/  ISETP.GT.U32.AND P1, PT, R29, R20, PT ;  /* 0x000000141d00720c */ /* 0x000fe20003f24070 */
[--C-:B------:R-:W-:Y:S01]  /*85d0*/  @!P5 IMAD.IADD R27, R27, 0x1, -R29.reuse ;  /* 0x000000011b1bd824 */ /* 0x100fe200078e0a1d */
[----:B------:R-:W-:Y:S01]  /*85e0*/  ISETP.GT.U32.AND P5, PT, R29, R21, PT ;  /* 0x000000151d00720c */ /* 0x000fe20003fa4070 */
[----:B------:R-:W-:-:S03]  /*85f0*/  @!P6 IMAD.IADD R28, R28, 0x1, -R29 ;  /* 0x000000011c1ce824 */ /* 0x000fc600078e0a1d */
[----:B------:R-:W-:-:S05]  /*8600*/  ISETP.GT.U32.AND P6, PT, R29, R27, PT ;  /* 0x0000001b1d00720c */ /* 0x000fca0003fc4070 */
[--C-:B------:R-:W-:Y:S01]  /*8610*/  @!P2 IMAD.IADD R19, R19, 0x1, -R29.reuse ;  /* 0x000000011313a824 */ /* 0x100fe200078e0a1d */
[C---:B------:R-:W-:Y:S01]  /*8620*/  ISETP.GT.U32.AND P2, PT, R29.reuse, R25, PT ;  /* 0x000000191d00720c */ /* 0x040fe20003f44070 */
[--C-:B------:R-:W-:Y:S01]  /*8630*/  @!P1 IMAD.IADD R20, R20, 0x1, -R29.reuse ;  /* 0x0000000114149824 */ /* 0x100fe200078e0a1d */
[----:B------:R-:W-:Y:S01]  /*8640*/  ISETP.GT.U32.AND P1, PT, R29, R26, PT ;  /* 0x0000001a1d00720c */ /* 0x000fe20003f24070 */
[----:B------:R-:W-:Y:S01]  /*8650*/  @!P5 IMAD.IADD R21, R21, 0x1, -R29 ;  /* 0x000000011515d824 */ /* 0x000fe200078e0a1d */
[----:B------:R-:W-:Y:S01]  /*8660*/  ISETP.GT.U32.AND P5, PT, R29, R28, PT ;  /* 0x0000001c1d00720c */ /* 0x000fe20003fa4070 */
[----:B------:R-:W0:Y:S04]  /*8670*/  S2R R17, SR_TID.X ;  /* 0x0000000000117919 */ /* 0x000e280000002100 */
[----:B------:R0:W-:Y:S02]  /*8680*/  STL [R1+0x2c4c], R7 ;  /* 0x002c4c0701007387 */ /* 0x0001e40000100800 */
[----:B0-----:R-:W-:-:S02]  /*8690*/  IMAD.SHL.U32 R7, R17, 0x100, RZ ;  /* 0x0000010011077824 */ /* 0x001fc400078e00ff */
[----:B------:R-:W-:Y:S01]  /*86a0*/  IMAD.SHL.U32 R17, R17, 0x2, RZ ;  /* 0x0000000211117824 */ /* 0x000fe200078e00ff */
[C---:B---3--:R-:W-:Y:S02]  /*86b0*/  ISETP.GT.U32.AND P0, PT, R29.reuse, R13, PT ;  /* 0x0000000d1d00720c */ /* 0x048fe40003f04070 */
[----:B----4-:R-:W-:-:S11]  /*86c0*/  ISETP.GT.U32.AND P3, PT, R29, R12, PT ;  /* 0x0000000c1d00720c */ /* 0x010fd60003f64070 */
[--C-:B------:R-:W-:Y:S01]  /*86d0*/  @!P0 IMAD.IADD R13, R13, 0x1, -R29.reuse ;  /* 0x000000010d0d8824 */ /* 0x100fe200078e0a1d */
[C---:B------:R-:W-:Y:S01]  /*86e0*/  ISETP.GT.U32.AND P0, PT, R29.reuse, R24, PT ;  /* 0x000000181d00720c */ /* 0x040fe20003f04070 */
[----:B------:R-:W-:Y:S01]  /*86f0*/  @!P3 IMAD.IADD R12, R12, 0x1, -R29 ;  /* 0x000000010c0cb824 */ /* 0x000fe200078e0a1d */
[----:B------:R-:W-:-:S11]  /*8700*/  ISETP.GT.U32.AND P3, PT, R29, R23, PT ;  /* 0x000000171d00720c */ /* 0x000fd60003f64070 */
[--C-:B------:R-:W-:Y:S01]  /*8710*/  @!P0 IMAD.IADD R24, R24, 0x1, -R29.reuse ;  /* 0x0000000118188824 */ /* 0x100fe200078e0a1d */
[C---:B------:R-:W-:Y:S02]  /*8720*/  ISETP.GT.U32.AND P0, PT, R29.reuse, R18, PT ;  /* 0x000000121d00720c */ /* 0x040fe40003f04070 */
[----:B------:R-:W-:Y:S01]  /*8730*/  ISETP.GT.U32.AND P4, PT, R29, R12, PT ;  /* 0x0000000c1d00720c */ /* 0x000fe20003f84070 */
[----:B------:R-:W-:Y:S01]  /*8740*/  @!P3 IMAD.IADD R23, R23, 0x1, -R29 ;  /* 0x000000011717b824 */ /* 0x000fe200078e0a1d */
[----:B------:R-:W-:-:S09]  /*8750*/  ISETP.GT.U32.AND P3, PT, R29, R13, PT ;  /* 0x0000000d1d00720c */ /* 0x000fd20003f64070 */
[--C-:B------:R-:W-:Y:S01]  /*8760*/  @!P0 IMAD.IADD R18, R18, 0x1, -R29.reuse ;  /* 0x0000000112128824 */ /* 0x100fe200078e0a1d */
[C---:B------:R-:W-:Y:S01]  /*8770*/  ISETP.GT.U32.AND P0, PT, R29.reuse, R24, PT ;  /* 0x000000181d00720c */ /* 0x040fe20003f04070 */
[--C-:B------:R-:W-:Y:S01]  /*8780*/  @!P4 IMAD.IADD R12, R12, 0x1, -R29.reuse ;  /* 0x000000010c0cc824 */ /* 0x100fe200078e0a1d */
[----:B------:R-:W-:Y:S01]  /*8790*/  ISETP.GT.U32.AND P4, PT, R29, R22, PT ;  /* 0x000000161d00720c */ /* 0x000fe20003f84070 */
[----:B------:R-:W-:Y:S01]  /*87a0*/  @!P3 IMAD.IADD R13, R13, 0x1, -R29 ;  /* 0x000000010d0db824 */ /* 0x000fe200078e0a1d */
[----:B------:R-:W-:Y:S02]  /*87b0*/  ISETP.GT.U32.AND P3, PT, R29, R23, PT ;  /* 0x000000171d00720c */ /* 0x000fe40003f64070 */
[----:B------:R-:W0:Y:S02]  /*87c0*/  S2R R29, SR_TID.X ;  /* 0x00000000001d7919 */ /* 0x000e240000002100 */
[----:B0-----:R-:W-:-:S05]  /*87d0*/  LOP3.LUT R29, R29, 0x7, RZ, 0xc0, !PT ;  /* 0x000000071d1d7812 */ /* 0x001fca00078ec0ff */
[----:B------:R-:W-:-:S05]  /*87e0*/  IMAD R29, R29, 0x110, RZ ;  /* 0x000001101d1d7824 */ /* 0x000fca00078e02ff */
[----:B------:R-:W-:Y:S02]  /*87f0*/  LOP3.LUT R29, R29, 0x30, R17, 0x78, !PT ;  /* 0x000000301d1d7812 */ /* 0x000fe400078e7811 */
[----:B------:R-:W3:Y:S01]  /*8800*/  LDL.LU R17, [R1+0x2c50] ;  /* 0x002c500001117983 */ /* 0x000ee20000300800 */
[----:B------:R-:W-:-:S05]  /*8810*/  IABS R29, c[0x0][0x17c] ;  /* 0x00005f00001d7a13 */ /* 0x000fca0000000000 */
[--C-:B------:R-:W-:Y:S01]  /*8820*/  @!P3 IMAD.IADD R23, R23, 0x1, -R29.reuse ;  /* 0x000000011717b824 */ /* 0x100fe200078e0a1d */
[----:B--2---:R-:W-:Y:S01]  /*8830*/  ISETP.GE.AND P3, PT, R4, RZ, PT ;  /* 0x000000ff0400720c */ /* 0x004fe20003f66270 */
[----:B------:R-:W-:Y:S01]  /*8840*/  @!P2 IMAD.IADD R25, R25, 0x1, -R29 ;  /* 0x000000011919a824 */ /* 0x000fe200078e0a1d */
[----:B------:R-:W-:Y:S02]  /*8850*/  ISETP.GE.AND P2, PT, R2, RZ, PT ;  /* 0x000000ff0200720c */ /* 0x000fe40003f46270 */
[----:B------:R-:W-:Y:S02]  /*8860*/  LOP3.LUT R6, R6, 0x1000, R7, 0xf8, !PT ;  /* 0x0000100006067812 */ /* 0x000fe400078ef807 */
[----:B------:R-:W2:Y:S04]  /*8870*/  LDL R7, [R1+0xfd4] ;  /* 0x000fd40001077983 */ /* 0x000ea80000100800 */
[----:B------:R0:W-:Y:S01]  /*8880*/  STL [R1+0xdb4], R6 ;  /* 0x000db40601007387 */ /* 0x0001e20000100800 */
[----:B------:R-:W-:-:S03]  /*8890*/  @!P0 IMAD.IADD R24, R24, 0x1, -R29 ;  /* 0x0000000118188824 */ /* 0x000fc600078e0a1d */
[----:B------:R-:W4:Y:S01]  /*88a0*/  LDL R4, [R1+0x29e8] ;  /* 0x0029e80001047983 */ /* 0x000f220000100800 */
[----:B------:R-:W-:-:S03]  /*88b0*/  ISETP.GE.AND P0, PT, R3, RZ, PT ;  /* 0x000000ff0300720c */ /* 0x000fc60003f06270 */
[----:B------:R-:W2:Y:S04]  /*88c0*/  LDL R2, [R1+0x29e0] ;  /* 0x0029e00001027983 */ /* 0x000ea80000100800 */
[----:B0-----:R-:W2:Y:S04]  /*88d0*/  LDL R6, [R1+0x29ec] ;  /* 0x0029ec0001067983 */ /* 0x001ea80000100800 */
[----:B------:R-:W2:Y:S01]  /*88e0*/  LDL R3, [R1+0x29e4] ;  /* 0x0029e40001037983 */ /* 0x000ea20000100800 */
[--C-:B------:R-:W-:Y:S01]  /*88f0*/  @!P4 IMAD.IADD R22, R22, 0x1, -R29.reuse ;  /* 0x000000011616c824 */ /* 0x100fe200078e0a1d */
[----:B------:R-:W-:Y:S01]  /*8900*/  ISETP.GE.AND P4, PT, R5, RZ, PT ;  /* 0x000000ff0500720c */ /* 0x000fe20003f86270 */
[----:B------:R-:W-:-:S02]  /*8910*/  @!P1 IMAD.IADD R26, R26, 0x1, -R29 ;  /* 0x000000011a1a9824 */ /* 0x000fc400078e0a1d */
[--C-:B------:R-:W-:Y:S02]  /*8920*/  @!P6 IMAD.IADD R27, R27, 0x1, -R29.reuse ;  /* 0x000000011b1be824 */ /* 0x100fe400078e0a1d */
[----:B------:R-:W-:Y:S01]  /*8930*/  @!P5 IMAD.IADD R28, R28, 0x1, -R29 ;  /* 0x000000011c1cd824 */ /* 0x000fe200078e0a1d */
[----:B------:R-:W-:Y:S02]  /*8940*/  LOP3.LUT R29, RZ, c[0x0][0x178], RZ, 0x33, !PT ;  /* 0x00005e00ff1d7a12 */ /* 0x000fe400078e33ff */
[----:B------:R-:W-:Y:S01]  /*8950*/  ISETP.NE.AND P1, PT, RZ, c[0x0][0x178], PT ;  /* 0x00005e00ff007a0c */ /* 0x000fe20003f25270 */
[----:B------:R-:W-:Y:S02]  /*8960*/  @!P3 IMAD.MOV R16, RZ, RZ, -R16 ;  /* 0x000000ffff10b224 */ /* 0x000fe400078e0a10 */
[----:B------:R-:W-:Y:S02]  /*8970*/  @!P0 IMAD.MOV R15, RZ, RZ, -R15 ;  /* 0x000000ffff0f8224 */ /* 0x000fe400078e0a0f */
[----:B------:R-:W-:-:S02]  /*8980*/  @!P2 IMAD.MOV R14, RZ, RZ, -R14 ;  /* 0x000000ffff0ea224 */ /* 0x000fc400078e0a0e */
[----:B------:R-:W-:Y:S02]  /*8990*/  IMAD.MOV.U32 R5, RZ, RZ, c[0x0][0x18c] ;  /* 0x00006300ff057624 */ /* 0x000fe400078e00ff */
[----:B---3--:R-:W-:-:S05]  /*89a0*/  @!P4 IMAD.MOV R17, RZ, RZ, -R17 ;  /* 0x000000ffff11c224 */ /* 0x008fca00078e0a11 */
[----:B------:R-:W-:Y:S02]  /*89b0*/  SEL R17, R29, R17, !P1 ;  /* 0x000000111d117207 */ /* 0x000fe40004800000 */
[----:B------:R-:W0:Y:S04]  /*89c0*/  S2R R29, SR_TID.X ;  /* 0x00000000001d7919 */ /* 0x000e280000002100 */
[----:B------:R1:W-:Y:S02]  /*89d0*/  STL [R1+0x79c], R17 ;  /* 0x00079c1101007387 */ /* 0x0003e40000100800 */
[----:B-1----:R-:W-:-:S04]  /*89e0*/  LOP3.LUT R17, RZ, c[0x0][0x178], RZ, 0x33, !PT ;  /* 0x00005e00ff117a12 */ /* 0x002fc800078e33ff */
[C---:B------:R-:W-:Y:S02]  /*89f0*/  SEL R16, R17.reuse, R16, !P1 ;  /* 0x0000001011107207 */ /* 0x040fe40004800000 */
[----:B------:R-:W-:Y:S02]  /*8a00*/  SEL R15, R17, R15, !P1 ;  /* 0x0000000f110f7207 */ /* 0x000fe40004800000 */
[----:B0-----:R-:W-:Y:S02]  /*8a10*/  LOP3.LUT R29, R29, 0x3f, RZ, 0xc0, !PT ;  /* 0x0000003f1d1d7812 */ /* 0x001fe400078ec0ff */
[----:B------:R-:W-:-:S03]  /*8a20*/  SEL R14, R17, R14, !P1 ;  /* 0x0000000e110e7207 */ /* 0x000fc60004800000 */
[----:B------:R-:W-:Y:S01]  /*8a30*/  IMAD R29, R29, c[0x0][0x18c], RZ ;  /* 0x000063001d1d7a24 */ /* 0x000fe200078e02ff */
[----:B------:R0:W-:Y:S03]  /*8a40*/  STL [R1+0x798], R16 ;  /* 0x0007981001007387 */ /* 0x0001e60000100800 */
[----:B------:R-:W-:Y:S01]  /*8a50*/  IMAD R17, R5, 0x40, R29 ;  /* 0x0000004005117824 */ /* 0x000fe200078e021d */
[----:B------:R-:W-:Y:S04]  /*8a60*/  STL [R1+0x794], R15 ;  /* 0x0007940f01007387 */ /* 0x000fe80000100800 */
[----:B------:R1:W-:Y:S01]  /*8a70*/  STL [R1+0x790], R14 ;  /* 0x0007900e01007387 */ /* 0x0003e20000100800 */
[----:B0-----:R-:W-:-:S02]  /*8a80*/  LEA R16, P2, R17, c[0x0][0x168], 0x1 ;  /* 0x00005a0011107a11 */ /* 0x001fc400078408ff */
[----:B--2---:R-:W-:Y:S01]  /*8a90*/  ISETP.GE.AND P5, PT, R6, RZ, PT ;  /* 0x000000ff0600720c */ /* 0x004fe20003fa6270 */
[----:B------:R-:W2:Y:S01]  /*8aa0*/  LDL R5, [R1+0x29c8] ;  /* 0x0029c80001057983 */ /* 0x000ea20000100800 */
[----:B-1----:R-:W-:-:S03]  /*8ab0*/  LEA R14, P1, R29, c[0x0][0x168], 0x1 ;  /* 0x00005a001d0e7a11 */ /* 0x002fc600078208ff */
[----:B------:R-:W3:Y:S01]  /*8ac0*/  LDL R6, [R1+0x29d0] ;  /* 0x0029d00001067983 */ /* 0x000ee20000100800 */
[----:B------:R-:W-:Y:S02]  /*8ad0*/  LEA.HI.X.SX32 R15, R29, c[0x0][0x16c], 0x1, P1 ;  /* 0x00005b001d0f7a11 */ /* 0x000fe400008f0eff */
[----:B----4-:R-:W-:Y:S01]  /*8ae0*/  ISETP.GE.AND P3, PT, R4, RZ, PT ;  /* 0x000000ff0400720c */ /* 0x010fe20003f66270 */
[----:B------:R-:W4:Y:S01]  /*8af0*/  LDL R29, [R1+0x29d4] ;  /* 0x0029d400011d7983 */ /* 0x000f220000100800 */
[----:B------:R-:W-:Y:S02]  /*8b00*/  LEA.HI.X.SX32 R17, R17, c[0x0][0x16c], 0x1, P2 ;  /* 0x00005b0011117a11 */ /* 0x000fe400010f0eff */
[----:B------:R-:W-:Y:S01]  /*8b10*/  ISETP.GE.AND P4, PT, R7, RZ, PT ;  /* 0x000000ff0700720c */ /* 0x000fe20003f86270 */
[----:B------:R-:W2:Y:S01]  /*8b20*/  LDL R4, [R1+0x29cc] ;  /* 0x0029cc0001047983 */ /* 0x000ea20000100800 */
[----:B------:R-:W-:Y:S01]  /*8b30*/  ISETP.GE.AND P1, PT, R2, RZ, PT ;  /* 0x000000ff0200720c */ /* 0x000fe20003f26270 */
[----:B------:R-:W-:-:S02]  /*8b40*/  IMAD.MOV.U32 R7, RZ, RZ, R0 ;  /* 0x000000ffff077224 */ /* 0x000fc400078e0000 */
[----:B------:R0:W-:Y:S01]  /*8b50*/  STL.64 [R1+0x2ac8], R14 ;  /* 0x002ac80e01007387 */ /* 0x0001e20000100a00 */
[----:B------:R-:W-:-:S03]  /*8b60*/  ISETP.GE.AND P2, PT, R3, RZ, PT ;  /* 0x000000ff0300720c */ /* 0x000fc60003f46270 */
[----:B------:R-:W2:Y:S04]  /*8b70*/  LDL R2, [R1+0x29c4] ;  /* 0x0029c40001027983 */ /* 0x000ea80000100800 */
[----:B------:R-:W2:Y:S04]  /*8b80*/  LDL R0, [R1+0x29d8] ;  /* 0x0029d80001007983 */ /* 0x000ea80000100800 */
[----:B0-----:R-:W3:Y:S04]  /*8b90*/  LDL R15, [R1+0x29dc] ;  /* 0x0029dc00010f7983 */ /* 0x001ee80000100800 */
[----:B------:R-:W-:Y:S04]  /*8ba0*/  STL [R1+0x2b14], R16 ;  /* 0x002b141001007387 */ /* 0x000fe80000100800 */
[----:B------:R-:W-:Y:S04]  /*8bb0*/  STL [R1+0x2b10], R17 ;  /* 0x002b101101007387 */ /* 0x000fe80000100800 */
[----:B------:R-:W3:Y:S04]  /*8bc0*/  LDL R3, [R1+0x29c0] ;  /* 0x0029c00001037983 */ /* 0x000ee80000100800 */
[----:B------:R-:W3:Y:S01]  /*8bd0*/  LDL.LU R14, [R1+0x6c] ;  /* 0x00006c00010e7983 */ /* 0x000ee20000300800 */
[----:B------:R-:W-:-:S05]  /*8be0*/  @!P4 IMAD.MOV R7, RZ, RZ, -R7 ;  /* 0x000000ffff07c224 */ /* 0x000fca00078e0a07 */
[----:B------:R0:W-:Y:S04]  /*8bf0*/  STL [R1+0x1e4], R7 ;  /* 0x0001e40701007387 */ /* 0x0001e80000100800 */
[----:B0-----:R-:W4:Y:S01]  /*8c00*/  LDL.LU R7, [R1+0x2c4c] ;  /* 0x002c4c0001077983 */ /* 0x001f220000300800 */
[----:B--2---:R-:W-:-:S03]  /*8c10*/  ISETP.GE.AND P4, PT, R0, RZ, PT ;  /* 0x000000ff0000720c */ /* 0x004fc60003f86270 */
[----:B------:R-:W2:Y:S04]  /*8c20*/  LDL R0, [R1+0x29bc] ;  /* 0x0029bc0001007983 */ /* 0x000ea80000100800 */
[----:B------:R-:W2:Y:S01]  /*8c30*/  LDL.LU R16, [R1+0x68] ;  /* 0x0000680001107983 */ /* 0x000ea20000300800 */
[----:B---3--:R-:W-:Y:S01]  /*8c40*/  @!P5 IMAD.MOV R14, RZ, RZ, -R14 ;  /* 0x000000ffff0ed224 */ /* 0x008fe200078e0a0e */
[----:B------:R-:W-:Y:S02]  /*8c50*/  ISETP.GE.AND P5, PT, R15, RZ, PT ;  /* 0x000000ff0f00720c */ /* 0x000fe40003fa6270 */
[----:B------:R-:W3:Y:S04]  /*8c60*/  LDL R15, [R1+0x29b8] ;  /* 0x0029b800010f7983 */ /* 0x000ee80000100800 */
[----:B------:R0:W-:Y:S04]  /*8c70*/  STL [R1+0x1e0], R14 ;  /* 0x0001e00e01007387 */ /* 0x0001e80000100800 */
[----:B0-----:R-:W3:Y:S01]  /*8c80*/  LDL.LU R14, [R1+0x64] ;  /* 0x00006400010e7983 */ /* 0x001ee20000300800 */
[----:B--2---:R-:W-:Y:S01]  /*8c90*/  @!P3 IMAD.MOV R16, RZ, RZ, -R16 ;  /* 0x000000ffff10b224 */ /* 0x004fe200078e0a10 */
[----:B----4-:R-:W-:-:S02]  /*8ca0*/  ISETP.GE.AND P3, PT, R29, RZ, PT ;  /* 0x000000ff1d00720c */ /* 0x010fc40003f66270 */
[----:B------:R-:W2:Y:S04]  /*8cb0*/  LDL R29, [R1+0x29b4] ;  /* 0x0029b400011d7983 */ /* 0x000ea80000100800 */
[----:B------:R0:W-:Y:S04]  /*8cc0*/  STL [R1+0x1dc], R16 ;  /* 0x0001dc1001007387 */ /* 0x0001e80000100800 */
[----:B0-----:R-:W4:Y:S01]  /*8cd0*/  LDL.LU R16, [R1+0x60] ;  /* 0x0000600001107983 */ /* 0x001f220000300800 */
[----:B---3--:R-:W-:Y:S01]  /*8ce0*/  @!P1 IMAD.MOV R14, RZ, RZ, -R14 ;  /* 0x000000ffff0e9224 */ /* 0x008fe200078e0a0e */
[----:B------:R-:W-:-:S02]  /*8cf0*/  ISETP.GE.AND P1, PT, R6, RZ, PT ;  /* 0x000000ff0600720c */ /* 0x000fc40003f26270 */
[----:B------:R-:W3:Y:S04]  /*8d00*/  LDL R6, [R1+0x29b0] ;  /* 0x0029b00001067983 */ /* 0x000ee80000100800 */
[----:B------:R0:W-:Y:S04]  /*8d10*/  STL [R1+0x1d8], R14 ;  /* 0x0001d80e01007387 */ /* 0x0001e80000100800 */
[----:B0-----:R-:W2:Y:S01]  /*8d20*/  LDL.LU R14, [R1+0x5c] ;  /* 0x00005c00010e7983 */ /* 0x001ea20000300800 */
[----:B----4-:R-:W-:Y:S01]  /*8d30*/  @!P2 IMAD.MOV R16, RZ, RZ, -R16 ;  /* 0x000000ffff10a224 */ /* 0x010fe200078e0a10 */
[----:B------:R-:W-:-:S02]  /*8d40*/  ISETP.GE.AND P2, PT, R4, RZ, PT ;  /* 0x000000ff0400720c */ /* 0x000fc40003f46270 */
[----:B------:R-:W4:Y:S04]  /*8d50*/  LDL R4, [R1+0x29ac] ;  /* 0x0029ac0001047983 */ /* 0x000f280000100800 */
[----:B------:R0:W-:Y:S04]  /*8d60*/  STL [R1+0x1d4], R16 ;  /* 0x0001d41001007387 */ /* 0x0001e80000100800 */
[----:B0-----:R-:W3:Y:S01]  /*8d70*/  LDL.LU R16, [R1+0x58] ;  /* 0x0000580001107983 */ /* 0x001ee20000300800 */
[----:B--2---:R-:W-:Y:S01]  /*8d80*/  @!P4 IMAD.MOV R14, RZ, RZ, -R14 ;  /* 0x000000ffff0ec224 */ /* 0x004fe200078e0a0e */
[----:B------:R-:W-:-:S02]  /*8d90*/  ISETP.GE.AND P4, PT, R5, RZ, PT ;  /* 0x000000ff0500720c */ /* 0x000fc40003f86270 */
[----:B------:R-:W2:Y:S04]  /*8da0*/  LDL R5, [R1+0x29a8] ;  /* 0x0029a80001057983 */ /* 0x000ea80000100800 */
[----:B------:R0:W-:Y:S04]  /*8db0*/  STL [R1+0x1d0], R14 ;  /* 0x0001d00e01007387 */ /* 0x0001e80000100800 */
[----:B0-----:R-:W2:Y:S01]  /*8dc0*/  LDL.LU R14, [R1+0x54] ;  /* 0x00005400010e7983 */ /* 0x001ea20000300800 */
[----:B---3--:R-:W-:Y:S01]  /*8dd0*/  @!P5 IMAD.MOV R16, RZ, RZ, -R16 ;  /* 0x000000ffff10d224 */ /* 0x008fe200078e0a10 */
[----:B------:R-:W-:-:S02]  /*8de0*/  ISETP.GE.AND P5, PT, R2, RZ, PT ;  /* 0x000000ff0200720c */ /* 0x000fc40003fa6270 */
[----:B------:R-:W3:Y:S04]  /*8df0*/  LDL R2, [R1+0x29a4] ;  /* 0x0029a40001027983 */ /* 0x000ee80000100800 */
        /* <DEDUP_REMOVED lines=28> */
[----:B----4-:R-:W-:-:S02]  /*8fc0*/  ISETP.GE.AND P3, PT, R4, RZ, PT ;  /* 0x000000ff0400720c */ /* 0x010fc40003f66270 */
[----:B------:R-:W3:Y:S04]  /*8fd0*/  LDL R4, [R1+0x298c] ;  /* 0x00298c0001047983 */ /* 0x000ee80000100800 */
[----:B------:R0:W-:Y:S04]  /*8fe0*/  STL [R1+0x1b4], R16 ;  /* 0x0001b41001007387 */ /* 0x0001e80000100800 */
[----:B0-----:R-:W4:Y:S01]  /*8ff0*/  LDL.LU R16, [R1+0x16c] ;  /* 0x00016c0001107983 */ /* 0x001f220000300800 */
[----:B--2---:R-:W-:Y:S01]  /*9000*/  @!P1 IMAD.MOV R14, RZ, RZ, -R14 ;  /* 0x000000ffff0e9224 */ /* 0x004fe200078e0a0e */
[----:B------:R-:W-:-:S02]  /*9010*/  ISETP.GE.AND P1, PT, R5, RZ, PT ;  /* 0x000000ff0500720c */ /* 0x000fc40003f26270 */
[----:B------:R-:W2:Y:S04]  /*9020*/  LDL R5, [R1+0x2988] ;  /* 0x0029880001057983 */ /* 0x000ea80000100800 */
        /* <DEDUP_REMOVED lines=333> */
[----:B------:R-:W-:-:S04]  /*a500*/  ISETP.GE.AND P4, PT, R0, RZ, PT ;  /* 0x000000ff0000720c */ /* 0x000fc80003f86270 */
[----:B------:R0:W-:Y:S04]  /*a510*/  STL [R1+0x60], R16 ;  /* 0x0000601001007387 */ /* 0x0001e80000100800 */
[----:B0-----:R-:W3:Y:S04]  /*a520*/  LDL.LU R16, [R1+0x128] ;  /* 0x0001280001107983 */ /* 0x001ee80000300800 */
[----:B------:R-:W4:Y:S01]  /*a530*/  LDL R0, [R1+0x287c] ;  /* 0x00287c0001007983 */ /* 0x000f220000100800 */
[----:B--2---:R-:W-:-:S05]  /*a540*/  @!P5 IMAD.MOV R14, RZ, RZ, -R14 ;  /* 0x000000ffff0ed224 */ /* 0x004fca00078e0a0e */
[----:B------:R0:W-:Y:S01]  /*a550*/  STL [R1+0x5c], R14 ;  /* 0x00005c0e01007387 */ /* 0x0001e20000100800 */
[----:B------:R-:W-:-:S03]  /*a560*/  ISETP.GE.AND P5, PT, R15, RZ, PT ;  /* 0x000000ff0f00720c */ /* 0x000fc60003fa6270 */
[----:B0-----:R-:W2:Y:S04]  /*a570*/  LDL.LU R14, [R1+0x12c] ;  /* 0x00012c00010e7983 */ /* 0x001ea80000300800 */
[----:B------:R-:W4:Y:S04]  /*a580*/  LDL R15, [R1+0x2878] ;  /* 0x00287800010f7983 */ /* 0x000f280000100800 */
[----:B------:R-:W4:Y:S01]  /*a590*/  LDL.LU R17, [R1+0xec] ;  /* 0x0000ec0001117983 */ /* 0x000f220000300800 */
[----:B---3--:R-:W-:-:S05]  /*a5a0*/  @!P3 IMAD.MOV R16, RZ, RZ, -R16 ;  /* 0x000000ffff10b224 */ /* 0x008fca00078e0a10 */
[----:B------:R-:W-:Y:S01]  /*a5b0*/  STL [R1+0x58], R16 ;  /* 0x0000581001007387 */ /* 0x000fe20000100800 */
[----:B--2---:R-:W-:-:S05]  /*a5c0*/  @!P1 IMAD.MOV R14, RZ, RZ, -R14 ;  /* 0x000000ffff0e9224 */ /* 0x004fca00078e0a0e */
[----:B------:R0:W-:Y:S01]  /*a5d0*/  STL [R1+0x54], R14 ;  /* 0x0000540e01007387 */ /* 0x0001e20000100800 */
[----:B------:R-:W-:Y:S01]  /*a5e0*/  ISETP.GE.AND P1, PT, R6, RZ, PT ;  /* 0x000000ff0600720c */ /* 0x000fe20003f26270 */
[----:B----4-:R-:W-:Y:S01]  /*a5f0*/  @!P2 IMAD.MOV R17, RZ, RZ, -R17 ;  /* 0x000000ffff11a224 */ /* 0x010fe200078e0a11 */
[----:B------:R-:W-:Y:S01]  /*a600*/  ISETP.GE.AND P2, PT, R4, RZ, PT ;  /* 0x000000ff0400720c */ /* 0x000fe20003f46270 */
[----:B0-----:R-:W2:Y:S04]  /*a610*/  LDL R14, [R1+0x2870] ;  /* 0x00287000010e7983 */ /* 0x001ea80000100800 */
[----:B------:R-:W3:Y:S04]  /*a620*/  LDL.LU R16, [R1+0xf0] ;  /* 0x0000f00001107983 */ /* 0x000ee80000300800 */
[----:B------:R-:W4:Y:S04]  /*a630*/  LDL R6, [R1+0x2874] ;  /* 0x0028740001067983 */ /* 0x000f280000100800 */
[----:B------:R-:W2:Y:S01]  /*a640*/  LDL.LU R4, [R1+0xf4] ;  /* 0x0000f40001047983 */ /* 0x000ea20000300800 */
[----:B------:R-:W-:-:S03]  /*a650*/  ISETP.GE.AND P3, PT, R29, RZ, PT ;  /* 0x000000ff1d00720c */ /* 0x000fc60003f66270 */
[----:B------:R-:W-:Y:S04]  /*a660*/  STL [R1+0x50], R17 ;  /* 0x0000501101007387 */ /* 0x000fe80000100800 */
[----:B------:R-:W4:Y:S01]  /*a670*/  LDL R29, [R1+0x286c] ;  /* 0x00286c00011d7983 */ /* 0x000f220000100800 */
[----:B---3--:R-:W-:Y:S01]  /*a680*/  @!P4 IMAD.MOV R16, RZ, RZ, -R16 ;  /* 0x000000ffff10c224 */ /* 0x008fe200078e0a10 */
[----:B------:R-:W-:-:S04]  /*a690*/  ISETP.GE.AND P4, PT, R5, RZ, PT ;  /* 0x000000ff0500720c */ /* 0x000fc80003f86270 */
[----:B------:R0:W-:Y:S01]  /*a6a0*/  STL [R1+0x4c], R16 ;  /* 0x00004c1001007387 */ /* 0x0001e20000100800 */
[----:B--2---:R-:W-:Y:S01]  /*a6b0*/  @!P5 IMAD.MOV R4, RZ, RZ, -R4 ;  /* 0x000000ffff04d224 */ /* 0x004fe200078e0a04 */
[----:B------:R-:W-:Y:S02]  /*a6c0*/  ISETP.GE.AND P5, PT, R2, RZ, PT ;  /* 0x000000ff0200720c */ /* 0x000fe40003fa6270 */
[----:B0-----:R-:W2:Y:S04]  /*a6d0*/  LDL.LU R16, [R1+0xf8] ;  /* 0x0000f80001107983 */ /* 0x001ea80000300800 */
[----:B------:R-:W3:Y:S04]  /*a6e0*/  LDL R5, [R1+0x2868] ;  /* 0x0028680001057983 */ /* 0x000ee80000100800 */
[----:B------:R0:W-:Y:S04]  /*a6f0*/  STL [R1+0x48], R4 ;  /* 0x0000480401007387 */ /* 0x0001e80000100800 */
[----:B0-----:R-:W3:Y:S04]  /*a700*/  LDL R4, [R1+0x2864] ;  /* 0x0028640001047983 */ /* 0x001ee80000100800 */
[----:B------:R-:W3:Y:S01]  /*a710*/  LDL.LU R2, [R1+0xfc] ;  /* 0x0000fc0001027983 */ /* 0x000ee20000300800 */
        /* <DEDUP_REMOVED lines=8> */
[----:B0-----:R-:W3:Y:S04]  /*a7a0*/  LDL R2, [R1+0x285c] ;  /* 0x00285c0001027983 */ /* 0x001ee80000100800 */
[----:B------:R-:W3:Y:S04]  /*a7b0*/  LDL.LU R0, [R1+0x38] ;  /* 0x0000380001007983 */ /* 0x000ee80000300800 */
[----:B------:R-:W4:Y:S01]  /*a7c0*/  LDL R17, [R1+0x2858] ;  /* 0x0028580001117983 */ /* 0x000f220000100800 */
[----:B--2---:R-:W-:Y:S01]  /*a7d0*/  @!P2 IMAD.MOV R16, RZ, RZ, -R16 ;  /* 0x000000ffff10a224 */ /* 0x004fe200078e0a10 */
[----:B------:R-:W-:-:S04]  /*a7e0*/  ISETP.GE.AND P2, PT, R15, RZ, PT ;  /* 0x000000ff0f00720c */ /* 0x000fc80003f46270 */
[----:B------:R0:W-:Y:S04]  /*a7f0*/  STL [R1+0x3c], R16 ;  /* 0x00003c1001007387 */ /* 0x0001e80000100800 */
[----:B0-----:R-:W2:Y:S04]  /*a800*/  LDL R16, [R1+0x2854] ;  /* 0x0028540001107983 */ /* 0x001ea80000100800 */
[----:B------:R-:W2:Y:S01]  /*a810*/  LDL.LU R15, [R1+0x34] ;  /* 0x00003400010f7983 */ /* 0x000ea20000300800 */
[----:B---3--:R-:W-:Y:S01]  /*a820*/  @!P4 IMAD.MOV R0, RZ, RZ, -R0 ;  /* 0x000000ffff00c224 */ /* 0x008fe200078e0a00 */
[----:B------:R-:W-:-:S04]  /*a830*/  ISETP.GE.AND P4, PT, R14, RZ, PT ;  /* 0x000000ff0e00720c */ /* 0x000fc80003f86270 */
[----:B------:R0:W-:Y:S04]  /*a840*/  STL [R1+0x38], R0 ;  /* 0x0000380001007387 */ /* 0x0001e80000100800 */
[----:B0-----:R-:W3:Y:S04]  /*a850*/  LDL R0, [R1+0x2850] ;  /* 0x0028500001007983 */ /* 0x001ee80000100800 */
[----:B------:R-:W3:Y:S01]  /*a860*/  LDL.LU R14, [R1+0x30] ;  /* 0x00003000010e7983 */ /* 0x000ee20000300800 */
[----:B--2---:R-:W-:Y:S01]  /*a870*/  @!P5 IMAD.MOV R15, RZ, RZ, -R15 ;  /* 0x000000ffff0fd224 */ /* 0x004fe200078e0a0f */
[----:B----4-:R-:W-:-:S04]  /*a880*/  ISETP.GE.AND P5, PT, R6, RZ, PT ;  /* 0x000000ff0600720c */ /* 0x010fc80003fa6270 */
[----:B------:R0:W-:Y:S04]  /*a890*/  STL [R1+0x34], R15 ;  /* 0x0000340f01007387 */ /* 0x0001e80000100800 */
[----:B0-----:R-:W2:Y:S04]  /*a8a0*/  LDL R15, [R1+0x284c] ;  /* 0x00284c00010f7983 */ /* 0x001ea80000100800 */
[----:B------:R-:W4:Y:S01]  /*a8b0*/  LDL.LU R6, [R1+0x2c] ;  /* 0x00002c0001067983 */ /* 0x000f220000300800 */
[----:B---3--:R-:W-:Y:S01]  /*a8c0*/  @!P3 IMAD.MOV R14, RZ, RZ, -R14 ;  /* 0x000000ffff0eb224 */ /* 0x008fe200078e0a0e */
[----:B------:R-:W-:-:S02]  /*a8d0*/  ISETP.GE.AND P3, PT, R29, RZ, PT ;  /* 0x000000ff1d00720c */ /* 0x000fc40003f66270 */
[----:B------:R-:W3:Y:S04]  /*a8e0*/  LDL.LU R29, [R1+0x28] ;  /* 0x00002800011d7983 */ /* 0x000ee80000300800 */
[----:B------:R0:W-:Y:S04]  /*a8f0*/  STL [R1+0x30], R14 ;  /* 0x0000300e01007387 */ /* 0x0001e80000100800 */
[----:B0-----:R-:W2:Y:S01]  /*a900*/  LDL R14, [R1+0x2848] ;  /* 0x00284800010e7983 */ /* 0x001ea20000100800 */
[----:B----4-:R-:W-:Y:S01]  /*a910*/  @!P1 IMAD.MOV R6, RZ, RZ, -R6 ;  /* 0x000000ffff069224 */ /* 0x010fe200078e0a06 */
[----:B------:R-:W-:-:S04]  /*a920*/  ISETP.GE.AND P1, PT, R5, RZ, PT ;  /* 0x000000ff0500720c */ /* 0x000fc80003f26270 */
[----:B------:R0:W-:Y:S01]  /*a930*/  STL [R1+0x2c], R6 ;  /* 0x00002c0601007387 */ /* 0x0001e20000100800 */
[----:B---3--:R-:W-:Y:S01]  /*a940*/  @!P2 IMAD.MOV R29, RZ, RZ, -R29 ;  /* 0x000000ffff1da224 */ /* 0x008fe200078e0a1d */
[----:B------:R-:W-:Y:S02]  /*a950*/  ISETP.GE.AND P2, PT, R4, RZ, PT ;  /* 0x000000ff0400720c */ /* 0x000fe40003f46270 */
[----:B0-----:R-:W3:Y:S04]  /*a960*/  LDL.LU R6, [R1+0x2c48] ;  /* 0x002c480001067983 */ /* 0x001ee80000300800 */
[----:B------:R-:W4:Y:S04]  /*a970*/  LDL.LU R5, [R1+0x24] ;  /* 0x0000240001057983 */ /* 0x000f280000300800 */
[----:B------:R0:W-:Y:S04]  /*a980*/  STL [R1+0x28], R29 ;  /* 0x0000281d01007387 */ /* 0x0001e80000100800 */
[----:B0-----:R-:W2:Y:S04]  /*a990*/  LDL R29, [R1+0x2844] ;  /* 0x00284400011d7983 */ /* 0x001ea80000100800 */
[----:B------:R-:W2:Y:S01]  /*a9a0*/  LDL.LU R4, [R1+0x20] ;  /* 0x0000200001047983 */ /* 0x000ea20000300800 */
[----:B----4-:R-:W-:Y:S01]  /*a9b0*/  @!P4 IMAD.MOV R5, RZ, RZ, -R5 ;  /* 0x000000ffff05c224 */ /* 0x010fe200078e0a05 */
[----:B------:R-:W-:-:S04]  /*a9c0*/  ISETP.GE.AND P4, PT, R3, RZ, PT ;  /* 0x000000ff0300720c */ /* 0x000fc80003f86270 */
[----:B------:R0:W-:Y:S04]  /*a9d0*/  STL [R1+0x24], R5 ;  /* 0x0000240501007387 */ /* 0x0001e80000100800 */
[----:B0-----:R-:W4:Y:S01]  /*a9e0*/  LDL.LU R5, [R1+0x2c44] ;  /* 0x002c440001057983 */ /* 0x001f220000300800 */
[----:B--2---:R-:W-:-:S03]  /*a9f0*/  @!P5 IMAD.MOV R4, RZ, RZ, -R4 ;  /* 0x000000ffff04d224 */ /* 0x004fc600078e0a04 */
[----:B------:R-:W2:Y:S01]  /*aa00*/  LDL.LU R3, [R1+0x1c] ;  /* 0x00001c0001037983 */ /* 0x000ea20000300800 */
[----:B------:R-:W-:-:S03]  /*aa10*/  ISETP.GE.AND P5, PT, R2, RZ, PT ;  /* 0x000000ff0200720c */ /* 0x000fc60003fa6270 */
[----:B------:R0:W-:Y:S04]  /*aa20*/  STL [R1+0x20], R4 ;  /* 0x0000200401007387 */ /* 0x0001e80000100800 */
[----:B0-----:R-:W3:Y:S04]  /*aa30*/  LDL.LU R4, [R1+0x2c40] ;  /* 0x002c400001047983 */ /* 0x001ee80000300800 */
[----:B------:R-:W3:Y:S01]  /*aa40*/  LDL.LU R2, [R1+0x18] ;  /* 0x0000180001027983 */ /* 0x000ee20000300800 */
[----:B--2---:R-:W-:Y:S01]  /*aa50*/  @!P3 IMAD.MOV R3, RZ, RZ, -R3 ;  /* 0x000000ffff03b224 */ /* 0x004fe200078e0a03 */
[----:B------:R-:W-:-:S04]  /*aa60*/  ISETP.GE.AND P3, PT, R17, RZ, PT ;  /* 0x000000ff1100720c */ /* 0x000fc80003f66270 */
[----:B------:R0:W-:Y:S04]  /*aa70*/  STL [R1+0x1c], R3 ;  /* 0x00001c0301007387 */ /* 0x0001e80000100800 */
[----:B0-----:R-:W2:Y:S01]  /*aa80*/  LDL.LU R3, [R1+0x2c3c] ;  /* 0x002c3c0001037983 */ /* 0x001ea20000300800 */
[----:B---3--:R-:W-:-:S03]  /*aa90*/  @!P1 IMAD.MOV R2, RZ, RZ, -R2 ;  /* 0x000000ffff029224 */ /* 0x008fc600078e0a02 */
[----:B------:R-:W3:Y:S01]  /*aaa0*/  LDL.LU R17, [R1+0x14] ;  /* 0x0000140001117983 */ /* 0x000ee20000300800 */
[----:B------:R-:W-:-:S03]  /*aab0*/  ISETP.GE.AND P1, PT, R16, RZ, PT ;  /* 0x000000ff1000720c */ /* 0x000fc60003f26270 */
[----:B------:R0:W-:Y:S04]  /*aac0*/  STL [R1+0x18], R2 ;  /* 0x0000180201007387 */ /* 0x0001e80000100800 */
[----:B0-----:R-:W2:Y:S04]  /*aad0*/  LDL.LU R2, [R1+0x2c38] ;  /* 0x002c380001027983 */ /* 0x001ea80000300800 */
[----:B------:R-:W2:Y:S01]  /*aae0*/  LDL.LU R16, [R1+0x10] ;  /* 0x0000100001107983 */ /* 0x000ea20000300800 */
[----:B---3--:R-:W-:-:S05]  /*aaf0*/  @!P2 IMAD.MOV R17, RZ, RZ, -R17 ;  /* 0x000000ffff11a224 */ /* 0x008fca00078e0a11 */
[----:B------:R0:W-:Y:S04]  /*ab00*/  STL [R1+0x14], R17 ;  /* 0x0000141101007387 */ /* 0x0001e80000100800 */
[----:B0-----:R-:W3:Y:S01]  /*ab10*/  LDL.LU R17, [R1+0xc] ;  /* 0x00000c0001117983 */ /* 0x001ee20000300800 */
[----:B--2---:R-:W-:Y:S01]  /*ab20*/  @!P4 IMAD.MOV R16, RZ, RZ, -R16 ;  /* 0x000000ffff10c224 */ /* 0x004fe200078e0a10 */
[----:B------:R-:W-:-:S04]  /*ab30*/  ISETP.GE.AND P4, PT, R15, RZ, PT ;  /* 0x000000ff0f00720c */ /* 0x000fc80003f86270 */
[----:B------:R0:W-:Y:S04]  /*ab40*/  STL [R1+0x2ba4], R16 ;  /* 0x002ba41001007387 */ /* 0x0001e80000100800 */
[----:B0-----:R-:W2:Y:S04]  /*ab50*/  LDL R16, [R1+0x2838] ;  /* 0x0028380001107983 */ /* 0x001ea80000100800 */
[----:B------:R-:W2:Y:S01]  /*ab60*/  LDL.LU R15, [R1+0x8] ;  /* 0x00000800010f7983 */ /* 0x000ea20000300800 */
[----:B------:R-:W-:Y:S01]  /*ab70*/  ISETP.GE.AND P2, PT, R0, RZ, PT ;  /* 0x000000ff0000720c */ /* 0x000fe20003f46270 */
[----:B---3--:R-:W-:Y:S01]  /*ab80*/  @!P5 IMAD.MOV R17, RZ, RZ, -R17 ;  /* 0x000000ffff11d224 */ /* 0x008fe200078e0a11 */
[----:B------:R-:W-:-:S04]  /*ab90*/  ISETP.GE.AND P5, PT, R14, RZ, PT ;  /* 0x000000ff0e00720c */ /* 0x000fc80003fa6270 */
[----:B------:R0:W-:Y:S04]  /*aba0*/  STL [R1+0x2ba8], R17 ;  /* 0x002ba81101007387 */ /* 0x0001e80000100800 */
[----:B0-----:R-:W3:Y:S04]  /*abb0*/  LDL R17, [R1+0x283c] ;  /* 0x00283c0001117983 */ /* 0x001ee80000100800 */
[----:B------:R-:W3:Y:S01]  /*abc0*/  LDL.LU R14, [R1+0x4] ;  /* 0x00000400010e7983 */ /* 0x000ee20000300800 */
[----:B--2---:R-:W-:-:S03]  /*abd0*/  @!P3 IMAD.MOV R15, RZ, RZ, -R15 ;  /* 0x000000ffff0fb224 */ /* 0x004fc600078e0a0f */
[----:B------:R-:W2:Y:S01]  /*abe0*/  LDL R0, [R1+0x282c] ;  /* 0x00282c0001007983 */ /* 0x000ea20000100800 */
[----:B------:R-:W-:-:S03]  /*abf0*/  ISETP.GE.AND P3, PT, R29, RZ, PT ;  /* 0x000000ff1d00720c */ /* 0x000fc60003f66270 */
[----:B------:R0:W-:Y:S04]  /*ac00*/  STL [R1+0x2bac], R15 ;  /* 0x002bac0f01007387 */ /* 0x0001e80000100800 */
[----:B0-----:R-:W2:Y:S04]  /*ac10*/  LDL R15, [R1+0x2840] ;  /* 0x00284000010f7983 */ /* 0x001ea80000100800 */
[----:B------:R-:W4:Y:S01]  /*ac20*/  LDL.LU R29, [R1] ;  /* 0x00000000011d7983 */ /* 0x000f220000300800 */
[----:B------:R-:W-:Y:S02]  /*ac30*/  @!P4 IMAD.MOV R2, RZ, RZ, -R2 ;  /* 0x000000ffff02c224 */ /* 0x000fe400078e0a02 */
[----:B---3--:R-:W-:-:S05]  /*ac40*/  @!P1 IMAD.MOV R14, RZ, RZ, -R14 ;  /* 0x000000ffff0e9224 */ /* 0x008fca00078e0a0e */
[----:B------:R0:W-:Y:S04]  /*ac50*/  STL [R1+0x2bb0], R14 ;  /* 0x002bb00e01007387 */ /* 0x0001e80000100800 */
[----:B0-----:R-:W3:Y:S01]  /*ac60*/  LDL R14, [R1+0x2828] ;  /* 0x00282800010e7983 */ /* 0x001ee20000100800 */
[----:B--2---:R-:W-:-:S03]  /*ac70*/  ISETP.GE.AND P1, PT, R15, RZ, PT ;  /* 0x000000ff0f00720c */ /* 0x004fc60003f26270 */
[----:B------:R-:W2:Y:S01]  /*ac80*/  LDL R15, [R1+0x2824] ;  /* 0x00282400010f7983 */ /* 0x000ea20000100800 */
[----:B----4-:R-:W-:Y:S01]  /*ac90*/  @!P2 IMAD.MOV R29, RZ, RZ, -R29 ;  /* 0x000000ffff1da224 */ /* 0x010fe200078e0a1d */
[----:B------:R-:W-:-:S04]  /*aca0*/  ISETP.GE.AND P2, PT, R17, RZ, PT ;  /* 0x000000ff1100720c */ /* 0x000fc80003f46270 */
[----:B------:R0:W-:Y:S04]  /*acb0*/  STL [R1+0x2bb4], R29 ;  /* 0x002bb41d01007387 */ /* 0x0001e80000100800 */
[----:B------:R-:W4:Y:S04]  /*acc0*/  LDL R17, [R1+0x2820] ;  /* 0x0028200001117983 */ /* 0x000f280000100800 */
[----:B0-----:R-:W2:Y:S04]  /*acd0*/  LDL R29, [R1+0x2830] ;  /* 0x00283000011d7983 */ /* 0x001ea80000100800 */
[----:B------:R0:W-:Y:S04]  /*ace0*/  STL [R1+0x2bb8], R2 ;  /* 0x002bb80201007387 */ /* 0x0001e80000100800 */
[----:B0-----:R-:W3:Y:S01]  /*acf0*/  LDL R2, [R1+0x2834] ;  /* 0x0028340001027983 */ /* 0x001ee20000100800 */
[----:B------:R-:W-:Y:S01]  /*ad00*/  @!P5 IMAD.MOV R3, RZ, RZ, -R3 ;  /* 0x000000ffff03d224 */ /* 0x000fe200078e0a03 */
[----:B------:R-:W-:Y:S01]  /*ad10*/  ISETP.GE.AND P4, PT, R16, RZ, PT ;  /* 0x000000ff1000720c */ /* 0x000fe20003f86270 */
[----:B------:R-:W-:Y:S01]  /*ad20*/  @!P3 IMAD.MOV R4, RZ, RZ, -R4 ;  /* 0x000000ffff04b224 */ /* 0x000fe200078e0a04 */
[----:B------:R-:W4:Y:S01]  /*ad30*/  LDL R16, [R1+0x281c] ;  /* 0x00281c0001107983 */ /* 0x000f220000100800 */
[----:B------:R-:W-:-:S03]  /*ad40*/  @!P1 IMAD.MOV R5, RZ, RZ, -R5 ;  /* 0x000000ffff059224 */ /* 0x000fc600078e0a05 */
[----:B------:R-:W-:Y:S01]  /*ad50*/  STL [R1+0x2bbc], R3 ;  /* 0x002bbc0301007387 */ /* 0x000fe20000100800 */
[----:B------:R-:W-:Y:S01]  /*ad60*/  ISETP.GE.AND P1, PT, R0, RZ, PT ;  /* 0x000000ff0000720c */ /* 0x000fe20003f26270 */
[----:B------:R-:W-:-:S05]  /*ad70*/  @!P2 IMAD.MOV R6, RZ, RZ, -R6 ;  /* 0x000000ffff06a224 */ /* 0x000fca00078e0a06 */
[----:B------:R-:W-:Y:S01]  /*ad80*/  @!P4 IMAD.MOV R7, RZ, RZ, -R7 ;  /* 0x000000ffff07c224 */ /* 0x000fe200078e0a07 */
[----:B--2---:R-:W-:Y:S02]  /*ad90*/  ISETP.GE.AND P3, PT, R29, RZ, PT ;  /* 0x000000ff1d00720c */ /* 0x004fe40003f66270 */
[----:B---3--:R-:W-:Y:S02]  /*ada0*/  ISETP.GE.AND P5, PT, R2, RZ, PT ;  /* 0x000000ff0200720c */ /* 0x008fe40003fa6270 */
[----:B------:R-:W2:Y:S04]  /*adb0*/  LDL R2, [R1+0x2818] ;  /* 0x0028180001027983 */ /* 0x000ea80000100800 */
[----:B------:R-:W-:Y:S04]  /*adc0*/  STL [R1+0x2bc0], R4 ;  /* 0x002bc00401007387 */ /* 0x000fe80000100800 */
[----:B------:R-:W3:Y:S04]  /*add0*/  LDL R29, [R1+0x2814] ;  /* 0x00281400011d7983 */ /* 0x000ee80000100800 */
[----:B------:R0:W-:Y:S04]  /*ade0*/  STL [R1+0x2bc4], R5 ;  /* 0x002bc40501007387 */ /* 0x0001e80000100800 */
[----:B------:R-:W3:Y:S01]  /*adf0*/  LDL R0, [R1+0x2810] ;  /* 0x0028100001007983 */ /* 0x000ee20000100800 */
[----:B------:R-:W-:-:S03]  /*ae00*/  ISETP.GE.AND P2, PT, R14, RZ, PT ;  /* 0x000000ff0e00720c */ /* 0x000fc60003f46270 */
[----:B------:R-:W-:Y:S01]  /*ae10*/  STL [R1+0x2bc8], R6 ;  /* 0x002bc80601007387 */ /* 0x000fe20000100800 */
[----:B------:R-:W-:-:S03]  /*ae20*/  ISETP.GE.AND P4, PT, R15, RZ, PT ;  /* 0x000000ff0f00720c */ /* 0x000fc60003f86270 */
[----:B------:R-:W3:Y:S04]  /*ae30*/  LDL R14, [R1+0x280c] ;  /* 0x00280c00010e7983 */ /* 0x000ee80000100800 */
[----:B------:R-:W-:Y:S04]  /*ae40*/  STL [R1+0x2bcc], R7 ;  /* 0x002bcc0701007387 */ /* 0x000fe80000100800 */
[----:B------:R-:W3:Y:S01]  /*ae50*/  LDL R15, [R1+0x2808] ;  /* 0x00280800010f7983 */ /* 0x000ee20000100800 */
[----:B------:R-:W-:Y:S02]  /*ae60*/  @!P5 IMAD.MOV R8, RZ, RZ, -R8 ;  /* 0x000000ffff08d224 */ /* 0x000fe400078e0a08 */
[----:B------:R-:W-:Y:S01]  /*ae70*/  @!P3 IMAD.MOV R9, RZ, RZ, -R9 ;  /* 0x000000ffff09b224 */ /* 0x000fe200078e0a09 */
[----:B----4-:R-:W-:Y:S01]  /*ae80*/  ISETP.GE.AND P5, PT, R17, RZ, PT ;  /* 0x000000ff1100720c */ /* 0x010fe20003fa6270 */
[----:B------:R-:W-:Y:S01]  /*ae90*/  @!P1 IMAD.MOV R10, RZ, RZ, -R10 ;  /* 0x000000ffff0a9224 */ /* 0x000fe200078e0a0a */
[----:B------:R-:W-:Y:S01]  /*aea0*/  STL [R1+0x2bd0], R8 ;  /* 0x002bd00801007387 */ /* 0x000fe20000100800 */
[----:B------:R-:W-:Y:S01]  /*aeb0*/  @!P2 IMAD.MOV R11, RZ, RZ, -R11 ;  /* 0x000000ffff0ba224 */ /* 0x000fe200078e0a0b */
[----:B------:R-:W-:Y:S01]  /*aec0*/  ISETP.GE.AND P3, PT, R16, RZ, PT ;  /* 0x000000ff1000720c */ /* 0x000fe20003f66270 */
[----:B------:R-:W-:Y:S01]  /*aed0*/  @!P4 IMAD.MOV R12, RZ, RZ, -R12 ;  /* 0x000000ffff0cc224 */ /* 0x000fe200078e0a0c */
[----:B------:R-:W4:Y:S04]  /*aee0*/  LDL R17, [R1+0x2804] ;  /* 0x0028040001117983 */ /* 0x000f280000100800 */
[----:B------:R-:W-:Y:S04]  /*aef0*/  STL [R1+0x2bd4], R9 ;  /* 0x002bd40901007387 */ /* 0x000fe80000100800 */
[----:B------:R-:W4:Y:S04]  /*af00*/  LDL R16, [R1+0x27f4] ;  /* 0x0027f40001107983 */ /* 0x000f280000100800 */
[----:B------:R-:W-:Y:S04]  /*af10*/  STL [R1+0x2bd8], R10 ;  /* 0x002bd80a01007387 */ /* 0x000fe80000100800 */
[----:B------:R-:W-:Y:S04]  /*af20*/  STL [R1+0x2bdc], R11 ;  /* 0x002bdc0b01007387 */ /* 0x000fe80000100800 */
[----:B0-----:R-:W4:Y:S04]  /*af30*/  LDL R5, [R1+0x27f8] ;  /* 0x0027f80001057983 */ /* 0x001f280000100800 */
[----:B------:R-:W-:Y:S04]  /*af40*/  STL [R1+0x2be0], R12 ;  /* 0x002be00c01007387 */ /* 0x000fe80000100800 */
[----:B------:R-:W4:Y:S01]  /*af50*/  LDL R4, [R1+0x27fc] ;  /* 0x0027fc0001047983 */ /* 0x000f220000100800 */
[----:B------:R-:W-:-:S02]  /*af60*/  @!P5 IMAD.MOV R13, RZ, RZ, -R13 ;  /* 0x000000ffff0dd224 */ /* 0x000fc400078e0a0d */
[----:B------:R-:W-:Y:S01]  /*af70*/  @!P3 IMAD.MOV R18, RZ, RZ, -R18 ;  /* 0x000000ffff12b224 */ /* 0x000fe200078e0a12 */
[----:B--2---:R-:W-:Y:S02]  /*af80*/  ISETP.GE.AND P1, PT, R2, RZ, PT ;  /* 0x000000ff0200720c */ /* 0x004fe40003f26270 */
[----:B---3--:R-:W-:Y:S02]  /*af90*/  ISETP.GE.AND P2, PT, R29, RZ, PT ;  /* 0x000000ff1d00720c */ /* 0x008fe40003f46270 */
[----:B------:R-:W-:Y:S02]  /*afa0*/  ISETP.GE.AND P4, PT, R0, RZ, PT ;  /* 0x000000ff0000720c */ /* 0x000fe40003f86270 */
[----:B------:R-:W2:Y:S07]  /*afb0*/  LDL R0, [R1+0x2800] ;  /* 0x0028000001007983 */ /* 0x000eae0000100800 */
[----:B------:R-:W-:-:S02]  /*afc0*/  @!P1 IMAD.MOV R19, RZ, RZ, -R19 ;  /* 0x000000ffff139224 */ /* 0x000fc400078e0a13 */
[----:B------:R-:W-:Y:S01]  /*afd0*/  @!P2 IMAD.MOV R20, RZ, RZ, -R20 ;  /* 0x000000ffff14a224 */ /* 0x000fe200078e0a14 */
[----:B------:R-:W-:Y:S04]  /*afe0*/  STL [R1+0x2be4], R13 ;  /* 0x002be40d01007387 */ /* 0x000fe80000100800 */
[----:B------:R-:W-:Y:S04]  /*aff0*/  STL [R1+0x2be8], R18 ;  /* 0x002be81201007387 */ /* 0x000fe80000100800 */
[----:B------:R-:W-:Y:S04]  /*b000*/  STL [R1+0x2bec], R19 ;  /* 0x002bec1301007387 */ /* 0x000fe80000100800 */
[----:B------:R-:W-:Y:S04]  /*b010*/  STL [R1+0x2bf0], R20 ;  /* 0x002bf01401007387 */ /* 0x000fe80000100800 */
[----:B------:R-:W3:Y:S04]  /*b020*/  LDL.LU R3, [R1+0x1e4] ;  /* 0x0001e40001037983 */ /* 0x000ee80000300800 */
[----:B------:R-:W3:Y:S01]  /*b030*/  LDL.LU R2, [R1+0x1e0] ;  /* 0x0001e00001027983 */ /* 0x000ee20000300800 */
[----:B------:R-:W-:-:S02]  /*b040*/  ISETP.GE.AND P5, PT, R14, RZ, PT ;  /* 0x000000ff0e00720c */ /* 0x000fc40003fa6270 */
[----:B------:R-:W-:Y:S01]  /*b050*/  ISETP.GE.AND P3, PT, R15, RZ, PT ;  /* 0x000000ff0f00720c */ /* 0x000fe20003f66270 */
[----:B------:R-:W3:Y:S04]  /*b060*/  LDL.LU R29, [R1+0x1dc] ;  /* 0x0001dc00011d7983 */ /* 0x000ee80000300800 */
[----:B------:R-:W3:Y:S04]  /*b070*/  LDL.LU R14, [R1+0x1d8] ;  /* 0x0001d800010e7983 */ /* 0x000ee80000300800 */
[----:B------:R-:W3:Y:S01]  /*b080*/  LDL.LU R15, [R1+0x1d4] ;  /* 0x0001d400010f7983 */ /* 0x000ee20000300800 */
[----:B----4-:R-:W-:Y:S01]  /*b090*/  ISETP.GE.AND P1, PT, R17, RZ, PT ;  /* 0x000000ff1100720c */ /* 0x010fe20003f26270 */
[----:B------:R-:W-:Y:S01]  /*b0a0*/  @!P4 IMAD.MOV R21, RZ, RZ, -R21 ;  /* 0x000000ffff15c224 */ /* 0x000fe200078e0a15 */
[----:B------:R-:W-:Y:S01]  /*b0b0*/  ISETP.GE.AND P2, PT, R16, RZ, PT ;  /* 0x000000ff1000720c */ /* 0x000fe20003f46270 */
[----:B------:R-:W-:Y:S01]  /*b0c0*/  @!P5 IMAD.MOV R22, RZ, RZ, -R22 ;  /* 0x000000ffff16d224 */ /* 0x000fe200078e0a16 */
[----:B------:R-:W4:Y:S01]  /*b0d0*/  LDL.LU R17, [R1+0x1d0] ;  /* 0x0001d00001117983 */ /* 0x000f220000300800 */
[----:B------:R-:W-:Y:S01]  /*b0e0*/  ISETP.GE.AND P4, PT, R5, RZ, PT ;  /* 0x000000ff0500720c */ /* 0x000fe20003f86270 */
[----:B------:R-:W-:Y:S01]  /*b0f0*/  @!P3 IMAD.MOV R23, RZ, RZ, -R23 ;  /* 0x000000ffff17b224 */ /* 0x000fe200078e0a17 */
[----:B------:R-:W-:Y:S01]  /*b100*/  ISETP.NE.AND P0, PT, RZ, c[0x0][0x17c], PT ;  /* 0x00005f00ff007a0c */ /* 0x000fe20003f05270 */
[----:B------:R-:W4:Y:S01]  /*b110*/  LDL.LU R16, [R1+0x1cc] ;  /* 0x0001cc0001107983 */ /* 0x000f220000300800 */
[----:B------:R-:W-:-:S04]  /*b120*/  ISETP.GE.AND P5, PT, R4, RZ, PT ;  /* 0x000000ff0400720c */ /* 0x000fc80003fa6270 */
[----:B------:R-:W-:Y:S01]  /*b130*/  @!P1 IMAD.MOV R24, RZ, RZ, -R24 ;  /* 0x000000ffff189224 */ /* 0x000fe200078e0a18 */
[----:B------:R-:W-:Y:S01]  /*b140*/  STL [R1+0x2bf4], R21 ;  /* 0x002bf41501007387 */ /* 0x000fe20000100800 */
[----:B------:R-:W-:-:S03]  /*b150*/  @!P2 IMAD.MOV R25, RZ, RZ, -R25 ;  /* 0x000000ffff19a224 */ /* 0x000fc600078e0a19 */
[----:B------:R-:W-:Y:S01]  /*b160*/  @!P4 IMAD.MOV R26, RZ, RZ, -R26 ;  /* 0x000000ffff1ac224 */ /* 0x000fe200078e0a1a */
[----:B------:R-:W-:Y:S04]  /*b170*/  STL [R1+0x2bf8], R22 ;  /* 0x002bf81601007387 */ /* 0x000fe80000100800 */
[----:B------:R-:W-:Y:S01]  /*b180*/  STL [R1+0x2bfc], R23 ;  /* 0x002bfc1701007387 */ /* 0x000fe20000100800 */
[----:B------:R-:W-:-:S03]  /*b190*/  @!P5 IMAD.MOV R27, RZ, RZ, -R27 ;  /* 0x000000ffff1bd224 */ /* 0x000fc600078e0a1b */
[----:B------:R-:W-:Y:S04]  /*b1a0*/  STL [R1+0x2c00], R24 ;  /* 0x002c001801007387 */ /* 0x000fe80000100800 */
[----:B------:R-:W-:Y:S04]  /*b1b0*/  STL [R1+0x2c04], R25 ;  /* 0x002c041901007387 */ /* 0x000fe80000100800 */
[----:B------:R-:W-:Y:S04]  /*b1c0*/  STL [R1+0x2c08], R26 ;  /* 0x002c081a01007387 */ /* 0x000fe80000100800 */
[----:B------:R-:W-:Y:S01]  /*b1d0*/  STL [R1+0x2c0c], R27 ;  /* 0x002c0c1b01007387 */ /* 0x000fe20000100800 */
[----:B--2---:R-:W-:-:S02]  /*b1e0*/  ISETP.GE.AND P6, PT, R0, RZ, PT ;  /* 0x000000ff0000720c */ /* 0x004fc40003fc6270 */
[----:B------:R-:W-:-:S11]  /*b1f0*/  LOP3.LUT R0, RZ, c[0x0][0x17c], RZ, 0x33, !PT ;  /* 0x00005f00ff007a12 */ /* 0x000fd600078e33ff */
[----:B------:R-:W-:Y:S01]  /*b200*/  @!P6 IMAD.MOV R28, RZ, RZ, -R28 ;  /* 0x000000ffff1ce224 */ /* 0x000fe200078e0a1c */
[----:B---3--:R-:W-:-:S04]  /*b210*/  SEL R5, R0, R3, !P0 ;  /* 0x0000000300057207 */ /* 0x008fc80004000000 */
[----:B------:R-:W-:Y:S01]  /*b220*/  STL [R1+0x2c10], R28 ;  /* 0x002c101c01007387 */ /* 0x000fe20000100800 */
[----:B------:R-:W-:-:S03]  /*b230*/  SEL R4, R0, R2, !P0 ;  /* 0x0000000200047207 */ /* 0x000fc60004000000 */
[----:B------:R-:W-:Y:S01]  /*b240*/  STL [R1+0x1e4], R5 ;  /* 0x0001e40501007387 */ /* 0x000fe20000100800 */
[----:B------:R-:W-:-:S03]  /*b250*/  SEL R3, R0, R29, !P0 ;  /* 0x0000001d00037207 */ /* 0x000fc60004000000 */
[----:B------:R0:W-:Y:S01]  /*b260*/  STL [R1+0x1e0], R4 ;  /* 0x0001e00401007387 */ /* 0x0001e20000100800 */
[----:B------:R-:W-:-:S03]  /*b270*/  SEL R2, R0, R14, !P0 ;  /* 0x0000000e00027207 */ /* 0x000fc60004000000 */
[----:B------:R4:W-:Y:S01]  /*b280*/  STL [R1+0x1dc], R3 ;  /* 0x0001dc0301007387 */ /* 0x0009e20000100800 */
[----:B0-----:R-:W-:-:S03]  /*b290*/  SEL R4, R0, R15, !P0 ;  /* 0x0000000f00047207 */ /* 0x001fc60004000000 */
[----:B------:R0:W-:Y:S04]  /*b2a0*/  STL [R1+0x1d8], R2 ;  /* 0x0001d80201007387 */ /* 0x0001e80000100800 */
[----:B------:R-:W-:Y:S04]  /*b2b0*/  STL [R1+0x1d4], R4 ;  /* 0x0001d40401007387 */ /* 0x000fe80000100800 */
[----:B------:R-:W2:Y:S01]  /*b2c0*/  LDL.LU R28, [R1+0x1bc] ;  /* 0x0001bc00011c7983 */ /* 0x000ea20000300800 */
[C---:B----4-:R-:W-:Y:S02]  /*b2d0*/  SEL R3, R0.reuse, R17, !P0 ;  /* 0x0000001100037207 */ /* 0x050fe40004000000 */
[----:B0-----:R-:W-:-:S03]  /*b2e0*/  SEL R2, R0, R16, !P0 ;  /* 0x0000001000027207 */ /* 0x001fc60004000000 */
[----:B------:R-:W-:Y:S04]  /*b2f0*/  STL [R1+0x1d0], R3 ;  /* 0x0001d00301007387 */ /* 0x000fe80000100800 */
[----:B--2---:R0:W-:Y:S04]  /*b300*/  STL [R1+0x2c2c], R28 ;  /* 0x002c2c1c01007387 */ /* 0x0041e80000100800 */
[----:B------:R-:W-:Y:S04]  /*b310*/  STL [R1+0x1cc], R2 ;  /* 0x0001cc0201007387 */ /* 0x000fe80000100800 */
[----:B0-----:R-:W2:Y:S04]  /*b320*/  LDL.LU R28, [R1+0x1c0] ;  /* 0x0001c000011c7983 */ /* 0x001ea80000300800 */
[----:B--2---:R0:W-:Y:S04]  /*b330*/  STL [R1+0x2c30], R28 ;  /* 0x002c301c01007387 */ /* 0x0041e80000100800 */
[----:B0-----:R-:W2:Y:S04]  /*b340*/  LDL.LU R28, [R1+0x1c4] ;  /* 0x0001c400011c7983 */ /* 0x001ea80000300800 */
[----:B--2---:R0:W-:Y:S04]  /*b350*/  STL [R1+0x2c34], R28 ;  /* 0x002c341c01007387 */ /* 0x0041e80000100800 */
[----:B0-----:R-:W2:Y:S04]  /*b360*/  LDL.LU R28, [R1+0x1c8] ;  /* 0x0001c800011c7983 */ /* 0x001ea80000300800 */
[----:B------:R-:W3:Y:S04]  /*b370*/  LDL.LU R27, [R1+0x1b8] ;  /* 0x0001b800011b7983 */ /* 0x000ee80000300800 */
[----:B------:R-:W4:Y:S04]  /*b380*/  LDL.LU R26, [R1+0x1b4] ;  /* 0x0001b400011a7983 */ /* 0x000f280000300800 */
[----:B------:R-:W3:Y:S04]  /*b390*/  LDL.LU R25, [R1+0x1b0] ;  /* 0x0001b00001197983 */ /* 0x000ee80000300800 */
        /* <DEDUP_REMOVED lines=23> */
[----:B------:R-:W3:Y:S01]  /*b510*/  LDL.LU R16, [R1+0x134] ;  /* 0x0001340001107983 */ /* 0x000ee20000300800 */
[----:B--2---:R-:W-:-:S05]  /*b520*/  SEL R28, R0, R28, !P0 ;  /* 0x0000001c001c7207 */ /* 0x004fca0004000000 */
[----:B------:R0:W-:Y:S04]  /*b530*/  STL [R1+0x1c8], R28 ;  /* 0x0001c81c01007387 */ /* 0x0001e80000100800 */
[----:B0-----:R-:W2:Y:S02]  /*b540*/  LDL.LU R28, [R1+0x2c34] ;  /* 0x002c3400011c7983 */ /* 0x001ea40000300800 */
[----:B--2---:R-:W-:-:S05]  /*b550*/  SEL R28, R0, R28, !P0 ;  /* 0x0000001c001c7207 */ /* 0x004fca0004000000 */
[----:B------:R0:W-:Y:S04]  /*b560*/  STL [R1+0x1c4], R28 ;  /* 0x0001c41c01007387 */ /* 0x0001e80000100800 */
[----:B0-----:R-:W2:Y:S02]  /*b570*/  LDL.LU R28, [R1+0x2c30] ;  /* 0x002c3000011c7983 */ /* 0x001ea40000300800 */
[----:B--2---:R-:W-:-:S05]  /*b580*/  SEL R28, R0, R28, !P0 ;  /* 0x0000001c001c7207 */ /* 0x004fca0004000000 */
[----:B------:R0:W-:Y:S04]  /*b590*/  STL [R1+0x1c0], R28 ;  /* 0x0001c01c01007387 */ /* 0x0001e80000100800 */
[----:B0-----:R-:W2:Y:S01]  /*b5a0*/  LDL.LU R28, [R1+0x2c2c] ;  /* 0x002c2c00011c7983 */ /* 0x001ea20000300800 */
[C---:B---3--:R-:W-:Y:S02]  /*b5b0*/  SEL R27, R0.reuse, R27, !P0 ;  /* 0x0000001b001b7207 */ /* 0x048fe40004000000 */
[----:B--2---:R-:W-:-:S05]  /*b5c0*/  SEL R28, R0, R28, !P0 ;  /* 0x0000001c001c7207 */ /* 0x004fca0004000000 */
[----:B------:R4:W-:Y:S04]  /*b5d0*/  STL [R1+0x1bc], R28 ;  /* 0x0001bc1c01007387 */ /* 0x0009e80000100800 */
[----:B------:R0:W-:Y:S01]  /*b5e0*/  STL [R1+0x1b8], R27 ;  /* 0x0001b81b01007387 */ /* 0x0001e20000100800 */
[C---:B----4-:R-:W-:Y:S02]  /*b5f0*/  SEL R28, R0.reuse, R26, !P0 ;  /* 0x0000001a001c7207 */ /* 0x050fe40004000000 */
[C---:B------:R-:W-:Y:S02]  /*b600*/  SEL R26, R0.reuse, R24, !P0 ;  /* 0x00000018001a7207 */ /* 0x040fe40004000000 */
[C---:B0-----:R-:W-:Y:S02]  /*b610*/  SEL R27, R0.reuse, R25, !P0 ;  /* 0x00000019001b7207 */ /* 0x041fe40004000000 */
[C---:B------:R-:W-:Y:S01]  /*b620*/  SEL R25, R0.reuse, R23, !P0 ;  /* 0x0000001700197207 */ /* 0x040fe20004000000 */
[----:B------:R-:W-:Y:S01]  /*b630*/  STL [R1+0x1b4], R28 ;  /* 0x0001b41c01007387 */ /* 0x000fe20000100800 */
[----:B------:R-:W-:-:S02]  /*b640*/  SEL R24, R0, R22, !P0 ;  /* 0x0000001600187207 */ /* 0x000fc40004000000 */
[C---:B------:R-:W-:Y:S01]  /*b650*/  SEL R23, R0.reuse, R21, !P0 ;  /* 0x0000001500177207 */ /* 0x040fe20004000000 */
[----:B------:R-:W-:Y:S01]  /*b660*/  STL [R1+0x1b0], R27 ;  /* 0x0001b01b01007387 */ /* 0x000fe20000100800 */
[C---:B------:R-:W-:Y:S02]  /*b670*/  SEL R22, R0.reuse, R20, !P0 ;  /* 0x0000001400167207 */ /* 0x040fe40004000000 */
[C---:B------:R-:W-:Y:S01]  /*b680*/  SEL R21, R0.reuse, R19, !P0 ;  /* 0x0000001300157207 */ /* 0x040fe20004000000 */
[----:B------:R-:W-:Y:S01]  /*b690*/  STL [R1+0x1a8], R26 ;  /* 0x0001a81a01007387 */ /* 0x000fe20000100800 */
[C---:B------:R-:W-:Y:S02]  /*b6a0*/  SEL R20, R0.reuse, R18, !P0 ;  /* 0x0000001200147207 */ /* 0x040fe40004000000 */
[C---:B------:R-:W-:Y:S01]  /*b6b0*/  SEL R19, R0.reuse, R13, !P0 ;  /* 0x0000000d00137207 */ /* 0x040fe20004000000 */
[----:B------:R-:W-:Y:S01]  /*b6c0*/  STL [R1+0x1a4], R25 ;  /* 0x0001a41901007387 */ /* 0x000fe20000100800 */
[----:B------:R-:W-:-:S03]  /*b6d0*/  SEL R18, R0, R12, !P0 ;  /* 0x0000000c00127207 */ /* 0x000fc60004000000 */
        /* <DEDUP_REMOVED lines=20> */
[----:B------:R-:W-:Y:S04]  /*b820*/  STL [R1+0x170], R10 ;  /* 0x0001700a01007387 */ /* 0x000fe80000100800 */
[----:B------:R-:W-:Y:S01]  /*b830*/  STL [R1+0x16c], R9 ;  /* 0x00016c0901007387 */ /* 0x000fe20000100800 */
[----:B------:R-:W-:-:S03]  /*b840*/  SEL R3, R0, R29, !P0 ;  /* 0x0000001d00037207 */ /* 0x000fc60004000000 */
[----:B------:R-:W-:Y:S01]  /*b850*/  STL [R1+0x15c], R8 ;  /* 0x00015c0801007387 */ /* 0x000fe20000100800 */
[----:B------:R-:W-:-:S03]  /*b860*/  SEL R2, R0, R14, !P0 ;  /* 0x0000000e00027207 */ /* 0x000fc60004000000 */
[----:B------:R-:W-:Y:S04]  /*b870*/  STL [R1+0x154], R7 ;  /* 0x0001540701007387 */ /* 0x000fe80000100800 */
[----:B------:R-:W-:Y:S04]  /*b880*/  STL [R1+0x150], R6 ;  /* 0x0001500601007387 */ /* 0x000fe80000100800 */
[----:B------:R-:W-:Y:S04]  /*b890*/  STL [R1+0x14c], R5 ;  /* 0x00014c0501007387 */ /* 0x000fe80000100800 */
[----:B------:R0:W-:Y:S04]  /*b8a0*/  STL [R1+0x148], R4 ;  /* 0x0001480401007387 */ /* 0x0001e80000100800 */
[----:B------:R1:W-:Y:S01]  /*b8b0*/  STL [R1+0x144], R3 ;  /* 0x0001440301007387 */ /* 0x0003e20000100800 */
[----:B0-----:R-:W-:-:S03]  /*b8c0*/  SEL R4, R0, R15, !P0 ;  /* 0x0000000f00047207 */ /* 0x001fc60004000000 */
[----:B------:R0:W-:Y:S04]  /*b8d0*/  STL [R1+0x12c], R2 ;  /* 0x00012c0201007387 */ /* 0x0001e80000100800 */
[----:B------:R-:W-:Y:S04]  /*b8e0*/  STL [R1+0x128], R4 ;  /* 0x0001280401007387 */ /* 0x000fe80000100800 */
[----:B------:R-:W2:Y:S01]  /*b8f0*/  LDL.LU R28, [R1+0x110] ;  /* 0x00011000011c7983 */ /* 0x000ea20000300800 */
[C---:B-1----:R-:W-:Y:S02]  /*b900*/  SEL R3, R0.reuse, R17, !P0 ;  /* 0x0000001100037207 */ /* 0x042fe40004000000 */
        /* <DEDUP_REMOVED lines=145> */
[C---:B----4-:R-:W-:Y:S02]  /*c220*/  SEL R26, R0.reuse, R26, !P0 ;  /* 0x0000001a001a7207 */ /* 0x050fe40004000000 */
[C---:B------:R-:W-:Y:S02]  /*c230*/  SEL R25, R0.reuse, R25, !P0 ;  /* 0x0000001900197207 */ /* 0x040fe40004000000 */
[----:B------:R-:W-:-:S02]  /*c240*/  SEL R24, R0, R24, !P0 ;  /* 0x0000001800187207 */ /* 0x000fc40004000000 */
[C---:B------:R-:W-:Y:S02]  /*c250*/  SEL R23, R0.reuse, R23, !P0 ;  /* 0x0000001700177207 */ /* 0x040fe40004000000 */
[C---:B------:R-:W-:Y:S02]  /*c260*/  SEL R22, R0.reuse, R22, !P0 ;  /* 0x0000001600167207 */ /* 0x040fe40004000000 */
[C---:B------:R-:W-:Y:S02]  /*c270*/  SEL R21, R0.reuse, R21, !P0 ;  /* 0x0000001500157207 */ /* 0x040fe40004000000 */
[C---:B------:R-:W-:Y:S02]  /*c280*/  SEL R20, R0.reuse, R20, !P0 ;  /* 0x0000001400147207 */ /* 0x040fe40004000000 */
        /* <DEDUP_REMOVED lines=19> */
[----:B--2---:R-:W-:-:S05]  /*c3c0*/  SEL R28, R0, R28, !P0 ;  /* 0x0000001c001c7207 */ /* 0x004fca0004000000 */
[----:B------:R0:W-:Y:S04]  /*c3d0*/  STL [R1+0x80], R28 ;  /* 0x0000801c01007387 */ /* 0x0001e80000100800 */
[----:B0-----:R-:W2:Y:S04]  /*c3e0*/  LDL.LU R28, [R1+0x2c10] ;  /* 0x002c1000011c7983 */ /* 0x001ea80000300800 */
[----:B------:R0:W-:Y:S04]  /*c3f0*/  STL [R1+0x7c], R27 ;  /* 0x00007c1b01007387 */ /* 0x0001e80000100800 */
[----:B0-----:R-:W3:Y:S04]  /*c400*/  LDL.LU R27, [R1+0x2c0c] ;  /* 0x002c0c00011b7983 */ /* 0x001ee80000300800 */
[----:B------:R0:W-:Y:S04]  /*c410*/  STL [R1+0x78], R26 ;  /* 0x0000781a01007387 */ /* 0x0001e80000100800 */
[----:B0-----:R-:W4:Y:S04]  /*c420*/  LDL.LU R26, [R1+0x2c08] ;  /* 0x002c0800011a7983 */ /* 0x001f280000300800 */
[----:B------:R0:W-:Y:S04]  /*c430*/  STL [R1+0x74], R25 ;  /* 0x0000741901007387 */ /* 0x0001e80000100800 */
[----:B0-----:R-:W2:Y:S04]  /*c440*/  LDL.LU R25, [R1+0x2c04] ;  /* 0x002c040001197983 */ /* 0x001ea80000300800 */
        /* <DEDUP_REMOVED lines=48> */
[----:B--2---:R-:W-:-:S02]  /*c750*/  SEL R3, R0, R3, !P0 ;  /* 0x0000000300037207 */ /* 0x004fc40004000000 */
[C---:B---3--:R-:W-:Y:S02]  /*c760*/  SEL R2, R0.reuse, R2, !P0 ;  /* 0x0000000200027207 */ /* 0x048fe40004000000 */
[C---:B----4-:R-:W-:Y:S02]  /*c770*/  SEL R29, R0.reuse, R29, !P0 ;  /* 0x0000001d001d7207 */ /* 0x050fe40004000000 */
[C---:B------:R-:W-:Y:S02]  /*c780*/  SEL R14, R0.reuse, R14, !P0 ;  /* 0x0000000e000e7207 */ /* 0x040fe40004000000 */
[C---:B------:R-:W-:Y:S02]  /*c790*/  SEL R15, R0.reuse, R15, !P0 ;  /* 0x0000000f000f7207 */ /* 0x040fe40004000000 */
[C---:B------:R-:W-:Y:S02]  /*c7a0*/  SEL R17, R0.reuse, R17, !P0 ;  /* 0x0000001100117207 */ /* 0x040fe40004000000 */
[----:B------:R-:W-:-:S05]  /*c7b0*/  SEL R16, R0, R16, !P0 ;  /* 0x0000001000107207 */ /* 0x000fca0004000000 */
[----:B------:R-:W-:Y:S04]  /*c7c0*/  STL [R1+0x2b18], R16 ;  /* 0x002b181001007387 */ /* 0x000fe80000100800 */
[----:B------:R-:W-:Y:S04]  /*c7d0*/  STL [R1+0x2b1c], R17 ;  /* 0x002b1c1101007387 */ /* 0x000fe80000100800 */
[----:B------:R0:W-:Y:S04]  /*c7e0*/  STL [R1+0x2b20], R15 ;  /* 0x002b200f01007387 */ /* 0x0001e80000100800 */
[----:B0-----:R-:W2:Y:S04]  /*c7f0*/  LDL.LU R15, [R1+0x1d4] ;  /* 0x0001d400010f7983 */ /* 0x001ea80000300800 */
[----:B------:R-:W3:Y:S04]  /*c800*/  LDL.LU R17, [R1+0x1d0] ;  /* 0x0001d00001117983 */ /* 0x000ee80000300800 */
[----:B------:R-:W4:Y:S04]  /*c810*/  LDL.LU R16, [R1+0x1cc] ;  /* 0x0001cc0001107983 */ /* 0x000f280000300800 */
[----:B------:R0:W-:Y:S04]  /*c820*/  STL [R1+0x2b24], R14 ;  /* 0x002b240e01007387 */ /* 0x0001e80000100800 */
[----:B0-----:R-:W2:Y:S04]  /*c830*/  LDL.LU R14, [R1+0x1d8] ;  /* 0x0001d800010e7983 */ /* 0x001ea80000300800 */
[----:B------:R0:W-:Y:S04]  /*c840*/  STL [R1+0x2b28], R29 ;  /* 0x002b281d01007387 */ /* 0x0001e80000100800 */
[----:B0-----:R-:W2:Y:S04]  /*c850*/  LDL.LU R29, [R1+0x1dc] ;  /* 0x0001dc00011d7983 */ /* 0x001ea80000300800 */
[----:B------:R0:W-:Y:S04]  /*c860*/  STL [R1+0x2b2c], R2 ;  /* 0x002b2c0201007387 */ /* 0x0001e80000100800 */
[----:B0-----:R-:W2:Y:S04]  /*c870*/  LDL.LU R2, [R1+0x1e0] ;  /* 0x0001e00001027983 */ /* 0x001ea80000300800 */
[----:B------:R0:W-:Y:S04]  /*c880*/  STL [R1+0x2b30], R3 ;  /* 0x002b300301007387 */ /* 0x0001e80000100800 */
[----:B0-----:R-:W3:Y:S01]  /*c890*/  LDL.LU R3, [R1+0x1e4] ;  /* 0x0001e40001037983 */ /* 0x001ee20000300800 */
[----:B------:R-:W-:-:S02]  /*c8a0*/  SEL R4, R0, R4, !P0 ;  /* 0x0000000400047207 */ /* 0x000fc40004000000 */
[C---:B------:R-:W-:Y:S02]  /*c8b0*/  SEL R5, R0.reuse, R5, !P0 ;  /* 0x0000000500057207 */ /* 0x040fe40004000000 */
[C---:B------:R-:W-:Y:S02]  /*c8c0*/  SEL R6, R0.reuse, R6, !P0 ;  /* 0x0000000600067207 */ /* 0x040fe40004000000 */
[C---:B------:R-:W-:Y:S01]  /*c8d0*/  SEL R7, R0.reuse, R7, !P0 ;  /* 0x0000000700077207 */ /* 0x040fe20004000000 */
[----:B------:R-:W-:Y:S01]  /*c8e0*/  STL [R1+0x2b34], R4 ;  /* 0x002b340401007387 */ /* 0x000fe20000100800 */
[C---:B------:R-:W-:Y:S02]  /*c8f0*/  SEL R8, R0.reuse, R8, !P0 ;  /* 0x0000000800087207 */ /* 0x040fe40004000000 */
        /* <DEDUP_REMOVED lines=30> */
[----:B------:R-:W-:Y:S04]  /*cae0*/  STL [R1+0x2b70], R23 ;  /* 0x002b701701007387 */ /* 0x000fe80000100800 */
[----:B------:R-:W-:Y:S04]  /*caf0*/  STL [R1+0x2b74], R24 ;  /* 0x002b741801007387 */ /* 0x000fe80000100800 */
[----:B------:R-:W-:Y:S04]  /*cb00*/  STL [R1+0x2b78], R25 ;  /* 0x002b781901007387 */ /* 0x000fe80000100800 */
[----:B------:R-:W-:Y:S04]  /*cb10*/  STL [R1+0x2b7c], R26 ;  /* 0x002b7c1a01007387 */ /* 0x000fe80000100800 */
[----:B------:R-:W-:Y:S04]  /*cb20*/  STL [R1+0x2b80], R27 ;  /* 0x002b801b01007387 */ /* 0x000fe80000100800 */
[----:B------:R3:W-:Y:S01]  /*cb30*/  STL [R1+0x2b84], R0 ;  /* 0x002b840001007387 */ /* 0x0007e20000100800 */
[----:B--2---:R-:W-:-:S02]  /*cb40*/  IMAD R28, R2, c[0x0][0x190], RZ ;  /* 0x00006400021c7a24 */ /* 0x004fc400078e02ff */
[----:B------:R-:W-:-:S03]  /*cb50*/  IMAD R2, R29, c[0x0][0x190], RZ ;  /* 0x000064001d027a24 */ /* 0x000fc600078e02ff */
[----:B------:R-:W-:Y:S01]  /*cb60*/  STL [R1+0x2b88], R28 ;  /* 0x002b881c01007387 */ /* 0x000fe20000100800 */
[----:B---3--:R-:W-:Y:S02]  /*cb70*/  IMAD R0, R3, c[0x0][0x190], RZ ;  /* 0x0000640003007a24 */ /* 0x008fe400078e02ff */
[----:B------:R-:W-:-:S03]  /*cb80*/  IMAD R3, R15, c[0x0][0x190], RZ ;  /* 0x000064000f037a24 */ /* 0x000fc600078e02ff */
[----:B------:R0:W-:Y:S04]  /*cb90*/  STL [R1+0x698], R0 ;  /* 0x0006980001007387 */ /* 0x0001e80000100800 */
[----:B------:R1:W-:Y:S01]  /*cba0*/  STL [R1+0x4], R2 ;  /* 0x0000040201007387 */ /* 0x0003e20000100800 */
[----:B0-----:R-:W-:-:S05]  /*cbb0*/  IMAD R0, R14, c[0x0][0x190], RZ ;  /* 0x000064000e007a24 */ /* 0x001fca00078e02ff */
[----:B------:R4:W-:Y:S04]  /*cbc0*/  STL [R1+0x2e0], R0 ;  /* 0x0002e00001007387 */ /* 0x0009e80000100800 */
[----:B------:R-:W-:Y:S04]  /*cbd0*/  STL [R1+0x2e4], R3 ;  /* 0x0002e40301007387 */ /* 0x000fe80000100800 */
[----:B------:R-:W2:Y:S01]  /*cbe0*/  LDL.LU R28, [R1+0x1c0] ;  /* 0x0001c000011c7983 */ /* 0x000ea20000300800 */
[----:B-1----:R-:W-:Y:S02]  /*cbf0*/  IMAD R2, R17, c[0x0][0x190], RZ ;  /* 0x0000640011027a24 */ /* 0x002fe400078e02ff */
[----:B----4-:R-:W-:-:S03]  /*cc00*/  IMAD R0, R16, c[0x0][0x190], RZ ;  /* 0x0000640010007a24 */ /* 0x010fc600078e02ff */
[----:B------:R-:W-:Y:S04]  /*cc10*/  STL [R1+0x2e8], R2 ;  /* 0x0002e80201007387 */ /* 0x000fe80000100800 */
[----:B--2---:R0:W-:Y:S04]  /*cc20*/  STL [R1+0x2b9c], R28 ;  /* 0x002b9c1c01007387 */ /* 0x0041e80000100800 */
[----:B------:R-:W-:Y:S04]  /*cc30*/  STL [R1+0x2ec], R0 ;  /* 0x0002ec0001007387 */ /* 0x000fe80000100800 */
        /* <DEDUP_REMOVED lines=31> */
[----:B--2---:R-:W-:-:S05]  /*ce30*/  IMAD R28, R28, c[0x0][0x190], RZ ;  /* 0x000064001c1c7a24 */ /* 0x004fca00078e02ff */
[----:B------:R0:W-:Y:S04]  /*ce40*/  STL [R1+0x2f0], R28 ;  /* 0x0002f01c01007387 */ /* 0x0001e80000100800 */
[----:B0-----:R-:W2:Y:S02]  /*ce50*/  LDL.LU R28, [R1+0x2ba0] ;  /* 0x002ba000011c7983 */ /* 0x001ea40000300800 */
[----:B--2---:R-:W-:-:S05]  /*ce60*/  IMAD R28, R28, c[0x0][0x190], RZ ;  /* 0x000064001c1c7a24 */ /* 0x004fca00078e02ff */
[----:B------:R0:W-:Y:S04]  /*ce70*/  STL [R1+0x2f4], R28 ;  /* 0x0002f41c01007387 */ /* 0x0001e80000100800 */
[----:B0-----:R-:W2:Y:S01]  /*ce80*/  LDL.LU R28, [R1+0x2b9c] ;  /* 0x002b9c00011c7983 */ /* 0x001ea20000300800 */
[----:B---3--:R-:W-:Y:S02]  /*ce90*/  IMAD R0, R0, c[0x0][0x190], RZ ;  /* 0x0000640000007a24 */ /* 0x008fe400078e02ff */
[----:B----4-:R-:W-:Y:S02]  /*cea0*/  IMAD R27, R27, c[0x0][0x190], RZ ;  /* 0x000064001b1b7a24 */ /* 0x010fe400078e02ff */
[----:B------:R-:W-:Y:S02]  /*ceb0*/  IMAD R26, R26, c[0x0][0x190], RZ ;  /* 0x000064001a1a7a24 */ /* 0x000fe400078e02ff */
[----:B------:R-:W-:-:S02]  /*cec0*/  IMAD R24, R24, c[0x0][0x190], RZ ;  /* 0x0000640018187a24 */ /* 0x000fc400078e02ff */
[----:B------:R-:W-:Y:S02]  /*ced0*/  IMAD R23, R23, c[0x0][0x190], RZ ;  /* 0x0000640017177a24 */ /* 0x000fe400078e02ff */
[----:B------:R-:W-:Y:S02]  /*cee0*/  IMAD R21, R21, c[0x0][0x190], RZ ;  /* 0x0000640015157a24 */ /* 0x000fe400078e02ff */
[----:B------:R-:W-:Y:S02]  /*cef0*/  IMAD R20, R20, c[0x0][0x190], RZ ;  /* 0x0000640014147a24 */ /* 0x000fe400078e02ff */
[----:B------:R-:W-:Y:S02]  /*cf00*/  IMAD R18, R18, c[0x0][0x190], RZ ;  /* 0x0000640012127a24 */ /* 0x000fe400078e02ff */
[----:B------:R-:W-:Y:S02]  /*cf10*/  IMAD R13, R13, c[0x0][0x190], RZ ;  /* 0x000064000d0d7a24 */ /* 0x000fe400078e02ff */
[----:B------:R-:W-:-:S02]  /*cf20*/  IMAD R11, R11, c[0x0][0x190], RZ ;  /* 0x000064000b0b7a24 */ /* 0x000fc400078e02ff */
[----:B------:R-:W-:Y:S02]  /*cf30*/  IMAD R10, R10, c[0x0][0x190], RZ ;  /* 0x000064000a0a7a24 */ /* 0x000fe400078e02ff */
[----:B------:R-:W-:Y:S02]  /*cf40*/  IMAD R8, R8, c[0x0][0x190], RZ ;  /* 0x0000640008087a24 */ /* 0x000fe400078e02ff */
[----:B------:R-:W-:Y:S02]  /*cf50*/  IMAD R7, R7, c[0x0][0x190], RZ ;  /* 0x0000640007077a24 */ /* 0x000fe400078e02ff */
[----:B------:R-:W-:Y:S02]  /*cf60*/  IMAD R5, R5, c[0x0][0x190], RZ ;  /* 0x0000640005057a24 */ /* 0x000fe400078e02ff */
[----:B------:R-:W-:Y:S02]  /*cf70*/  IMAD R4, R4, c[0x0][0x190], RZ ;  /* 0x0000640004047a24 */ /* 0x000fe400078e02ff */
[----:B--2---:R-:W-:-:S05]  /*cf80*/  IMAD R28, R28, c[0x0][0x190], RZ ;  /* 0x000064001c1c7a24 */ /* 0x004fca00078e02ff */
[----:B------:R-:W-:Y:S04]  /*cf90*/  STL [R1+0x300], R28 ;  /* 0x0003001c01007387 */ /* 0x000fe80000100800 */
[----:B------:R0:W-:Y:S04]  /*cfa0*/  STL [R1+0x304], R0 ;  /* 0x0003040001007387 */ /* 0x0001e80000100800 */
[----:B------:R-:W-:Y:S01]  /*cfb0*/  STL [R1+0x308], R27 ;  /* 0x0003081b01007387 */ /* 0x000fe20000100800 */
[----:B0-----:R-:W-:-:S03]  /*cfc0*/  IMAD R0, R25, c[0x0][0x190], RZ ;  /* 0x0000640019007a24 */ /* 0x001fc600078e02ff */
        /* <DEDUP_REMOVED lines=23> */
[----:B0-----:R-:W-:Y:S02]  /*d140*/  IMAD R0, R3, c[0x0][0x190], RZ ;  /* 0x0000640003007a24 */ /* 0x001fe400078e02ff */
[----:B------:R-:W-:Y:S01]  /*d150*/  IMAD R3, R2, c[0x0][0x190], RZ ;  /* 0x0000640002037a24 */ /* 0x000fe200078e02ff */
[----:B------:R-:W-:Y:S01]  /*d160*/  STL [R1+0x384], R4 ;  /* 0x0003840401007387 */ /* 0x000fe20000100800 */
[----:B------:R-:W-:-:S03]  /*d170*/  IMAD R2, R29, c[0x0][0x190], RZ ;  /* 0x000064001d027a24 */ /* 0x000fc600078e02ff */
[----:B------:R0:W-:Y:S04]  /*d180*/  STL [R1+0x388], R0 ;  /* 0x0003880001007387 */ /* 0x0001e80000100800 */
[----:B------:R1:W-:Y:S01]  /*d190*/  STL [R1+0x38c], R3 ;  /* 0x00038c0301007387 */ /* 0x0003e20000100800 */
[----:B0-----:R-:W-:-:S03]  /*d1a0*/  IMAD R0, R14, c[0x0][0x190], RZ ;  /* 0x000064000e007a24 */ /* 0x001fc600078e02ff */
[----:B------:R0:W-:Y:S01]  /*d1b0*/  STL [R1+0x398], R2 ;  /* 0x0003980201007387 */ /* 0x0001e20000100800 */
[----:B-1----:R-:W-:-:S03]  /*d1c0*/  IMAD R3, R15, c[0x0][0x190], RZ ;  /* 0x000064000f037a24 */ /* 0x002fc600078e02ff */
[----:B------:R1:W-:Y:S04]  /*d1d0*/  STL [R1+0x39c], R0 ;  /* 0x00039c0001007387 */ /* 0x0003e80000100800 */
[----:B------:R-:W-:Y:S04]  /*d1e0*/  STL [R1+0x3a8], R3 ;  /* 0x0003a80301007387 */ /* 0x000fe80000100800 */
[----:B------:R-:W2:Y:S01]  /*d1f0*/  LDL.LU R28, [R1+0x114] ;  /* 0x00011400011c7983 */ /* 0x000ea20000300800 */
[----:B0-----:R-:W-:Y:S02]  /*d200*/  IMAD R2, R17, c[0x0][0x190], RZ ;  /* 0x0000640011027a24 */ /* 0x001fe400078e02ff */
[----:B-1----:R-:W-:-:S03]  /*d210*/  IMAD R0, R16, c[0x0][0x190], RZ ;  /* 0x0000640010007a24 */ /* 0x002fc600078e02ff */
        /* <DEDUP_REMOVED lines=165> */
[----:B--2---:R-:W-:-:S05]  /*dc70*/  IMAD R28, R28, c[0x0][0x190], RZ ;  /* 0x000064001c1c7a24 */ /* 0x004fca00078e02ff */
        /* <DEDUP_REMOVED lines=57> */
[----:B0-----:R-:W4:Y:S01]  /*e010*/  LDL.LU R16, [R1+0x2b18] ;  /* 0x002b180001107983 */ /* 0x001f220000300800 */
[----:B--2---:R-:W-:-:S02]  /*e020*/  IMAD R4, R4, c[0x0][0x190], RZ ;  /* 0x0000640004047a24 */ /* 0x004fc400078e02ff */
[----:B---3--:R-:W-:Y:S02]  /*e030*/  IMAD R14, R14, c[0x0][0x190], RZ ;  /* 0x000064000e0e7a24 */ /* 0x008fe400078e02ff */
[----:B----4-:R-:W-:Y:S02]  /*e040*/  IMAD R15, R15, c[0x0][0x190], RZ ;  /* 0x000064000f0f7a24 */ /* 0x010fe400078e02ff */
[----:B------:R-:W-:Y:S02]  /*e050*/  IMAD R17, R17, c[0x0][0x190], RZ ;  /* 0x0000640011117a24 */ /* 0x000fe400078e02ff */
[----:B------:R-:W-:-:S05]  /*e060*/  IMAD R16, R16, c[0x0][0x190], RZ ;  /* 0x0000640010107a24 */ /* 0x000fca00078e02ff */
[----:B------:R0:W-:Y:S04]  /*e070*/  STL [R1+0x2d8], R16 ;  /* 0x0002d81001007387 */ /* 0x0001e80000100800 */
[----:B0-----:R-:W2:Y:S04]  /*e080*/  LDL.LU R16, [R1+0x2b14] ;  /* 0x002b140001107983 */ /* 0x001ea80000300800 */
[----:B------:R0:W-:Y:S04]  /*e090*/  STL [R1+0x2d4], R17 ;  /* 0x0002d41101007387 */ /* 0x0001e80000100800 */
[----:B0-----:R-:W2:Y:S04]  /*e0a0*/  LDL.LU R17, [R1+0x2b10] ;  /* 0x002b100001117983 */ /* 0x001ea80000300800 */
[----:B------:R0:W-:Y:S04]  /*e0b0*/  STL [R1+0x2d0], R15 ;  /* 0x0002d00f01007387 */ /* 0x0001e80000100800 */
[----:B------:R1:W-:Y:S01]  /*e0c0*/  STL [R1+0x2cc], R14 ;  /* 0x0002cc0e01007387 */ /* 0x0003e20000100800 */
[----:B0-----:R-:W-:-:S02]  /*e0d0*/  IMAD R15, R29, c[0x0][0x190], RZ ;  /* 0x000064001d0f7a24 */ /* 0x001fc400078e02ff */
[----:B-1----:R-:W-:Y:S02]  /*e0e0*/  IMAD R14, R2, c[0x0][0x190], RZ ;  /* 0x00006400020e7a24 */ /* 0x002fe400078e02ff */
[----:B------:R-:W-:Y:S01]  /*e0f0*/  IMAD R2, R3, c[0x0][0x190], RZ ;  /* 0x0000640003027a24 */ /* 0x000fe200078e02ff */
[----:B------:R-:W-:Y:S01]  /*e100*/  STL [R1+0x2c8], R15 ;  /* 0x0002c80f01007387 */ /* 0x000fe20000100800 */
[----:B------:R-:W-:-:S03]  /*e110*/  IMAD R3, R5, c[0x0][0x190], RZ ;  /* 0x0000640005037a24 */ /* 0x000fc600078e02ff */
[----:B------:R-:W-:Y:S04]  /*e120*/  STL [R1+0x2c4], R14 ;  /* 0x0002c40e01007387 */ /* 0x000fe80000100800 */
[----:B------:R0:W-:Y:S04]  /*e130*/  STL [R1+0x2c0], R2 ;  /* 0x0002c00201007387 */ /* 0x0001e80000100800 */
[----:B------:R1:W-:Y:S01]  /*e140*/  STL [R1+0x2bc], R4 ;  /* 0x0002bc0401007387 */ /* 0x0003e20000100800 */
[----:B0-----:R-:W-:-:S03]  /*e150*/  IMAD R2, R6, c[0x0][0x190], RZ ;  /* 0x0000640006027a24 */ /* 0x001fc600078e02ff */
[----:B------:R0:W-:Y:S01]  /*e160*/  STL [R1+0x2b8], R3 ;  /* 0x0002b80301007387 */ /* 0x0001e20000100800 */
[----:B-1----:R-:W-:-:S03]  /*e170*/  IMAD R4, R7, c[0x0][0x190], RZ ;  /* 0x0000640007047a24 */ /* 0x002fc600078e02ff */
        /* <DEDUP_REMOVED lines=9> */
[----:B------:R-:W-:Y:S02]  /*e210*/  IMAD R15, R13, c[0x0][0x190], RZ ;  /* 0x000064000d0f7a24 */ /* 0x000fe400078e02ff */
[----:B0-----:R-:W-:Y:S02]  /*e220*/  IMAD R2, R12, c[0x0][0x190], RZ ;  /* 0x000064000c027a24 */ /* 0x001fe400078e02ff */
[----:B------:R-:W3:Y:S04]  /*e230*/  LDL R12, [R1+0x2e4] ;  /* 0x0002e400010c7983 */ /* 0x000ee80000100800 */
[----:B------:R0:W-:Y:S01]  /*e240*/  STL [R1+0x2a0], R3 ;  /* 0x0002a00301007387 */ /* 0x0001e20000100800 */
[----:B------:R-:W-:-:S03]  /*e250*/  IMAD R14, R18, c[0x0][0x190], RZ ;  /* 0x00006400120e7a24 */ /* 0x000fc600078e02ff */
[----:B------:R-:W4:Y:S04]  /*e260*/  LDL R11, [R1+0x2e8] ;  /* 0x0002e800010b7983 */ /* 0x000f280000100800 */
[----:B------:R0:W-:Y:S04]  /*e270*/  STL [R1+0x29c], R2 ;  /* 0x00029c0201007387 */ /* 0x0001e80000100800 */
[----:B------:R-:W3:Y:S04]  /*e280*/  LDL R10, [R1+0x2ec] ;  /* 0x0002ec00010a7983 */ /* 0x000ee80000100800 */
[----:B------:R-:W3:Y:S04]  /*e290*/  LDL R9, [R1+0x2f0] ;  /* 0x0002f00001097983 */ /* 0x000ee80000100800 */
[----:B------:R-:W3:Y:S04]  /*e2a0*/  LDL R8, [R1+0x2f4] ;  /* 0x0002f40001087983 */ /* 0x000ee80000100800 */
[----:B------:R-:W3:Y:S04]  /*e2b0*/  LDL R7, [R1+0x300] ;  /* 0x0003000001077983 */ /* 0x000ee80000100800 */
[----:B------:R-:W3:Y:S04]  /*e2c0*/  LDL R6, [R1+0x304] ;  /* 0x0003040001067983 */ /* 0x000ee80000100800 */
[----:B------:R-:W3:Y:S04]  /*e2d0*/  LDL R5, [R1+0x308] ;  /* 0x0003080001057983 */ /* 0x000ee80000100800 */
[----:B-1----:R-:W3:Y:S04]  /*e2e0*/  LDL R4, [R1+0x30c] ;  /* 0x00030c0001047983 */ /* 0x002ee80000100800 */
[----:B0-----:R-:W3:Y:S04]  /*e2f0*/  LDL R3, [R1+0x318] ;  /* 0x0003180001037983 */ /* 0x001ee80000100800 */
[----:B------:R-:W3:Y:S04]  /*e300*/  LDL R2, [R1+0x31c] ;  /* 0x00031c0001027983 */ /* 0x000ee80000100800 */
[----:B------:R-:W3:Y:S04]  /*e310*/  LDL R29, [R1+0x328] ;  /* 0x00032800011d7983 */ /* 0x000ee80000100800 */
[----:B------:R-:W3:Y:S04]  /*e320*/  LDL R13, [R1+0x2e0] ;  /* 0x0002e000010d7983 */ /* 0x000ee80000100800 */
[----:B------:R0:W-:Y:S04]  /*e330*/  STL [R1+0x298], R15 ;  /* 0x0002980f01007387 */ /* 0x0001e80000100800 */
[----:B------:R-:W3:Y:S01]  /*e340*/  LDL R18, [R1+0x4] ;  /* 0x0000040001127983 */ /* 0x000ee20000100800 */
[----:B------:R-:W-:-:S03]  /*e350*/  IMAD R19, R19, c[0x0][0x190], RZ ;  /* 0x0000640013137a24 */ /* 0x000fc600078e02ff */
        /* <DEDUP_REMOVED lines=16> */
[----:B------:R-:W-:Y:S01]  /*e460*/  STL [R1+0x274], R15 ;  /* 0x0002740f01007387 */ /* 0x000fe20000100800 */
[----:B--2---:R-:W-:-:S05]  /*e470*/  IMAD.WIDE R20, R28, 0x2, R16 ;  /* 0x000000021c147825 */ /* 0x004fca00078e0210 */
[----:B------:R-:W-:Y:S04]  /*e480*/  STL.64 [R1+0x268], R20 ;  /* 0x0002681401007387 */ /* 0x000fe80000100a00 */
[----:B------:R-:W-:Y:S04]  /*e490*/  STL [R1+0x270], R14 ;  /* 0x0002700e01007387 */ /* 0x000fe80000100800 */
[----:B------:R-:W-:Y:S01]  /*e4a0*/  STL [R1+0x2ad0], R14 ;  /* 0x002ad00e01007387 */ /* 0x000fe20000100800 */
[----:B---3--:R-:W-:-:S05]  /*e4b0*/  IMAD.WIDE R18, R18, 0x2, R16 ;  /* 0x0000000212127825 */ /* 0x008fca00078e0210 */
[----:B------:R-:W-:Y:S04]  /*e4c0*/  STL.64 [R1+0x260], R18 ;  /* 0x0002601201007387 */ /* 0x000fe80000100a00 */
[----:B------:R0:W-:Y:S02]  /*e4d0*/  STL [R1+0x2ad4], R15 ;  /* 0x002ad40f01007387 */ /* 0x0001e40000100800 */
[----:B0-----:R-:W-:-:S04]  /*e4e0*/  IMAD.WIDE R14, R13, 0x2, R16 ;  /* 0x000000020d0e7825 */ /* 0x001fc800078e0210 */
[--C-:B------:R-:W-:Y:S01]  /*e4f0*/  IMAD.WIDE R12, R12, 0x2, R16.reuse ;  /* 0x000000020c0c7825 */ /* 0x100fe200078e0210 */
[----:B------:R0:W-:Y:S03]  /*e500*/  STL.64 [R1+0x258], R14 ;  /* 0x0002580e01007387 */ /* 0x0001e60000100a00 */
[--C-:B----4-:R-:W-:Y:S01]  /*e510*/  IMAD.WIDE R18, R11, 0x2, R16.reuse ;  /* 0x000000020b127825 */ /* 0x110fe200078e0210 */
[----:B------:R1:W-:Y:S04]  /*e520*/  STL.64 [R1+0x250], R12 ;  /* 0x0002500c01007387 */ /* 0x0003e80000100a00 */
[----:B------:R-:W-:Y:S01]  /*e530*/  STL.64 [R1+0x248], R18 ;  /* 0x0002481201007387 */ /* 0x000fe20000100a00 */
[----:B0-----:R-:W-:-:S04]  /*e540*/  IMAD.WIDE R14, R10, 0x2, R16 ;  /* 0x000000020a0e7825 */ /* 0x001fc800078e0210 */
[--C-:B-1----:R-:W-:Y:S01]  /*e550*/  IMAD.WIDE R12, R9, 0x2, R16.reuse ;  /* 0x00000002090c7825 */ /* 0x102fe200078e0210 */
[----:B------:R-:W-:Y:S03]  /*e560*/  STL.64 [R1+0x240], R14 ;  /* 0x0002400e01007387 */ /* 0x000fe60000100a00 */
[--C-:B------:R-:W-:Y:S01]  /*e570*/  IMAD.WIDE R10, R8, 0x2, R16.reuse ;  /* 0x00000002080a7825 */ /* 0x100fe200078e0210 */
[----:B------:R-:W-:Y:S03]  /*e580*/  STL.64 [R1+0x238], R12 ;  /* 0x0002380c01007387 */ /* 0x000fe60000100a00 */
[--C-:B------:R-:W-:Y:S01]  /*e590*/  IMAD.WIDE R8, R7, 0x2, R16.reuse ;  /* 0x0000000207087825 */ /* 0x100fe200078e0210 */
[----:B------:R0:W-:Y:S03]  /*e5a0*/  STL.64 [R1+0x230], R10 ;  /* 0x0002300a01007387 */ /* 0x0001e60000100a00 */
[--C-:B------:R-:W-:Y:S01]  /*e5b0*/  IMAD.WIDE R6, R6, 0x2, R16.reuse ;  /* 0x0000000206067825 */ /* 0x100fe200078e0210 */
[----:B------:R1:W-:Y:S04]  /*e5c0*/  STL.64 [R1+0x228], R8 ;  /* 0x0002280801007387 */ /* 0x0003e80000100a00 */
[----:B------:R2:W-:Y:S01]  /*e5d0*/  STL.64 [R1+0x220], R6 ;  /* 0x0002200601007387 */ /* 0x0005e20000100a00 */
[----:B0-----:R-:W-:-:S04]  /*e5e0*/  IMAD.WIDE R10, R5, 0x2, R16 ;  /* 0x00000002050a7825 */ /* 0x001fc800078e0210 */
[--C-:B-1----:R-:W-:Y:S01]  /*e5f0*/  IMAD.WIDE R8, R4, 0x2, R16.reuse ;  /* 0x0000000204087825 */ /* 0x102fe200078e0210 */
[----:B------:R-:W-:Y:S03]  /*e600*/  STL.64 [R1+0x218], R10 ;  /* 0x0002180a01007387 */ /* 0x000fe60000100a00 */
[--C-:B--2---:R-:W-:Y:S01]  /*e610*/  IMAD.WIDE R6, R3, 0x2, R16.reuse ;  /* 0x0000000203067825 */ /* 0x104fe200078e0210 */
[----:B------:R-:W-:Y:S03]  /*e620*/  STL.64 [R1+0x210], R8 ;  /* 0x0002100801007387 */ /* 0x000fe60000100a00 */
[--C-:B------:R-:W-:Y:S01]  /*e630*/  IMAD.WIDE R4, R2, 0x2, R16.reuse ;  /* 0x0000000202047825 */ /* 0x100fe200078e0210 */
[----:B------:R-:W-:Y:S04]  /*e640*/  STL.64 [R1+0x208], R6 ;  /* 0x0002080601007387 */ /* 0x000fe80000100a00 */
[----:B------:R-:W2:Y:S04]  /*e650*/  LDL R15, [R1+0x34c] ;  /* 0x00034c00010f7983 */ /* 0x000ea80000100800 */
[----:B------:R-:W-:Y:S04]  /*e660*/  STL.64 [R1+0x200], R4 ;  /* 0x0002000401007387 */ /* 0x000fe80000100a00 */
[----:B------:R-:W3:Y:S01]  /*e670*/  LDL R14, [R1+0x358] ;  /* 0x00035800010e7983 */ /* 0x000ee20000100800 */
[----:B------:R-:W-:-:S05]  /*e680*/  IMAD.WIDE R2, R29, 0x2, R16 ;  /* 0x000000021d027825 */ /* 0x000fca00078e0210 */
[----:B------:R-:W-:Y:S04]  /*e690*/  STL.64 [R1+0x1f8], R2 ;  /* 0x0001f80201007387 */ /* 0x000fe80000100a00 */
[----:B---3--:R0:W-:Y:S04]  /*e6a0*/  STL [R1+0x2af4], R14 ;  /* 0x002af40e01007387 */ /* 0x0081e80000100800 */
[----:B0-----:R-:W3:Y:S04]  /*e6b0*/  LDL R14, [R1+0x348] ;  /* 0x00034800010e7983 */ /* 0x001ee80000100800 */
[----:B--2---:R0:W-:Y:S04]  /*e6c0*/  STL [R1+0x2af8], R15 ;  /* 0x002af80f01007387 */ /* 0x0041e80000100800 */
[----:B0-----:R-:W2:Y:S04]  /*e6d0*/  LDL R15, [R1+0x344] ;  /* 0x00034400010f7983 */ /* 0x001ea80000100800 */
        /* <DEDUP_REMOVED lines=24> */
[----:B--2---:R-:W-:-:S03]  /*e860*/  IMAD.WIDE R14, R15, 0x2, R16 ;  /* 0x000000020f0e7825 */ /* 0x004fc600078e0210 */
[----:B------:R-:W2:Y:S04]  /*e870*/  LDL.LU R10, [R1+0x3c0] ;  /* 0x0003c000010a7983 */ /* 0x000ea80000300800 */
[----:B------:R-:W2:Y:S04]  /*e880*/  LDL.LU R12, [R1+0x3c4] ;  /* 0x0003c400010c7983 */ /* 0x000ea80000300800 */
[----:B------:R-:W2:Y:S04]  /*e890*/  LDL.LU R19, [R1+0x3c8] ;  /* 0x0003c80001137983 */ /* 0x000ea80000300800 */
[----:B------:R-:W2:Y:S04]  /*e8a0*/  LDL.LU R18, [R1+0x3cc] ;  /* 0x0003cc0001127983 */ /* 0x000ea80000300800 */
[----:B------:R-:W2:Y:S04]  /*e8b0*/  LDL.LU R20, [R1+0x3d8] ;  /* 0x0003d80001147983 */ /* 0x000ea80000300800 */
[----:B------:R-:W2:Y:S04]  /*e8c0*/  LDL.LU R22, [R1+0x3dc] ;  /* 0x0003dc0001167983 */ /* 0x000ea80000300800 */
[----:B------:R-:W2:Y:S04]  /*e8d0*/  LDL.LU R24, [R1+0x3e8] ;  /* 0x0003e80001187983 */ /* 0x000ea80000300800 */
[----:B------:R-:W2:Y:S04]  /*e8e0*/  LDL.LU R26, [R1+0x3ec] ;  /* 0x0003ec00011a7983 */ /* 0x000ea80000300800 */
[----:B------:R0:W-:Y:S04]  /*e8f0*/  STL.64 [R1+0x1f0], R14 ;  /* 0x0001f00e01007387 */ /* 0x0001e80000100a00 */
[----:B0-----:R-:W2:Y:S02]  /*e900*/  LDL.LU R14, [R1+0x2b0c] ;  /* 0x002b0c00010e7983 */ /* 0x001ea40000300800 */
[----:B--2---:R-:W-:-:S05]  /*e910*/  IMAD.WIDE R14, R14, 0x2, R16 ;  /* 0x000000020e0e7825 */ /* 0x004fca00078e0210 */
        /* <DEDUP_REMOVED lines=18> */
[----:B------:R3:W-:Y:S02]  /*ea40*/  STL.64 [R1+0x1b8], R14 ;  /* 0x0001b80e01007387 */ /* 0x0007e40000100a00 */
[----:B---3--:R-:W-:-:S05]  /*ea50*/  IMAD.WIDE R14, R27, 0x2, R16 ;  /* 0x000000021b0e7825 */ /* 0x008fca00078e0210 */
[----:B------:R4:W-:Y:S02]  /*ea60*/  STL.64 [R1+0x1b0], R14 ;  /* 0x0001b00e01007387 */ /* 0x0009e40000100a00 */
[----:B----4-:R-:W-:-:S05]  /*ea70*/  IMAD.WIDE R14, R25, 0x2, R16 ;  /* 0x00000002190e7825 */ /* 0x010fca00078e0210 */
[----:B------:R0:W-:Y:S02]  /*ea80*/  STL.64 [R1+0x1a8], R14 ;  /* 0x0001a80e01007387 */ /* 0x0001e40000100a00 */
[----:B0-----:R-:W-:-:S05]  /*ea90*/  IMAD.WIDE R14, R23, 0x2, R16 ;  /* 0x00000002170e7825 */ /* 0x001fca00078e0210 */
        /* <DEDUP_REMOVED lines=14> */
[----:B------:R0:W-:Y:S04]  /*eb80*/  STL.64 [R1+0x168], R14 ;  /* 0x0001680e01007387 */ /* 0x0001e80000100a00 */
[----:B------:R-:W-:Y:S01]  /*eb90*/  STL.64 [R1+0x2ad8], R28 ;  /* 0x002ad81c01007387 */ /* 0x000fe20000100a00 */
[----:B0-----:R-:W-:-:S05]  /*eba0*/  IMAD.WIDE R14, R29, 0x2, R16 ;  /* 0x000000021d0e7825 */ /* 0x001fca00078e0210 */
[----:B------:R0:W-:Y:S04]  /*ebb0*/  STL.64 [R1+0x160], R14 ;  /* 0x0001600e01007387 */ /* 0x0001e80000100a00 */
[----:B------:R1:W-:Y:S01]  /*ebc0*/  STL.64 [R1+0x2a68], R2 ;  /* 0x002a680201007387 */ /* 0x0003e20000100a00 */
[----:B0-----:R-:W-:-:S04]  /*ebd0*/  IMAD.WIDE R14, R2, 0x2, R16 ;  /* 0x00000002020e7825 */ /* 0x001fc800078e0210 */
[--C-:B-1----:R-:W-:Y:S01]  /*ebe0*/  IMAD.WIDE R2, R4, 0x2, R16.reuse ;  /* 0x0000000204027825 */ /* 0x102fe200078e0210 */
[----:B------:R0:W-:Y:S04]  /*ebf0*/  STL.64 [R1+0x158], R14 ;  /* 0x0001580e01007387 */ /* 0x0001e80000100a00 */
[----:B------:R-:W2:Y:S04]  /*ec00*/  LDL R28, [R1+0x40c] ;  /* 0x00040c00011c7983 */ /* 0x000ea80000100800 */
[----:B------:R-:W3:Y:S04]  /*ec10*/  LDL R29, [R1+0x418] ;  /* 0x00041800011d7983 */ /* 0x000ee80000100800 */
[----:B------:R1:W-:Y:S04]  /*ec20*/  STL.64 [R1+0x150], R2 ;  /* 0x0001500201007387 */ /* 0x0003e80000100a00 */
[----:B0-----:R-:W4:Y:S04]  /*ec30*/  LDL R15, [R1+0x41c] ;  /* 0x00041c00010f7983 */ /* 0x001f280000100800 */
[----:B------:R0:W-:Y:S01]  /*ec40*/  STL.64 [R1+0x2a70], R4 ;  /* 0x002a700401007387 */ /* 0x0001e20000100a00 */
[----:B-1----:R-:W-:-:S03]  /*ec50*/  IMAD.WIDE R2, R6, 0x2, R16 ;  /* 0x0000000206027825 */ /* 0x002fc600078e0210 */
[----:B0-----:R-:W2:Y:S04]  /*ec60*/  LDL R4, [R1+0x408] ;  /* 0x0004080001047983 */ /* 0x001ea80000100800 */
[----:B------:R0:W-:Y:S04]  /*ec70*/  STL.64 [R1+0x2a78], R6 ;  /* 0x002a780601007387 */ /* 0x0001e80000100a00 */
[----:B0-----:R-:W2:Y:S04]  /*ec80*/  LDL R6, [R1+0x400] ;  /* 0x0004000001067983 */ /* 0x001ea80000100800 */
[----:B------:R0:W-:Y:S04]  /*ec90*/  STL.64 [R1+0x148], R2 ;  /* 0x0001480201007387 */ /* 0x0001e80000100a00 */
[----:B------:R-:W3:Y:S04]  /*eca0*/  LDL R7, [R1+0x404] ;  /* 0x0004040001077983 */ /* 0x000ee80000100800 */
[----:B------:R1:W-:Y:S01]  /*ecb0*/  STL.64 [R1+0x2a80], R8 ;  /* 0x002a800801007387 */ /* 0x0003e20000100a00 */
[----:B0-----:R-:W-:-:S03]  /*ecc0*/  IMAD.WIDE R2, R8, 0x2, R16 ;  /* 0x0000000208027825 */ /* 0x001fc600078e0210 */
[----:B-1----:R-:W3:Y:S04]  /*ecd0*/  LDL R8, [R1+0x3f0] ;  /* 0x0003f00001087983 */ /* 0x002ee80000100800 */
[----:B------:R0:W-:Y:S04]  /*ece0*/  STL.64 [R1+0x140], R2 ;  /* 0x0001400201007387 */ /* 0x0001e80000100a00 */
[----:B------:R-:W4:Y:S04]  /*ecf0*/  LDL R9, [R1+0x3f4] ;  /* 0x0003f40001097983 */ /* 0x000f280000100800 */
[----:B------:R1:W-:Y:S01]  /*ed00*/  STL.64 [R1+0x2a88], R10 ;  /* 0x002a880a01007387 */ /* 0x0003e20000100a00 */
[----:B0-----:R-:W-:-:S05]  /*ed10*/  IMAD.WIDE R2, R10, 0x2, R16 ;  /* 0x000000020a027825 */ /* 0x001fca00078e0210 */
[----:B------:R0:W-:Y:S01]  /*ed20*/  STL.64 [R1+0x138], R2 ;  /* 0x0001380201007387 */ /* 0x0001e20000100a00 */
[----:B-1----:R-:W-:-:S03]  /*ed30*/  IMAD.WIDE R10, R12, 0x2, R16 ;  /* 0x000000020c0a7825 */ /* 0x002fc600078e0210 */
[----:B------:R-:W-:Y:S04]  /*ed40*/  STL.64 [R1+0x2a90], R12 ;  /* 0x002a900c01007387 */ /* 0x000fe80000100a00 */
[----:B------:R1:W-:Y:S01]  /*ed50*/  STL.64 [R1+0x130], R10 ;  /* 0x0001300a01007387 */ /* 0x0003e20000100a00 */
[----:B0-----:R-:W-:-:S03]  /*ed60*/  IMAD.WIDE R2, R19, 0x2, R16 ;  /* 0x0000000213027825 */ /* 0x001fc600078e0210 */
[----:B------:R-:W4:Y:S04]  /*ed70*/  LDL R5, [R1+0x420] ;  /* 0x0004200001057983 */ /* 0x000f280000100800 */
[----:B------:R-:W4:Y:S01]  /*ed80*/  LDL R14, [R1+0x424] ;  /* 0x00042400010e7983 */ /* 0x000f220000100800 */
[----:B-1----:R-:W-:-:S03]  /*ed90*/  IMAD.WIDE R10, R18, 0x2, R16 ;  /* 0x00000002120a7825 */ /* 0x002fc600078e0210 */
[----:B------:R0:W-:Y:S01]  /*eda0*/  STL.64 [R1+0x128], R2 ;  /* 0x0001280201007387 */ /* 0x0001e20000100a00 */
[----:B------:R-:W-:-:S03]  /*edb0*/  IMAD.WIDE R12, R20, 0x2, R16 ;  /* 0x00000002140c7825 */ /* 0x000fc600078e0210 */
[----:B0-----:R-:W4:Y:S04]  /*edc0*/  LDL R2, [R1+0x430] ;  /* 0x0004300001027983 */ /* 0x001f280000100800 */
[----:B------:R-:W4:Y:S04]  /*edd0*/  LDL R3, [R1+0x434] ;  /* 0x0004340001037983 */ /* 0x000f280000100800 */
[----:B------:R0:W-:Y:S04]  /*ede0*/  STL.64 [R1+0x120], R10 ;  /* 0x0001200a01007387 */ /* 0x0001e80000100a00 */
[----:B------:R-:W-:Y:S04]  /*edf0*/  STL.64 [R1+0x2a98], R18 ;  /* 0x002a981201007387 */ /* 0x000fe80000100a00 */
[----:B------:R-:W-:Y:S01]  /*ee00*/  STL.64 [R1+0x2aa0], R20 ;  /* 0x002aa01401007387 */ /* 0x000fe20000100a00 */
[----:B0-----:R-:W-:-:S03]  /*ee10*/  IMAD.WIDE R10, R22, 0x2, R16 ;  /* 0x00000002160a7825 */ /* 0x001fc600078e0210 */
[----:B------:R0:W-:Y:S04]  /*ee20*/  STL.64 [R1+0x118], R12 ;  /* 0x0001180c01007387 */ /* 0x0001e80000100a00 */
[----:B------:R-:W-:Y:S04]  /*ee30*/  STL.64 [R1+0x2aa8], R22 ;  /* 0x002aa81601007387 */ /* 0x000fe80000100a00 */
[----:B------:R1:W-:Y:S01]  /*ee40*/  STL.64 [R1+0x110], R10 ;  /* 0x0001100a01007387 */ /* 0x0003e20000100a00 */
[----:B0-----:R-:W-:-:S03]  /*ee50*/  IMAD.WIDE R12, R24, 0x2, R16 ;  /* 0x00000002180c7825 */ /* 0x001fc600078e0210 */
[----:B------:R-:W-:Y:S04]  /*ee60*/  STL.64 [R1+0x2ab0], R24 ;  /* 0x002ab01801007387 */ /* 0x000fe80000100a00 */
[----:B------:R-:W-:Y:S01]  /*ee70*/  STL.64 [R1+0x108], R12 ;  /* 0x0001080c01007387 */ /* 0x000fe20000100a00 */
[----:B-1----:R-:W-:-:S03]  /*ee80*/  IMAD.WIDE R10, R26, 0x2, R16 ;  /* 0x000000021a0a7825 */ /* 0x002fc600078e0210 */
[----:B------:R-:W-:Y:S04]  /*ee90*/  STL.64 [R1+0x2ab8], R26 ;  /* 0x002ab81a01007387 */ /* 0x000fe80000100a00 */
[----:B------:R2:W-:Y:S02]  /*eea0*/  STL.64 [R1+0x2f8], R10 ;  /* 0x0002f80a01007387 */ /* 0x0005e40000100a00 */
[----:B--2---:R-:W-:-:S04]  /*eeb0*/  IMAD.WIDE R10, R6, 0x2, R16 ;  /* 0x00000002060a7825 */ /* 0x004fc800078e0210 */
[----:B---3--:R-:W-:-:S04]  /*eec0*/  IMAD.WIDE R18, R8, 0x2, R16 ;  /* 0x0000000208127825 */ /* 0x008fc800078e0210 */
[--C-:B----4-:R-:W-:Y:S01]  /*eed0*/  IMAD.WIDE R12, R9, 0x2, R16.reuse ;  /* 0x00000002090c7825 */ /* 0x110fe200078e0210 */
[----:B------:R-:W-:Y:S03]  /*eee0*/  STL.64 [R1+0x310], R18 ;  /* 0x0003101201007387 */ /* 0x000fe60000100a00 */
[--C-:B------:R-:W-:Y:S01]  /*eef0*/  IMAD.WIDE R8, R7, 0x2, R16.reuse ;  /* 0x0000000207087825 */ /* 0x100fe200078e0210 */
[----:B------:R-:W-:Y:S03]  /*ef00*/  STL.64 [R1+0x320], R12 ;  /* 0x0003200c01007387 */ /* 0x000fe60000100a00 */
[--C-:B------:R-:W-:Y:S01]  /*ef10*/  IMAD.WIDE R6, R4, 0x2, R16.reuse ;  /* 0x0000000204067825 */ /* 0x100fe200078e0210 */
[----:B------:R0:W-:Y:S04]  /*ef20*/  STL.64 [R1+0x338], R10 ;  /* 0x0003380a01007387 */ /* 0x0001e80000100a00 */
[----:B------:R1:W-:Y:S04]  /*ef30*/  STL.64 [R1+0x350], R8 ;  /* 0x0003500801007387 */ /* 0x0003e80000100a00 */
[----:B------:R2:W-:Y:S01]  /*ef40*/  STL.64 [R1+0x368], R6 ;  /* 0x0003680601007387 */ /* 0x0005e20000100a00 */
[----:B0-----:R-:W-:-:S04]  /*ef50*/  IMAD.WIDE R10, R28, 0x2, R16 ;  /* 0x000000021c0a7825 */ /* 0x001fc800078e0210 */
[--C-:B-1----:R-:W-:Y:S01]  /*ef60*/  IMAD.WIDE R8, R29, 0x2, R16.reuse ;  /* 0x000000021d087825 */ /* 0x102fe200078e0210 */
[----:B------:R-:W-:Y:S04]  /*ef70*/  STL.64 [R1+0x378], R10 ;  /* 0x0003780a01007387 */ /* 0x000fe80000100a00 */
[----:B------:R-:W3:Y:S04]  /*ef80*/  LDL R26, [R1+0x43c] ;  /* 0x00043c00011a7983 */ /* 0x000ee80000100800 */
[----:B------:R-:W-:Y:S04]  /*ef90*/  STL.64 [R1+0x390], R8 ;  /* 0x0003900801007387 */ /* 0x000fe80000100a00 */
[----:B------:R-:W4:Y:S01]  /*efa0*/  LDL R27, [R1+0x448] ;  /* 0x00044800011b7983 */ /* 0x000f220000100800 */
[----:B--2---:R-:W-:-:S05]  /*efb0*/  IMAD.WIDE R6, R15, 0x2, R16 ;  /* 0x000000020f067825 */ /* 0x004fca00078e0210 */
[----:B------:R-:W-:Y:S01]  /*efc0*/  STL.64 [R1+0x3a0], R6 ;  /* 0x0003a00601007387 */ /* 0x000fe20000100a00 */
[----:B------:R-:W-:-:S03]  /*efd0*/  IMAD.WIDE R4, R5, 0x2, R16 ;  /* 0x0000000205047825 */ /* 0x000fc600078e0210 */
[----:B----4-:R0:W-:Y:S04]  /*efe0*/  STL [R1+0x2aec], R27 ;  /* 0x002aec1b01007387 */ /* 0x0101e80000100800 */
[----:B0-----:R-:W2:Y:S01]  /*eff0*/  LDL R27, [R1+0x438] ;  /* 0x00043800011b7983 */ /* 0x001ea20000100800 */
[----:B------:R-:W-:-:S03]  /*f000*/  IMAD.WIDE R6, R14, 0x2, R16 ;  /* 0x000000020e067825 */ /* 0x000fc600078e0210 */
[----:B---3--:R-:W-:Y:S04]  /*f010*/  STL [R1+0x2af0], R26 ;  /* 0x002af01a01007387 */ /* 0x008fe80000100800 */
[----:B------:R-:W3:Y:S04]  /*f020*/  LDL R24, [R1+0x44c] ;  /* 0x00044c0001187983 */ /* 0x000ee80000100800 */
[----:B------:R-:W4:Y:S04]  /*f030*/  LDL R28, [R1+0x450] ;  /* 0x00045000011c7983 */ /* 0x000f280000100800 */
[----:B------:R-:W3:Y:S04]  /*f040*/  LDL R29, [R1+0x454] ;  /* 0x00045400011d7983 */ /* 0x000ee80000100800 */
[----:B------:R-:W3:Y:S04]  /*f050*/  LDL R15, [R1+0x460] ;  /* 0x00046000010f7983 */ /* 0x000ee80000100800 */
[----:B------:R-:W3:Y:S04]  /*f060*/  LDL R14, [R1+0x464] ;  /* 0x00046400010e7983 */ /* 0x000ee80000100800 */
[----:B------:R0:W-:Y:S04]  /*f070*/  STL.64 [R1+0x3b8], R4 ;  /* 0x0003b80401007387 */ /* 0x0001e80000100a00 */
[----:B------:R1:W-:Y:S04]  /*f080*/  STL.64 [R1+0x3d0], R6 ;  /* 0x0003d00601007387 */ /* 0x0003e80000100a00 */
[----:B------:R-:W3:Y:S01]  /*f090*/  LDL R25, [R1+0x468] ;  /* 0x0004680001197983 */ /* 0x000ee20000100800 */
[----:B0-----:R-:W-:-:S04]  /*f0a0*/  IMAD.WIDE R4, R2, 0x2, R16 ;  /* 0x0000000202047825 */ /* 0x001fc800078e0210 */
[--C-:B------:R-:W-:Y:S01]  /*f0b0*/  IMAD.WIDE R2, R3, 0x2, R16.reuse ;  /* 0x0000000203027825 */ /* 0x100fe200078e0210 */
[----:B------:R0:W-:Y:S04]  /*f0c0*/  STL.64 [R1+0x3e0], R4 ;  /* 0x0003e00401007387 */ /* 0x0001e80000100a00 */
[----:B------:R-:W3:Y:S04]  /*f0d0*/  LDL R22, [R1+0x46c] ;  /* 0x00046c0001167983 */ /* 0x000ee80000100800 */
[----:B------:R0:W-:Y:S04]  /*f0e0*/  STL.64 [R1+0x3f8], R2 ;  /* 0x0003f80201007387 */ /* 0x0001e80000100a00 */
[----:B------:R-:W3:Y:S04]  /*f0f0*/  LDL R23, [R1+0x478] ;  /* 0x0004780001177983 */ /* 0x000ee80000100800 */
        /* <DEDUP_REMOVED lines=10> */
[----:B-1----:R-:W3:Y:S04]  /*f1a0*/  LDL R6, [R1+0x4bc] ;  /* 0x0004bc0001067983 */ /* 0x002ee80000100800 */
[----:B------:R-:W3:Y:S04]  /*f1b0*/  LDL R7, [R1+0x4c0] ;  /* 0x0004c00001077983 */ /* 0x000ee80000100800 */
[----:B0-----:R-:W3:Y:S04]  /*f1c0*/  LDL R4, [R1+0x4c4] ;  /* 0x0004c40001047983 */ /* 0x001ee80000100800 */
[----:B------:R-:W3:Y:S04]  /*f1d0*/  LDL R5, [R1+0x4d0] ;  /* 0x0004d00001057983 */ /* 0x000ee80000100800 */
[----:B------:R-:W3:Y:S04]  /*f1e0*/  LDL R2, [R1+0x4d4] ;  /* 0x0004d40001027983 */ /* 0x000ee80000100800 */
[----:B------:R-:W3:Y:S01]  /*f1f0*/  LDL R3, [R1+0x4d8] ;  /* 0x0004d80001037983 */ /* 0x000ee20000100800 */
        /* <DEDUP_REMOVED lines=10> */
[----:B----4-:R-:W-:-:S04]  /*f2a0*/  IMAD.WIDE R26, R28, 0x2, R16 ;  /* 0x000000021c1a7825 */ /* 0x010fc800078e0210 */
[--C-:B------:R-:W-:Y:S01]  /*f2b0*/  IMAD.WIDE R28, R29, 0x2, R16.reuse ;  /* 0x000000021d1c7825 */ /* 0x100fe200078e0210 */
[----:B------:R0:W-:Y:S04]  /*f2c0*/  STL.64 [R1+0x470], R26 ;  /* 0x0004701a01007387 */ /* 0x0001e80000100a00 */
[----:B------:R1:W-:Y:S01]  /*f2d0*/  STL.64 [R1+0x480], R28 ;  /* 0x0004801c01007387 */ /* 0x0003e20000100a00 */
[----:B0-----:R-:W-:-:S03]  /*f2e0*/  IMAD.WIDE R26, R15, 0x2, R16 ;  /* 0x000000020f1a7825 */ /* 0x001fc600078e0210 */
[----:B-1----:R-:W2:Y:S04]  /*f2f0*/  LDL R28, [R1+0x4dc] ;  /* 0x0004dc00011c7983 */ /* 0x002ea80000100800 */
[----:B------:R-:W3:Y:S04]  /*f300*/  LDL R29, [R1+0x4e8] ;  /* 0x0004e800011d7983 */ /* 0x000ee80000100800 */
[----:B------:R0:W-:Y:S04]  /*f310*/  STL.64 [R1+0x498], R26 ;  /* 0x0004981a01007387 */ /* 0x0001e80000100a00 */
[----:B------:R-:W4:Y:S01]  /*f320*/  LDL R15, [R1+0x4ec] ;  /* 0x0004ec00010f7983 */ /* 0x000f220000100800 */
[----:B0-----:R-:W-:-:S03]  /*f330*/  IMAD.WIDE R26, R14, 0x2, R16 ;  /* 0x000000020e1a7825 */ /* 0x001fc600078e0210 */
[----:B------:R-:W2:Y:S04]  /*f340*/  LDL R14, [R1+0x4f8] ;  /* 0x0004f800010e7983 */ /* 0x000ea80000100800 */
[----:B------:R0:W-:Y:S02]  /*f350*/  STL.64 [R1+0x4b0], R26 ;  /* 0x0004b01a01007387 */ /* 0x0001e40000100a00 */
[----:B0-----:R-:W-:-:S04]  /*f360*/  IMAD.WIDE R26, R25, 0x2, R16 ;  /* 0x00000002191a7825 */ /* 0x001fc800078e0210 */
[--C-:B------:R-:W-:Y:S01]  /*f370*/  IMAD.WIDE R24, R22, 0x2, R16.reuse ;  /* 0x0000000216187825 */ /* 0x100fe200078e0210 */
[----:B------:R0:W-:Y:S04]  /*f380*/  STL.64 [R1+0x4c8], R26 ;  /* 0x0004c81a01007387 */ /* 0x0001e80000100a00 */
[----:B------:R1:W-:Y:S01]  /*f390*/  STL.64 [R1+0x4e0], R24 ;  /* 0x0004e01801007387 */ /* 0x0003e20000100a00 */
        /* <DEDUP_REMOVED lines=30> */
[----:B------:R-:W-:Y:S03]  /*f580*/  STL.64 [R1+0x5d8], R6 ;  /* 0x0005d80601007387 */ /* 0x000fe60000100a00 */
[--C-:B------:R-:W-:Y:S01]  /*f590*/  IMAD.WIDE R2, R3, 0x2, R16.reuse ;  /* 0x0000000203027825 */ /* 0x100fe200078e0210 */
[----:B------:R-:W2:Y:S04]  /*f5a0*/  LDL R26, [R1+0x500] ;  /* 0x00050000011a7983 */ /* 0x000ea80000100800 */
[----:B------:R0:W-:Y:S04]  /*f5b0*/  STL.64 [R1+0x5e8], R4 ;  /* 0x0005e80401007387 */ /* 0x0001e80000100a00 */
[----:B0-----:R-:W2:Y:S04]  /*f5c0*/  LDL R4, [R1+0x510] ;  /* 0x0005100001047983 */ /* 0x001ea80000100800 */
[----:B------:R-:W-:Y:S04]  /*f5d0*/  STL.64 [R1+0x5f8], R2 ;  /* 0x0005f80201007387 */ /* 0x000fe80000100a00 */
[----:B------:R-:W2:Y:S04]  /*f5e0*/  LDL R5, [R1+0x518] ;  /* 0x0005180001057983 */ /* 0x000ea80000100800 */
[----:B--2---:R0:W-:Y:S04]  /*f5f0*/  STL [R1+0x2ae4], R5 ;  /* 0x002ae40501007387 */ /* 0x0041e80000100800 */
[----:B0-----:R-:W2:Y:S01]  /*f600*/  LDL R5, [R1+0x4fc] ;  /* 0x0004fc0001057983 */ /* 0x001ea20000100800 */
[----:B------:R-:W-:-:S03]  /*f610*/  IMAD.WIDE R8, R28, 0x2, R16 ;  /* 0x000000021c087825 */ /* 0x000fc600078e0210 */
[----:B------:R-:W-:Y:S01]  /*f620*/  STL [R1+0x2ae8], R4 ;  /* 0x002ae80401007387 */ /* 0x000fe20000100800 */
[----:B---3--:R-:W-:-:S03]  /*f630*/  IMAD.WIDE R6, R29, 0x2, R16 ;  /* 0x000000021d067825 */ /* 0x008fc600078e0210 */
[----:B------:R-:W3:Y:S04]  /*f640*/  LDL R2, [R1+0x528] ;  /* 0x0005280001027983 */ /* 0x000ee80000100800 */
[----:B------:R-:W3:Y:S04]  /*f650*/  LDL R3, [R1+0x530] ;  /* 0x0005300001037983 */ /* 0x000ee80000100800 */
[----:B------:R4:W-:Y:S04]  /*f660*/  STL.64 [R1+0x600], R8 ;  /* 0x0006000801007387 */ /* 0x0009e80000100a00 */
[----:B------:R0:W-:Y:S04]  /*f670*/  STL.64 [R1+0x610], R6 ;  /* 0x0006100601007387 */ /* 0x0001e80000100a00 */
[----:B------:R-:W3:Y:S01]  /*f680*/  LDL R27, [R1+0x540] ;  /* 0x00054000011b7983 */ /* 0x000ee20000100800 */
[----:B----4-:R-:W-:-:S04]  /*f690*/  IMAD.WIDE R8, R15, 0x2, R16 ;  /* 0x000000020f087825 */ /* 0x010fc800078e0210 */
[--C-:B0-----:R-:W-:Y:S01]  /*f6a0*/  IMAD.WIDE R6, R14, 0x2, R16.reuse ;  /* 0x000000020e067825 */ /* 0x101fe200078e0210 */
[----:B------:R0:W-:Y:S04]  /*f6b0*/  STL.64 [R1+0x620], R8 ;  /* 0x0006200801007387 */ /* 0x0001e80000100a00 */
[----:B------:R-:W4:Y:S04]  /*f6c0*/  LDL R24, [R1+0x548] ;  /* 0x0005480001187983 */ /* 0x000f280000100800 */
        /* <DEDUP_REMOVED lines=12> */
[----:B0-----:R-:W3:Y:S04]  /*f790*/  LDL R8, [R1+0x2b4] ;  /* 0x0002b40001087983 */ /* 0x001ee80000100800 */
[----:B------:R-:W3:Y:S04]  /*f7a0*/  LDL R9, [R1+0x2b0] ;  /* 0x0002b00001097983 */ /* 0x000ee80000100800 */
[----:B-1----:R-:W3:Y:S04]  /*f7b0*/  LDL R6, [R1+0x2ac] ;  /* 0x0002ac0001067983 */ /* 0x002ee80000100800 */
[----:B------:R-:W3:Y:S04]  /*f7c0*/  LDL R7, [R1+0x2a8] ;  /* 0x0002a80001077983 */ /* 0x000ee80000100800 */
[----:B------:R-:W3:Y:S04]  /*f7d0*/  LDL R28, [R1+0x2a4] ;  /* 0x0002a400011c7983 */ /* 0x000ee80000100800 */
[----:B------:R-:W3:Y:S04]  /*f7e0*/  LDL R29, [R1+0x2a0] ;  /* 0x0002a000011d7983 */ /* 0x000ee80000100800 */
[----:B------:R-:W3:Y:S04]  /*f7f0*/  LDL R15, [R1+0x29c] ;  /* 0x00029c00010f7983 */ /* 0x000ee80000100800 */
[----:B------:R-:W3:Y:S01]  /*f800*/  LDL R14, [R1+0x298] ;  /* 0x00029800010e7983 */ /* 0x000ee20000100800 */
[----:B--2---:R-:W-:-:S05]  /*f810*/  IMAD.WIDE R4, R5, 0x2, R16 ;  /* 0x0000000205047825 */ /* 0x004fca00078e0210 */
[----:B------:R0:W-:Y:S02]  /*f820*/  STL.64 [R1+0x638], R4 ;  /* 0x0006380401007387 */ /* 0x0001e40000100a00 */
[----:B0-----:R-:W-:-:S05]  /*f830*/  IMAD.WIDE R4, R26, 0x2, R16 ;  /* 0x000000021a047825 */ /* 0x001fca00078e0210 */
[----:B------:R0:W-:Y:S04]  /*f840*/  STL.64 [R1+0x648], R4 ;  /* 0x0006480401007387 */ /* 0x0001e80000100a00 */
[----:B0-----:R-:W2:Y:S02]  /*f850*/  LDL.LU R4, [R1+0x2ae8] ;  /* 0x002ae80001047983 */ /* 0x001ea40000300800 */
[----:B--2---:R-:W-:-:S05]  /*f860*/  IMAD.WIDE R4, R4, 0x2, R16 ;  /* 0x0000000204047825 */ /* 0x004fca00078e0210 */
[----:B------:R0:W-:Y:S04]  /*f870*/  STL.64 [R1+0x650], R4 ;  /* 0x0006500401007387 */ /* 0x0001e80000100a00 */
[----:B0-----:R-:W2:Y:S01]  /*f880*/  LDL.LU R5, [R1+0x2ae4] ;  /* 0x002ae40001057983 */ /* 0x001ea20000300800 */
[----:B---3--:R-:W-:-:S04]  /*f890*/  IMAD.WIDE R26, R27, 0x2, R16 ;  /* 0x000000021b1a7825 */ /* 0x008fc800078e0210 */
[----:B--2---:R-:W-:-:S05]  /*f8a0*/  IMAD.WIDE R4, R5, 0x2, R16 ;  /* 0x0000000205047825 */ /* 0x004fca00078e0210 */
[----:B------:R0:W-:Y:S02]  /*f8b0*/  STL.64 [R1+0x660], R4 ;  /* 0x0006600401007387 */ /* 0x0001e40000100a00 */
[----:B0-----:R-:W-:-:S04]  /*f8c0*/  IMAD.WIDE R4, R2, 0x2, R16 ;  /* 0x0000000202047825 */ /* 0x001fc800078e0210 */
[--C-:B------:R-:W-:Y:S01]  /*f8d0*/  IMAD.WIDE R2, R3, 0x2, R16.reuse ;  /* 0x0000000203027825 */ /* 0x100fe200078e0210 */
[----:B------:R0:W-:Y:S04]  /*f8e0*/  STL.64 [R1+0x670], R4 ;  /* 0x0006700401007387 */ /* 0x0001e80000100a00 */
[----:B0-----:R-:W2:Y:S04]  /*f8f0*/  LDL R4, [R1+0x294] ;  /* 0x0002940001047983 */ /* 0x001ea80000100800 */
[----:B------:R-:W2:Y:S04]  /*f900*/  LDL R5, [R1+0x290] ;  /* 0x0002900001057983 */ /* 0x000ea80000100800 */
[----:B------:R0:W-:Y:S04]  /*f910*/  STL.64 [R1+0x678], R2 ;  /* 0x0006780201007387 */ /* 0x0001e80000100a00 */
[----:B0-----:R-:W2:Y:S04]  /*f920*/  LDL R2, [R1+0x28c] ;  /* 0x00028c0001027983 */ /* 0x001ea80000100800 */
[----:B------:R-:W2:Y:S04]  /*f930*/  LDL R3, [R1+0x288] ;  /* 0x0002880001037983 */ /* 0x000ea80000100800 */
[----:B------:R4:W-:Y:S02]  /*f940*/  STL.64 [R1+0x680], R26 ;  /* 0x0006801a01007387 */ /* 0x0009e40000100a00 */
[----:B----4-:R-:W-:-:S04]  /*f950*/  IMAD.WIDE R26, R24, 0x2, R16 ;  /* 0x00000002181a7825 */ /* 0x010fc800078e0210 */
[--C-:B------:R-:W-:Y:S01]  /*f960*/  IMAD.WIDE R24, R25, 0x2, R16.reuse ;  /* 0x0000000219187825 */ /* 0x100fe200078e0210 */
[----:B------:R0:W-:Y:S04]  /*f970*/  STL.64 [R1+0x688], R26 ;  /* 0x0006881a01007387 */ /* 0x0001e80000100a00 */
[----:B------:R1:W-:Y:S01]  /*f980*/  STL.64 [R1+0x690], R24 ;  /* 0x0006901801007387 */ /* 0x0003e20000100a00 */
[----:B0-----:R-:W-:-:S04]  /*f990*/  IMAD.WIDE R26, R22, 0x2, R16 ;  /* 0x00000002161a7825 */ /* 0x001fc800078e0210 */
[--C-:B-1----:R-:W-:Y:S01]  /*f9a0*/  IMAD.WIDE R24, R23, 0x2, R16.reuse ;  /* 0x0000000217187825 */ /* 0x102fe200078e0210 */
        /* <DEDUP_REMOVED lines=9> */
[--C-:B----4-:R-:W-:Y:S01]  /*fa40*/  IMAD.WIDE R20, R12, 0x2, R16.reuse ;  /* 0x000000020c147825 */ /* 0x110fe200078e0210 */
        /* <DEDUP_REMOVED lines=20> */
[----:B------:R-:W-:Y:S04]  /*fb90*/  STL.64 [R1+0x718], R10 ;  /* 0x0007180a01007387 */ /* 0x000fe80000100a00 */
[----:B------:R-:W3:Y:S04]  /*fba0*/  LDL R28, [R1+0x284] ;  /* 0x00028400011c7983 */ /* 0x000ee80000100800 */
[----:B------:R2:W-:Y:S04]  /*fbb0*/  STL.64 [R1+0x720], R8 ;  /* 0x0007200801007387 */ /* 0x0005e80000100a00 */
[----:B------:R-:W3:Y:S01]  /*fbc0*/  LDL R29, [R1+0x280] ;  /* 0x00028000011d7983 */ /* 0x000ee20000100800 */
[----:B----4-:R-:W-:-:S05]  /*fbd0*/  IMAD.WIDE R6, R14, 0x2, R16 ;  /* 0x000000020e067825 */ /* 0x010fca00078e0210 */
[----:B------:R0:W-:Y:S01]  /*fbe0*/  STL.64 [R1+0x728], R6 ;  /* 0x0007280601007387 */ /* 0x0001e20000100a00 */
[----:B--2---:R-:W-:-:S04]  /*fbf0*/  IMAD.WIDE R8, R4, 0x2, R16 ;  /* 0x0000000204087825 */ /* 0x004fc800078e0210 */
[--C-:B0-----:R-:W-:Y:S01]  /*fc00*/  IMAD.WIDE R6, R5, 0x2, R16.reuse ;  /* 0x0000000205067825 */ /* 0x101fe200078e0210 */
[----:B---3--:R0:W-:Y:S04]  /*fc10*/  STL [R1+0x2ae0], R29 ;  /* 0x002ae01d01007387 */ /* 0x0081e80000100800 */
[----:B------:R-:W2:Y:S04]  /*fc20*/  LDL R15, [R1+0x27c] ;  /* 0x00027c00010f7983 */ /* 0x000ea80000100800 */
[----:B------:R-:W3:Y:S04]  /*fc30*/  LDL R14, [R1+0x278] ;  /* 0x00027800010e7983 */ /* 0x000ee80000100800 */
[----:B------:R-:W4:Y:S04]  /*fc40*/  LDL R26, [R1+0x698] ;  /* 0x00069800011a7983 */ /* 0x000f280000100800 */
[----:B------:R1:W-:Y:S04]  /*fc50*/  STL.64 [R1+0x730], R8 ;  /* 0x0007300801007387 */ /* 0x0003e80000100a00 */
[----:B------:R0:W-:Y:S04]  /*fc60*/  STL.64 [R1+0x738], R6 ;  /* 0x0007380601007387 */ /* 0x0001e80000100a00 */
[----:B------:R-:W2:Y:S01]  /*fc70*/  LDL.LU R27, [R1+0x4] ;  /* 0x00000400011b7983 */ /* 0x000ea20000300800 */
[----:B------:R-:W-:-:S04]  /*fc80*/  IMAD.WIDE R4, R2, 0x2, R16 ;  /* 0x0000000202047825 */ /* 0x000fc800078e0210 */
[--C-:B------:R-:W-:Y:S01]  /*fc90*/  IMAD.WIDE R2, R3, 0x2, R16.reuse ;  /* 0x0000000203027825 */ /* 0x100fe200078e0210 */
[----:B------:R1:W-:Y:S03]  /*fca0*/  STL.64 [R1+0x740], R4 ;  /* 0x0007400401007387 */ /* 0x0003e60000100a00 */
[--C-:B0-----:R-:W-:Y:S01]  /*fcb0*/  IMAD.WIDE R28, R28, 0x2, R16.reuse ;  /* 0x000000021c1c7825 */ /* 0x101fe200078e0210 */
[----:B--2---:R-:W-:Y:S04]  /*fcc0*/  STL [R1+0x2ac0], R27 ;  /* 0x002ac01b01007387 */ /* 0x004fe80000100800 */
[----:B------:R0:W-:Y:S04]  /*fcd0*/  STL.64 [R1+0x748], R2 ;  /* 0x0007480201007387 */ /* 0x0001e80000100a00 */
        /* <DEDUP_REMOVED lines=12> */
[----:B-1----:R-:W2:Y:S04]  /*fda0*/  LDL.LU R8, [R1+0x328] ;  /* 0x0003280001087983 */ /* 0x002ea80000300800 */
[----:B------:R-:W2:Y:S04]  /*fdb0*/  LDL.LU R9, [R1+0x32c] ;  /* 0x00032c0001097983 */ /* 0x000ea80000300800 */
[----:B------:R-:W2:Y:S04]  /*fdc0*/  LDL.LU R6, [R1+0x330] ;  /* 0x0003300001067983 */ /* 0x000ea80000300800 */
[----:B------:R-:W2:Y:S04]  /*fdd0*/  LDL.LU R7, [R1+0x334] ;  /* 0x0003340001077983 */ /* 0x000ea80000300800 */
[----:B------:R-:W2:Y:S04]  /*fde0*/  LDL.LU R4, [R1+0x340] ;  /* 0x0003400001047983 */ /* 0x000ea80000300800 */
[----:B------:R-:W2:Y:S04]  /*fdf0*/  LDL.LU R5, [R1+0x344] ;  /* 0x0003440001057983 */ /* 0x000ea80000300800 */
[----:B0-----:R-:W2:Y:S04]  /*fe00*/  LDL.LU R2, [R1+0x348] ;  /* 0x0003480001027983 */ /* 0x001ea80000300800 */
[----:B------:R-:W2:Y:S04]  /*fe10*/  LDL.LU R3, [R1+0x34c] ;  /* 0x00034c0001037983 */ /* 0x000ea80000300800 */
[----:B------:R0:W-:Y:S04]  /*fe20*/  STL.64 [R1+0x750], R28 ;  /* 0x0007501c01007387 */ /* 0x0001e80000100a00 */
[----:B0-----:R-:W2:Y:S02]  /*fe30*/  LDL.LU R29, [R1+0x2ae0] ;  /* 0x002ae000011d7983 */ /* 0x001ea40000300800 */
[----:B--2---:R-:W-:-:S05]  /*fe40*/  IMAD.WIDE R28, R29, 0x2, R16 ;  /* 0x000000021d1c7825 */ /* 0x004fca00078e0210 */
[----:B------:R0:W-:Y:S02]  /*fe50*/  STL.64 [R1+0x758], R28 ;  /* 0x0007581c01007387 */ /* 0x0001e40000100a00 */
[----:B0-----:R-:W-:-:S04]  /*fe60*/  IMAD.WIDE R28, R15, 0x2, R16 ;  /* 0x000000020f1c7825 */ /* 0x001fc800078e0210 */
[--C-:B---3--:R-:W-:Y:S01]  /*fe70*/  IMAD.WIDE R14, R14, 0x2, R16.reuse ;  /* 0x000000020e0e7825 */ /* 0x108fe200078e0210 */
[----:B------:R0:W-:Y:S04]  /*fe80*/  STL.64 [R1+0x760], R28 ;  /* 0x0007601c01007387 */ /* 0x0001e80000100a00 */
[----:B0-----:R-:W2:Y:S04]  /*fe90*/  LDL.LU.64 R28, [R1+0x2ad8] ;  /* 0x002ad800011c7983 */ /* 0x001ea80000300a00 */
[----:B------:R0:W-:Y:S04]  /*fea0*/  STL.64 [R1+0x768], R14 ;  /* 0x0007680e01007387 */ /* 0x0001e80000100a00 */
[----:B0-----:R-:W3:Y:S02]  /*feb0*/  LDL.LU R15, [R1+0x2ad4] ;  /* 0x002ad400010f7983 */ /* 0x001ee40000300800 */
[----:B---3--:R-:W-:-:S05]  /*fec0*/  IMAD.WIDE R14, R15, 0x2, R16 ;  /* 0x000000020f0e7825 */ /* 0x008fca00078e0210 */
[----:B------:R0:W-:Y:S04]  /*fed0*/  STL.64 [R1+0x770], R14 ;  /* 0x0007700e01007387 */ /* 0x0001e80000100a00 */
[----:B0-----:R-:W3:Y:S01]  /*fee0*/  LDL.LU R14, [R1+0x2ad0] ;  /* 0x002ad000010e7983 */ /* 0x001ee20000300800 */
[----:B----4-:R-:W-:-:S04]  /*fef0*/  IMAD.WIDE R26, R26, 0x2, R16 ;  /* 0x000000021a1a7825 */ /* 0x010fc800078e0210 */
[----:B---3--:R-:W-:-:S05]  /*ff00*/  IMAD.WIDE R14, R14, 0x2, R16 ;  /* 0x000000020e0e7825 */ /* 0x008fca00078e0210 */
[----:B------:R0:W-:Y:S04]  /*ff10*/  STL.64 [R1+0x778], R14 ;  /* 0x0007780e01007387 */ /* 0x0001e80000100a00 */
[----:B0-----:R-:W2:Y:S01]  /*ff20*/  LDL.LU.64 R14, [R1+0x2ac8] ;  /* 0x002ac800010e7983 */ /* 0x001ea20000300a00 */
[----:B------:R-:W-:-:S03]  /*ff30*/  IMAD R0, R0, c[0x0][0x190], RZ ;  /* 0x0000640000007a24 */ /* 0x000fc600078e02ff */
[----:B------:R0:W-:Y:S02]  /*ff40*/  STL.64 [R1+0x788], R26 ;  /* 0x0007881a01007387 */ /* 0x0001e40000100a00 */
[----:B0-----:R-:W-:Y:S02]  /*ff50*/  IMAD.WIDE R26, R0, 0x2, R16 ;  /* 0x00000002001a7825 */ /* 0x001fe400078e0210 */
[----:B------:R-:W3:Y:S04]  /*ff60*/  LDL.LU R17, [R1+0x358] ;  /* 0x0003580001117983 */ /* 0x000ee80000300800 */
[----:B------:R2:W-:Y:S02]  /*ff70*/  STL.64 [R1+0x780], R26 ;  /* 0x0007801a01007387 */ /* 0x0005e40000100a00 */
[----:B--2---:R-:W-:-:S05]  /*ff80*/  IMAD.WIDE R26, R28, 0x2, R14 ;  /* 0x000000021c1a7825 */ /* 0x004fca00078e020e */
[----:B------:R0:W-:Y:S04]  /*ff90*/  STL.64 [R1+0x100], R26 ;  /* 0x0001001a01007387 */ /* 0x0001e80000100a00 */
[----:B0-----:R-:W2:Y:S02]  /*ffa0*/  LDL.LU R27, [R1+0x2ac0] ;  /* 0x002ac000011b7983 */ /* 0x001ea40000300800 */
[----:B--2---:R-:W-:-:S05]  /*ffb0*/  IMAD.WIDE R26, R27, 0x2, R14 ;  /* 0x000000021b1a7825 */ /* 0x004fca00078e020e */
[----:B------:R0:W-:Y:S02]  /*ffc0*/  STL.64 [R1+0xf8], R26 ;  /* 0x0000f81a01007387 */ /* 0x0001e40000100a00 */
[----:B0-----:R-:W-:-:S04]  /*ffd0*/  IMAD.WIDE R26, R24, 0x2, R14 ;  /* 0x00000002181a7825 */ /* 0x001fc800078e020e */
[--C-:B------:R-:W-:Y:S01]  /*ffe0*/  IMAD.WIDE R24, R25, 0x2, R14.reuse ;  /* 0x0000000219187825 */ /* 0x100fe200078e020e */
[----:B------:R0:W-:Y:S04]  /*fff0*/  STL.64 [R1+0xf0], R26 ;  /* 0x0000f01a01007387 */ /* 0x0001e80000100a00 */
[----:B0-----:R-:W2:Y:S04]  /*10000*/  LDL.LU.64 R26, [R1+0x2ab8] ;  /* 0x002ab800011a7983 */ /* 0x001ea80000300a00 */
[----:B------:R0:W-:Y:S02]  /*10010*/  STL.64 [R1+0xe8], R24 ;  /* 0x0000e81801007387 */ /* 0x0001e40000100a00 */
[----:B0-----:R-:W-:-:S04]  /*10020*/  IMAD.WIDE R24, R22, 0x2, R14 ;  /* 0x0000000216187825 */ /* 0x001fc800078e020e */
[--C-:B------:R-:W-:Y:S01]  /*10030*/  IMAD.WIDE R22, R23, 0x2, R14.reuse ;  /* 0x0000000217167825 */ /* 0x100fe200078e020e */
[----:B------:R0:W-:Y:S04]  /*10040*/  STL.64 [R1+0xe0], R24 ;  /* 0x0000e01801007387 */ /* 0x0001e80000100a00 */
[----:B0-----:R-:W4:Y:S04]  /*10050*/  LDL.LU.64 R24, [R1+0x2ab0] ;  /* 0x002ab00001187983 */ /* 0x001f280000300a00 */
        /* <DEDUP_REMOVED lines=40> */
[----:B------:R0:W-:Y:S04]  /*102e0*/  STL.64 [R1+0x58], R2 ;  /* 0x0000580201007387 */ /* 0x0001e80000100a00 */
[----:B0-----:R-:W4:Y:S01]  /*102f0*/  LDL.LU.64 R2, [R1+0x2a68] ;  /* 0x002a680001027983 */ /* 0x001f220000300a00 */
[----:B---3--:R-:W-:-:S05]  /*10300*/  IMAD.WIDE R16, R17, 0x2, R14 ;  /* 0x0000000211107825 */ /* 0x008fca00078e020e */
[----:B------:R2:W-:Y:S02]  /*10310*/  STL.64 [R1+0x50], R16 ;  /* 0x0000501001007387 */ /* 0x0005e40000100a00 */
[----:B--2---:R-:W-:-:S05]  /*10320*/  IMAD.WIDE R16, R27, 0x2, R14 ;  /* 0x000000021b107825 */ /* 0x004fca00078e020e */
[----:B------:R4:W-:Y:S02]  /*10330*/  STL.64 [R1+0x48], R16 ;  /* 0x0000481001007387 */ /* 0x0009e40000100a00 */
[----:B----4-:R-:W-:-:S05]  /*10340*/  IMAD.WIDE R16, R25, 0x2, R14 ;  /* 0x0000000219107825 */ /* 0x010fca00078e020e */
[----:B------:R0:W-:Y:S02]  /*10350*/  STL.64 [R1+0x40], R16 ;  /* 0x0000401001007387 */ /* 0x0001e40000100a00 */
[----:B0-----:R-:W-:-:S05]  /*10360*/  IMAD.WIDE R16, R23, 0x2, R14 ;  /* 0x0000000217107825 */ /* 0x001fca00078e020e */
[----:B------:R0:W-:Y:S02]  /*10370*/  STL.64 [R1+0x38], R16 ;  /* 0x0000381001007387 */ /* 0x0001e40000100a00 */
[----:B0-----:R-:W-:-:S05]  /*10380*/  IMAD.WIDE R16, R21, 0x2, R14 ;  /* 0x0000000215107825 */ /* 0x001fca00078e020e */
[----:B------:R0:W-:Y:S01]  /*10390*/  STL.64 [R1+0x30], R16 ;  /* 0x0000301001007387 */ /* 0x0001e20000100a00 */
[----:B------:R-:W-:-:S04]  /*103a0*/  IMAD.WIDE R28, R29, 0x2, R14 ;  /* 0x000000021d1c7825 */ /* 0x000fc800078e020e */
[----:B------:R-:W-:-:S04]  /*103b0*/  IMAD.WIDE R20, R20, 0x2, R14 ;  /* 0x0000000214147825 */ /* 0x000fc800078e020e */
[----:B0-----:R-:W-:-:S05]  /*103c0*/  IMAD.WIDE R16, R13, 0x2, R14 ;  /* 0x000000020d107825 */ /* 0x001fca00078e020e */
[----:B------:R0:W-:Y:S02]  /*103d0*/  STL.64 [R1+0x28], R16 ;  /* 0x0000281001007387 */ /* 0x0001e40000100a00 */
[----:B0-----:R-:W-:-:S05]  /*103e0*/  IMAD.WIDE R16, R11, 0x2, R14 ;  /* 0x000000020b107825 */ /* 0x001fca00078e020e */
[----:B------:R0:W-:Y:S01]  /*103f0*/  STL.64 [R1+0x20], R16 ;  /* 0x0000201001007387 */ /* 0x0001e20000100a00 */
[----:B------:R-:W-:-:S04]  /*10400*/  IMAD.WIDE R10, R10, 0x2, R14 ;  /* 0x000000020a0a7825 */ /* 0x000fc800078e020e */
[----:B0-----:R-:W-:-:S05]  /*10410*/  IMAD.WIDE R16, R9, 0x2, R14 ;  /* 0x0000000209107825 */ /* 0x001fca00078e020e */
[----:B------:R0:W-:Y:S01]  /*10420*/  STL.64 [R1+0x18], R16 ;  /* 0x0000181001007387 */ /* 0x0001e20000100a00 */
[----:B------:R-:W-:-:S04]  /*10430*/  IMAD.WIDE R8, R8, 0x2, R14 ;  /* 0x0000000208087825 */ /* 0x000fc800078e020e */
[----:B------:R-:W-:-:S04]  /*10440*/  IMAD.WIDE R12, R12, 0x2, R14 ;  /* 0x000000020c0c7825 */ /* 0x000fc800078e020e */
[----:B0-----:R-:W-:-:S05]  /*10450*/  IMAD.WIDE R16, R7, 0x2, R14 ;  /* 0x0000000207107825 */ /* 0x001fca00078e020e */
[----:B------:R0:W-:Y:S01]  /*10460*/  STL.64 [R1+0x10], R16 ;  /* 0x0000101001007387 */ /* 0x0001e20000100a00 */
[----:B------:R-:W-:-:S04]  /*10470*/  IMAD.WIDE R6, R6, 0x2, R14 ;  /* 0x0000000206067825 */ /* 0x000fc800078e020e */
[----:B0-----:R-:W-:-:S05]  /*10480*/  IMAD.WIDE R16, R5, 0x2, R14 ;  /* 0x0000000205107825 */ /* 0x001fca00078e020e */
[----:B------:R0:W-:Y:S01]  /*10490*/  STL.64 [R1+0x8], R16 ;  /* 0x0000081001007387 */ /* 0x0001e20000100a00 */
[----:B------:R-:W-:-:S03]  /*104a0*/  IMAD.WIDE R4, R4, 0x2, R14 ;  /* 0x0000000204047825 */ /* 0x000fc600078e020e */
[----:B------:R-:W-:Y:S01]  /*104b0*/  STL.64 [R1+0x2a08], R28 ;  /* 0x002a081c01007387 */ /* 0x000fe20000100a00 */
[----:B0-----:R-:W-:-:S04]  /*104c0*/  IMAD.WIDE R16, R3, 0x2, R14 ;  /* 0x0000000203107825 */ /* 0x001fc800078e020e */
[--C-:B------:R-:W-:Y:S01]  /*104d0*/  IMAD.WIDE R2, R2, 0x2, R14.reuse ;  /* 0x0000000202027825 */ /* 0x100fe200078e020e */
[----:B------:R0:W-:Y:S04]  /*104e0*/  STL.64 [R1], R16 ;  /* 0x0000001001007387 */ /* 0x0001e80000100a00 */
[----:B------:R-:W-:Y:S04]  /*104f0*/  STL.64 [R1+0x2a00], R2 ;  /* 0x002a000201007387 */ /* 0x000fe80000100a00 */
[----:B------:R-:W-:Y:S04]  /*10500*/  STL.64 [R1+0x29f8], R4 ;  /* 0x0029f80401007387 */ /* 0x000fe80000100a00 */
[----:B------:R-:W-:Y:S01]  /*10510*/  STL.64 [R1+0x2a10], R6 ;  /* 0x002a100601007387 */ /* 0x000fe20000100a00 */
[----:B0-----:R-:W-:-:S03]  /*10520*/  IMAD.WIDE R16, R19, 0x2, R14 ;  /* 0x0000000213107825 */ /* 0x001fc600078e020e */
[----:B------:R0:W-:Y:S04]  /*10530*/  STL.64 [R1+0x29f0], R8 ;  /* 0x0029f00801007387 */ /* 0x0001e80000100a00 */
[----:B------:R-:W-:Y:S01]  /*10540*/  STL.64 [R1+0x2a18], R10 ;  /* 0x002a180a01007387 */ /* 0x000fe20000100a00 */
[----:B------:R-:W-:-:S03]  /*10550*/  IMAD.WIDE R18, R18, 0x2, R14 ;  /* 0x0000000212127825 */ /* 0x000fc600078e020e */
[----:B0-----:R-:W2:Y:S04]  /*10560*/  LDL.LU R9, [R1+0x3f0] ;  /* 0x0003f00001097983 */ /* 0x001ea80000300800 */
[----:B------:R-:W-:Y:S04]  /*10570*/  STL.64 [R1+0x2a20], R12 ;  /* 0x002a200c01007387 */ /* 0x000fe80000100a00 */
[----:B------:R-:W3:Y:S04]  /*10580*/  LDL.LU R6, [R1+0x400] ;  /* 0x0004000001067983 */ /* 0x000ee80000300800 */
[----:B------:R-:W4:Y:S04]  /*10590*/  LDL.LU R7, [R1+0x408] ;  /* 0x0004080001077983 */ /* 0x000f280000300800 */
[----:B------:R0:W-:Y:S04]  /*105a0*/  STL.64 [R1+0x2a28], R16 ;  /* 0x002a281001007387 */ /* 0x0001e80000100a00 */
[----:B------:R-:W3:Y:S04]  /*105b0*/  LDL.LU R4, [R1+0x418] ;  /* 0x0004180001047983 */ /* 0x000ee80000300800 */
[----:B0-----:R-:W3:Y:S04]  /*105c0*/  LDL.LU R16, [R1+0x41c] ;  /* 0x00041c0001107983 */ /* 0x001ee80000300800 */
[----:B------:R-:W3:Y:S04]  /*105d0*/  LDL.LU R28, [R1+0x420] ;  /* 0x00042000011c7983 */ /* 0x000ee80000300800 */
[----:B------:R0:W-:Y:S04]  /*105e0*/  STL.64 [R1+0x2a30], R18 ;  /* 0x002a301201007387 */ /* 0x0001e80000100a00 */
[----:B0-----:R-:W3:Y:S04]  /*105f0*/  LDL.LU R18, [R1+0x404] ;  /* 0x0004040001127983 */ /* 0x001ee80000300800 */
[----:B------:R-:W3:Y:S04]  /*10600*/  LDL.LU R19, [R1+0x40c] ;  /* 0x00040c0001137983 */ /* 0x000ee80000300800 */
[----:B------:R-:W3:Y:S04]  /*10610*/  LDL.LU R17, [R1+0x424] ;  /* 0x0004240001117983 */ /* 0x000ee80000300800 */
[----:B------:R-:W3:Y:S04]  /*10620*/  LDL.LU R29, [R1+0x430] ;  /* 0x00043000011d7983 */ /* 0x000ee80000300800 */
[----:B------:R-:W3:Y:S04]  /*10630*/  LDL.LU R12, [R1+0x434] ;  /* 0x00043400010c7983 */ /* 0x000ee80000300800 */
[----:B------:R-:W3:Y:S04]  /*10640*/  LDL.LU R2, [R1+0x438] ;  /* 0x0004380001027983 */ /* 0x000ee80000300800 */
[----:B------:R0:W-:Y:S04]  /*10650*/  STL.64 [R1+0x2a38], R20 ;  /* 0x002a381401007387 */ /* 0x0001e80000100a00 */
[----:B0-----:R-:W3:Y:S04]  /*10660*/  LDL.LU R21, [R1+0x3f4] ;  /* 0x0003f40001157983 */ /* 0x001ee80000300800 */
[----:B------:R-:W4:Y:S04]  /*10670*/  LDL.LU R13, [R1+0x43c] ;  /* 0x00043c00010d7983 */ /* 0x000f280000300800 */
[----:B------:R-:W4:Y:S04]  /*10680*/  LDL.LU R3, [R1+0x448] ;  /* 0x0004480001037983 */ /* 0x000f280000300800 */
[----:B------:R-:W4:Y:S04]  /*10690*/  LDL.LU R10, [R1+0x44c] ;  /* 0x00044c00010a7983 */ /* 0x000f280000300800 */
[----:B------:R-:W4:Y:S01]  /*106a0*/  LDL.LU R5, [R1+0x450] ;  /* 0x0004500001057983 */ /* 0x000f220000300800 */
[----:B------:R-:W-:-:S05]  /*106b0*/  IMAD.WIDE R22, R22, 0x2, R14 ;  /* 0x0000000216167825 */ /* 0x000fca00078e020e */
[----:B------:R-:W-:Y:S04]  /*106c0*/  STL.64 [R1+0x2a40], R22 ;  /* 0x002a401601007387 */ /* 0x000fe80000100a00 */
[----:B------:R-:W4:Y:S04]  /*106d0*/  LDL.LU R11, [R1+0x454] ;  /* 0x00045400010b7983 */ /* 0x000f280000300800 */
[----:B------:R-:W4:Y:S01]  /*106e0*/  LDL.LU R8, [R1+0x460] ;  /* 0x0004600001087983 */ /* 0x000f220000300800 */
[----:B------:R-:W-:-:S04]  /*106f0*/  IMAD.WIDE R24, R24, 0x2, R14 ;  /* 0x0000000218187825 */ /* 0x000fc800078e020e */
[--C-:B------:R-:W-:Y:S01]  /*10700*/  IMAD.WIDE R26, R26, 0x2, R14.reuse ;  /* 0x000000021a1a7825 */ /* 0x100fe200078e020e */
[----:B------:R2:W-:Y:S04]  /*10710*/  STL.64 [R1+0x2a48], R24 ;  /* 0x002a481801007387 */ /* 0x0005e80000100a00 */
[----:B------:R-:W-:Y:S01]  /*10720*/  STL.64 [R1+0x2a50], R26 ;  /* 0x002a501a01007387 */ /* 0x000fe20000100a00 */
[----:B--2---:R-:W-:-:S03]  /*10730*/  IMAD.WIDE R24, R9, 0x2, R14 ;  /* 0x0000000209187825 */ /* 0x004fc600078e020e */
[----:B------:R-:W2:Y:S04]  /*10740*/  LDL.LU R9, [R1+0x464] ;  /* 0x0004640001097983 */ /* 0x000ea80000300800 */
[----:B------:R-:W-:Y:S01]  /*10750*/  STL.64 [R1+0x2e0], R24 ;  /* 0x0002e01801007387 */ /* 0x000fe20000100a00 */
[----:B---3--:R-:W-:-:S04]  /*10760*/  IMAD.WIDE R22, R21, 0x2, R14 ;  /* 0x0000000215167825 */ /* 0x008fc800078e020e */
[--C-:B------:R-:W-:Y:S02]  /*10770*/  IMAD.WIDE R20, R6, 0x2, R14.reuse ;  /* 0x0000000206147825 */ /* 0x100fe400078e020e */
[----:B------:R-:W3:Y:S04]  /*10780*/  LDL.LU R6, [R1+0x468] ;  /* 0x0004680001067983 */ /* 0x000ee80000300800 */
[----:B------:R0:W-:Y:S04]  /*10790*/  STL.64 [R1+0x2e8], R22 ;  /* 0x0002e81601007387 */ /* 0x0001e80000100a00 */
[----:B------:R4:W-:Y:S01]  /*107a0*/  STL.64 [R1+0x2f0], R20 ;  /* 0x0002f01401007387 */ /* 0x0009e20000100a00 */
[----:B0-----:R-:W-:-:S04]  /*107b0*/  IMAD.WIDE R22, R18, 0x2, R14 ;  /* 0x0000000212167825 */ /* 0x001fc800078e020e */
[--C-:B----4-:R-:W-:Y:S02]  /*107c0*/  IMAD.WIDE R20, R7, 0x2, R14.reuse ;  /* 0x0000000207147825 */ /* 0x110fe400078e020e */
[----:B------:R-:W4:Y:S02]  /*107d0*/  LDL.LU R7, [R1+0x46c] ;  /* 0x00046c0001077983 */ /* 0x000f240000300800 */
[--C-:B------:R-:W-:Y:S02]  /*107e0*/  IMAD.WIDE R18, R19, 0x2, R14.reuse ;  /* 0x0000000213127825 */ /* 0x100fe400078e020e */
[----:B------:R-:W-:Y:S04]  /*107f0*/  STL.64 [R1+0x300], R22 ;  /* 0x0003001601007387 */ /* 0x000fe80000100a00 */
[----:B------:R0:W-:Y:S02]  /*10800*/  STL.64 [R1+0x308], R20 ;  /* 0x0003081401007387 */ /* 0x0001e40000100a00 */
[----:B0-----:R-:W-:-:S02]  /*10810*/  IMAD.WIDE R20, R4, 0x2, R14 ;  /* 0x0000000204147825 */ /* 0x001fc400078e020e */
[----:B------:R-:W4:Y:S04]  /*10820*/  LDL.LU R4, [R1+0x478] ;  /* 0x0004780001047983 */ /* 0x000f280000300800 */
[----:B------:R0:W-:Y:S04]  /*10830*/  STL.64 [R1+0x318], R18 ;  /* 0x0003181201007387 */ /* 0x0001e80000100a00 */
[----:B------:R1:W-:Y:S01]  /*10840*/  STL.64 [R1+0x328], R20 ;  /* 0x0003281401007387 */ /* 0x0003e20000100a00 */
[----:B0-----:R-:W-:-:S04]  /*10850*/  IMAD.WIDE R18, R16, 0x2, R14 ;  /* 0x0000000210127825 */ /* 0x001fc800078e020e */
[--C-:B-1----:R-:W-:Y:S02]  /*10860*/  IMAD.WIDE R20, R28, 0x2, R14.reuse ;  /* 0x000000021c147825 */ /* 0x102fe400078e020e */
[----:B------:R-:W4:Y:S04]  /*10870*/  LDL.LU R28, [R1+0x47c] ;  /* 0x00047c00011c7983 */ /* 0x000f280000300800 */
[----:B------:R0:W-:Y:S04]  /*10880*/  STL.64 [R1+0x330], R18 ;  /* 0x0003301201007387 */ /* 0x0001e80000100a00 */
[----:B------:R-:W-:Y:S01]  /*10890*/  STL.64 [R1+0x340], R20 ;  /* 0x0003401401007387 */ /* 0x000fe20000100a00 */
[----:B0-----:R-:W-:-:S04]  /*108a0*/  IMAD.WIDE R18, R17, 0x2, R14 ;  /* 0x0000000211127825 */ /* 0x001fc800078e020e */
[--C-:B------:R-:W-:Y:S02]  /*108b0*/  IMAD.WIDE R16, R29, 0x2, R14.reuse ;  /* 0x000000021d107825 */ /* 0x100fe400078e020e */
[----:B------:R-:W4:Y:S04]  /*108c0*/  LDL.LU R29, [R1+0x488] ;  /* 0x00048800011d7983 */ /* 0x000f280000300800 */
[----:B------:R0:W-:Y:S04]  /*108d0*/  STL.64 [R1+0x348], R18 ;  /* 0x0003481201007387 */ /* 0x0001e80000100a00 */
[----:B------:R1:W-:Y:S01]  /*108e0*/  STL.64 [R1+0x358], R16 ;  /* 0x0003581001007387 */ /* 0x0003e20000100a00 */
[----:B0-----:R-:W-:-:S04]  /*108f0*/  IMAD.WIDE R18, R12, 0x2, R14 ;  /* 0x000000020c127825 */ /* 0x001fc800078e020e */
[--C-:B-1----:R-:W-:Y:S02]  /*10900*/  IMAD.WIDE R16, R2, 0x2, R14.reuse ;  /* 0x0000000202107825 */ /* 0x102fe400078e020e */
[----:B------:R-:W4:Y:S04]  /*10910*/  LDL.LU R2, [R1+0x48c] ;  /* 0x00048c0001027983 */ /* 0x000f280000300800 */
[----:B------:R-:W-:Y:S01]  /*10920*/  STL.64 [R1+0x360], R18 ;  /* 0x0003601201007387 */ /* 0x000fe20000100a00 */
[----:B------:R-:W-:-:S03]  /*10930*/  IMAD.WIDE R12, R13, 0x2, R14 ;  /* 0x000000020d0c7825 */ /* 0x000fc600078e020e */
[----:B------:R0:W-:Y:S02]  /*10940*/  STL.64 [R1+0x370], R16 ;  /* 0x0003701001007387 */ /* 0x0001e40000100a00 */
[--C-:B0-----:R-:W-:Y:S02]  /*10950*/  IMAD.WIDE R16, R3, 0x2, R14.reuse ;  /* 0x0000000203107825 */ /* 0x101fe400078e020e */
[----:B------:R-:W4:Y:S04]  /*10960*/  LDL.LU R3, [R1+0x490] ;  /* 0x0004900001037983 */ /* 0x000f280000300800 */
[----:B------:R-:W-:Y:S04]  /*10970*/  STL.64 [R1+0x380], R12 ;  /* 0x0003800c01007387 */ /* 0x000fe80000100a00 */
[----:B------:R0:W-:Y:S02]  /*10980*/  STL.64 [R1+0x388], R16 ;  /* 0x0003881001007387 */ /* 0x0001e40000100a00 */
[----:B0-----:R-:W-:-:S02]  /*10990*/  IMAD.WIDE R16, R5, 0x2, R14 ;  /* 0x0000000205107825 */ /* 0x001fc400078e020e */
[----:B------:R-:W4:Y:S02]  /*109a0*/  LDL.LU R5, [R1+0x494] ;  /* 0x0004940001057983 */ /* 0x000f240000300800 */
[----:B------:R-:W-:-:S05]  /*109b0*/  IMAD.WIDE R12, R10, 0x2, R14 ;  /* 0x000000020a0c7825 */ /* 0x000fca00078e020e */
[----:B------:R0:W-:Y:S04]  /*109c0*/  STL.64 [R1+0x398], R12 ;  /* 0x0003980c01007387 */ /* 0x0001e80000100a00 */
[----:B------:R-:W-:Y:S04]  /*109d0*/  STL.64 [R1+0x3a8], R16 ;  /* 0x0003a81001007387 */ /* 0x000fe80000100a00 */
[----:B------:R-:W4:Y:S01]  /*109e0*/  LDL.LU R22, [R1+0x4a0] ;  /* 0x0004a00001167983 */ /* 0x000f220000300800 */
[----:B0-----:R-:W-:-:S04]  /*109f0*/  IMAD.WIDE R12, R11, 0x2, R14 ;  /* 0x000000020b0c7825 */ /* 0x001fc800078e020e */
[--C-:B------:R-:W-:Y:S01]  /*10a00*/  IMAD.WIDE R10, R8, 0x2, R14.reuse ;  /* 0x00000002080a7825 */ /* 0x100fe200078e020e */
[----:B------:R-:W-:Y:S04]  /*10a10*/  STL.64 [R1+0x3b0], R12 ;  /* 0x0003b00c01007387 */ /* 0x000fe80000100a00 */
[----:B------:R-:W4:Y:S04]  /*10a20*/  LDL.LU R23, [R1+0x4a4] ;  /* 0x0004a40001177983 */ /* 0x000f280000300800 */
[----:B------:R0:W-:Y:S04]  /*10a30*/  STL.64 [R1+0x3c0], R10 ;  /* 0x0003c00a01007387 */ /* 0x0001e80000100a00 */
[----:B------:R-:W4:Y:S04]  /*10a40*/  LDL.LU R20, [R1+0x4a8] ;  /* 0x0004a80001147983 */ /* 0x000f280000300800 */
[----:B0-----:R-:W4:Y:S04]  /*10a50*/  LDL.LU R11, [R1+0x4ac] ;  /* 0x0004ac00010b7983 */ /* 0x001f280000300800 */
[----:B------:R-:W4:Y:S04]  /*10a60*/  LDL.LU R21, [R1+0x4b8] ;  /* 0x0004b80001157983 */ /* 0x000f280000300800 */
[----:B------:R-:W4:Y:S01]  /*10a70*/  LDL.LU R8, [R1+0x4bc] ;  /* 0x0004bc0001087983 */ /* 0x000f220000300800 */
[----:B--2---:R-:W-:-:S05]  /*10a80*/  IMAD.WIDE R12, R9, 0x2, R14 ;  /* 0x00000002090c7825 */ /* 0x004fca00078e020e */
[----:B------:R3:W-:Y:S04]  /*10a90*/  STL.64 [R1+0x3c8], R12 ;  /* 0x0003c80c01007387 */ /* 0x0007e80000100a00 */
[----:B------:R-:W2:Y:S04]  /*10aa0*/  LDL.LU R18, [R1+0x4c0] ;  /* 0x0004c00001127983 */ /* 0x000ea80000300800 */
[----:B------:R-:W2:Y:S01]  /*10ab0*/  LDL.LU R9, [R1+0x4c4] ;  /* 0x0004c40001097983 */ /* 0x000ea20000300800 */
[----:B---3--:R-:W-:-:S05]  /*10ac0*/  IMAD.WIDE R12, R6, 0x2, R14 ;  /* 0x00000002060c7825 */ /* 0x008fca00078e020e */
[----:B------:R4:W-:Y:S04]  /*10ad0*/  STL.64 [R1+0x3d8], R12 ;  /* 0x0003d80c01007387 */ /* 0x0009e80000100a00 */
[----:B------:R-:W3:Y:S04]  /*10ae0*/  LDL.LU R19, [R1+0x4d0] ;  /* 0x0004d00001137983 */ /* 0x000ee80000300800 */
[----:B------:R-:W3:Y:S01]  /*10af0*/  LDL.LU R6, [R1+0x4d4] ;  /* 0x0004d40001067983 */ /* 0x000ee20000300800 */
[----:B----4-:R-:W-:-:S05]  /*10b00*/  IMAD.WIDE R12, R7, 0x2, R14 ;  /* 0x00000002070c7825 */ /* 0x010fca00078e020e */
[----:B------:R0:W-:Y:S04]  /*10b10*/  STL.64 [R1+0x3e8], R12 ;  /* 0x0003e80c01007387 */ /* 0x0001e80000100a00 */
[----:B------:R-:W4:Y:S04]  /*10b20*/  LDL.LU R16, [R1+0x4d8] ;  /* 0x0004d80001107983 */ /* 0x000f280000300800 */
[----:B------:R-:W4:Y:S01]  /*10b30*/  LDL.LU R7, [R1+0x4dc] ;  /* 0x0004dc0001077983 */ /* 0x000f220000300800 */
[----:B0-----:R-:W-:-:S05]  /*10b40*/  IMAD.WIDE R12, R4, 0x2, R14 ;  /* 0x00000002040c7825 */ /* 0x001fca00078e020e */
[----:B------:R0:W-:Y:S04]  /*10b50*/  STL.64 [R1+0x3f0], R12 ;  /* 0x0003f00c01007387 */ /* 0x0001e80000100a00 */
[----:B------:R-:W4:Y:S01]  /*10b60*/  LDL.LU R17, [R1+0x4e8] ;  /* 0x0004e80001117983 */ /* 0x000f220000300800 */
[----:B0-----:R-:W-:-:S03]  /*10b70*/  IMAD.WIDE R12, R28, 0x2, R14 ;  /* 0x000000021c0c7825 */ /* 0x001fc600078e020e */
[----:B------:R-:W4:Y:S04]  /*10b80*/  LDL.LU R28, [R1+0x4ec] ;  /* 0x0004ec00011c7983 */ /* 0x000f280000300800 */
[----:B------:R0:W-:Y:S04]  /*10b90*/  STL.64 [R1+0x400], R12 ;  /* 0x0004000c01007387 */ /* 0x0001e80000100a00 */
[----:B0-----:R-:W4:Y:S01]  /*10ba0*/  LDL.LU R12, [R1+0x4f8] ;  /* 0x0004f800010c7983 */ /* 0x001f220000300800 */
[----:B------:R-:W-:-:S03]  /*10bb0*/  IMAD.WIDE R24, R29, 0x2, R14 ;  /* 0x000000021d187825 */ /* 0x000fc600078e020e */
[----:B------:R-:W4:Y:S04]  /*10bc0*/  LDL.LU R29, [R1+0x4fc] ;  /* 0x0004fc00011d7983 */ /* 0x000f280000300800 */
[----:B------:R0:W-:Y:S04]  /*10bd0*/  STL.64 [R1+0x408], R24 ;  /* 0x0004081801007387 */ /* 0x0001e80000100a00 */
[----:B------:R-:W4:Y:S01]  /*10be0*/  LDL.LU R13, [R1+0x500] ;  /* 0x00050000010d7983 */ /* 0x000f220000300800 */
[----:B0-----:R-:W-:-:S03]  /*10bf0*/  IMAD.WIDE R24, R2, 0x2, R14 ;  /* 0x0000000202187825 */ /* 0x001fc600078e020e */
        /* <DEDUP_REMOVED lines=9> */
[----:B------:R0:W-:Y:S02]  /*10c90*/  STL.64 [R1+0x430], R24 ;  /* 0x0004301801007387 */ /* 0x0001e40000100a00 */
[----:B0-----:R-:W-:-:S05]  /*10ca0*/  IMAD.WIDE R24, R22, 0x2, R14 ;  /* 0x0000000216187825 */ /* 0x001fca00078e020e */
[----:B------:R0:W-:Y:S01]  /*10cb0*/  STL.64 [R1+0x438], R24 ;  /* 0x0004381801007387 */ /* 0x0001e20000100a00 */
[----:B------:R-:W-:-:S05]  /*10cc0*/  IMAD.WIDE R26, R23, 0x2, R14 ;  /* 0x00000002171a7825 */ /* 0x000fca00078e020e */
[----:B------:R-:W-:Y:S01]  /*10cd0*/  STL.64 [R1+0x448], R26 ;  /* 0x0004481a01007387 */ /* 0x000fe20000100a00 */
[----:B------:R-:W-:-:S04]  /*10ce0*/  IMAD.WIDE R22, R20, 0x2, R14 ;  /* 0x0000000214167825 */ /* 0x000fc800078e020e */
[--C-:B0-----:R-:W-:Y:S02]  /*10cf0*/  IMAD.WIDE R24, R11, 0x2, R14.reuse ;  /* 0x000000020b187825 */ /* 0x101fe400078e020e */
        /* <DEDUP_REMOVED lines=8> */
[----:B--2---:R-:W-:-:S04]  /*10d80*/  IMAD.WIDE R22, R18, 0x2, R14 ;  /* 0x0000000212167825 */ /* 0x004fc800078e020e */
[--C-:B0-----:R-:W-:Y:S02]  /*10d90*/  IMAD.WIDE R20, R9, 0x2, R14.reuse ;  /* 0x0000000209147825 */ /* 0x101fe400078e020e */
[----:B------:R-:W2:Y:S04]  /*10da0*/  LDL.LU R9, [R1+0x2dc] ;  /* 0x0002dc0001097983 */ /* 0x000ea80000300800 */
[----:B------:R-:W-:Y:S04]  /*10db0*/  STL.64 [R1+0x488], R22 ;  /* 0x0004881601007387 */ /* 0x000fe80000100a00 */
[----:B------:R0:W-:Y:S01]  /*10dc0*/  STL.64 [R1+0x490], R20 ;  /* 0x0004901401007387 */ /* 0x0001e20000100a00 */
[----:B---3--:R-:W-:-:S04]  /*10dd0*/  IMAD.WIDE R18, R19, 0x2, R14 ;  /* 0x0000000213127825 */ /* 0x008fc800078e020e */
[--C-:B0-----:R-:W-:Y:S02]  /*10de0*/  IMAD.WIDE R20, R6, 0x2, R14.reuse ;  /* 0x0000000206147825 */ /* 0x101fe400078e020e */
[----:B------:R-:W3:Y:S04]  /*10df0*/  LDL.LU R6, [R1+0x2d8] ;  /* 0x0002d80001067983 */ /* 0x000ee80000300800 */
[----:B------:R4:W-:Y:S04]  /*10e00*/  STL.64 [R1+0x4a0], R18 ;  /* 0x0004a01201007387 */ /* 0x0009e80000100a00 */
[----:B------:R0:W-:Y:S01]  /*10e10*/  STL.64 [R1+0x4a8], R20 ;  /* 0x0004a81401007387 */ /* 0x0001e20000100a00 */
[----:B----4-:R-:W-:-:S04]  /*10e20*/  IMAD.WIDE R18, R16, 0x2, R14 ;  /* 0x0000000210127825 */ /* 0x010fc800078e020e */
        /* <DEDUP_REMOVED lines=17> */
[----:B------:R0:W-:Y:S04]  /*10f40*/  STL.64 [R1+0x500], R12 ;  /* 0x0005000c01007387 */ /* 0x0001e80000100a00 */
[----:B------:R1:W-:Y:S01]  /*10f50*/  STL.64 [R1+0x510], R16 ;  /* 0x0005101001007387 */ /* 0x0003e20000100a00 */
[----:B0-----:R-:W-:-:S04]  /*10f60*/  IMAD.WIDE R12, R10, 0x2, R14 ;  /* 0x000000020a0c7825 */ /* 0x001fc800078e020e */
[--C-:B-1----:R-:W-:Y:S02]  /*10f70*/  IMAD.WIDE R16, R3, 0x2, R14.reuse ;  /* 0x0000000203107825 */ /* 0x102fe400078e020e */
[----:B------:R-:W4:Y:S04]  /*10f80*/  LDL.LU R3, [R1+0x2c4] ;  /* 0x0002c40001037983 */ /* 0x000f280000300800 */
        /* <DEDUP_REMOVED lines=8> */
[----:B0-----:R-:W4:Y:S04]  /*11010*/  LDL.LU R4, [R1+0x2b8] ;  /* 0x0002b80001047983 */ /* 0x001f280000300800 */
[----:B------:R-:W4:Y:S04]  /*11020*/  LDL.LU R5, [R1+0x2b4] ;  /* 0x0002b40001057983 */ /* 0x000f280000300800 */
[----:B------:R-:W4:Y:S04]  /*11030*/  LDL.LU R20, [R1+0x2b0] ;  /* 0x0002b00001147983 */ /* 0x000f280000300800 */
[----:B------:R-:W4:Y:S01]  /*11040*/  LDL.LU R21, [R1+0x2ac] ;  /* 0x0002ac0001157983 */ /* 0x000f220000300800 */
[----:B------:R-:W-:-:S05]  /*11050*/  IMAD.WIDE R10, R11, 0x2, R14 ;  /* 0x000000020b0a7825 */ /* 0x000fca00078e020e */
[----:B------:R0:W-:Y:S04]  /*11060*/  STL.64 [R1+0x548], R10 ;  /* 0x0005480a01007387 */ /* 0x0001e80000100a00 */
[----:B------:R-:W4:Y:S04]  /*11070*/  LDL.LU R16, [R1+0x2a8] ;  /* 0x0002a80001107983 */ /* 0x000f280000300800 */
[----:B------:R-:W4:Y:S01]  /*11080*/  LDL.LU R17, [R1+0x2a4] ;  /* 0x0002a40001117983 */ /* 0x000f220000300800 */
[----:B0-----:R-:W-:-:S05]  /*11090*/  IMAD.WIDE R10, R8, 0x2, R14 ;  /* 0x00000002080a7825 */ /* 0x001fca00078e020e */
[----:B------:R-:W-:Y:S04]  /*110a0*/  STL.64 [R1+0x558], R10 ;  /* 0x0005580a01007387 */ /* 0x000fe80000100a00 */
[----:B------:R-:W4:Y:S04]  /*110b0*/  LDL.LU R12, [R1+0x2a0] ;  /* 0x0002a000010c7983 */ /* 0x000f280000300800 */
[----:B------:R-:W4:Y:S01]  /*110c0*/  LDL.LU R13, [R1+0x29c] ;  /* 0x00029c00010d7983 */ /* 0x000f220000300800 */
[----:B--2---:R-:W-:-:S05]  /*110d0*/  IMAD.WIDE R8, R9, 0x2, R14 ;  /* 0x0000000209087825 */ /* 0x004fca00078e020e */
[----:B------:R0:W-:Y:S04]  /*110e0*/  STL.64 [R1+0x568], R8 ;  /* 0x0005680801007387 */ /* 0x0001e80000100a00 */
[----:B0-----:R-:W2:Y:S04]  /*110f0*/  LDL.LU R8, [R1+0x298] ;  /* 0x0002980001087983 */ /* 0x001ea80000300800 */
[----:B------:R-:W2:Y:S01]  /*11100*/  LDL.LU R9, [R1+0x294] ;  /* 0x0002940001097983 */ /* 0x000ea20000300800 */
[----:B---3--:R-:W-:-:S05]  /*11110*/  IMAD.WIDE R10, R6, 0x2, R14 ;  /* 0x00000002060a7825 */ /* 0x008fca00078e020e */
[----:B------:R0:W-:Y:S04]  /*11120*/  STL.64 [R1+0x2d8], R10 ;  /* 0x0002d80a01007387 */ /* 0x0001e80000100a00 */
[----:B0-----:R-:W3:Y:S04]  /*11130*/  LDL.LU R10, [R1+0x290] ;  /* 0x00029000010a7983 */ /* 0x001ee80000300800 */
[----:B------:R-:W3:Y:S01]  /*11140*/  LDL.LU R11, [R1+0x28c] ;  /* 0x00028c00010b7983 */ /* 0x000ee20000300800 */
[----:B----4-:R-:W-:-:S05]  /*11150*/  IMAD.WIDE R6, R7, 0x2, R14 ;  /* 0x0000000207067825 */ /* 0x010fca00078e020e */
[----:B------:R0:W-:Y:S04]  /*11160*/  STL.64 [R1+0x578], R6 ;  /* 0x0005780601007387 */ /* 0x0001e80000100a00 */
[----:B0-----:R-:W4:Y:S04]  /*11170*/  LDL.LU R6, [R1+0x288] ;  /* 0x0002880001067983 */ /* 0x001f280000300800 */
[----:B------:R-:W4:Y:S01]  /*11180*/  LDL.LU R7, [R1+0x284] ;  /* 0x0002840001077983 */ /* 0x000f220000300800 */
[----:B------:R-:W-:-:S05]  /*11190*/  IMAD.WIDE R18, R28, 0x2, R14 ;  /* 0x000000021c127825 */ /* 0x000fca00078e020e */
        /* <DEDUP_REMOVED lines=12> */
[----:B------:R0:W-:Y:S02]  /*11260*/  STL.64 [R1+0x5a0], R24 ;  /* 0x0005a01801007387 */ /* 0x0001e40000100a00 */
[----:B0-----:R-:W-:-:S04]  /*11270*/  IMAD.WIDE R24, R22, 0x2, R14 ;  /* 0x0000000216187825 */ /* 0x001fc800078e020e */
[--C-:B------:R-:W-:Y:S01]  /*11280*/  IMAD.WIDE R26, R23, 0x2, R14.reuse ;  /* 0x00000002171a7825 */ /* 0x100fe200078e020e */
[----:B------:R0:W-:Y:S04]  /*11290*/  STL.64 [R1+0x2c0], R24 ;  /* 0x0002c01801007387 */ /* 0x0001e80000100a00 */
[----:B------:R1:W-:Y:S01]  /*112a0*/  STL.64 [R1+0x5b8], R26 ;  /* 0x0005b81a01007387 */ /* 0x0003e20000100a00 */
[----:B0-----:R-:W-:-:S04]  /*112b0*/  IMAD.WIDE R24, R4, 0x2, R14 ;  /* 0x0000000204187825 */ /* 0x001fc800078e020e */
[--C-:B------:R-:W-:Y:S02]  /*112c0*/  IMAD.WIDE R22, R5, 0x2, R14.reuse ;  /* 0x0000000205167825 */ /* 0x100fe400078e020e */
[----:B------:R-:W4:Y:S04]  /*112d0*/  LDL.LU.64 R4, [R1+0x268] ;  /* 0x0002680001047983 */ /* 0x000f280000300a00 */
[----:B------:R0:W-:Y:S04]  /*112e0*/  STL.64 [R1+0x2b8], R24 ;  /* 0x0002b81801007387 */ /* 0x0001e80000100a00 */
[----:B------:R0:W-:Y:S01]  /*112f0*/  STL.64 [R1+0x5c8], R22 ;  /* 0x0005c81601007387 */ /* 0x0001e20000100a00 */
[----:B-1----:R-:W-:-:S04]  /*11300*/  IMAD.WIDE R26, R20, 0x2, R14 ;  /* 0x00000002141a7825 */ /* 0x002fc800078e020e */
[--C-:B0-----:R-:W-:Y:S01]  /*11310*/  IMAD.WIDE R24, R21, 0x2, R14.reuse ;  /* 0x0000000215187825 */ /* 0x101fe200078e020e */
[----:B------:R-:W4:Y:S04]  /*11320*/  LDL.LU.64 R22, [R1+0x100] ;  /* 0x0001000001167983 */ /* 0x000f280000300a00 */
[----:B------:R-:W-:Y:S01]  /*11330*/  STL.64 [R1+0x2b0], R26 ;  /* 0x0002b01a01007387 */ /* 0x000fe20000100a00 */
[----:B------:R-:W-:-:S03]  /*11340*/  IMAD.WIDE R20, R16, 0x2, R14 ;  /* 0x0000000210147825 */ /* 0x000fc600078e020e */
[----:B------:R0:W-:Y:S02]  /*11350*/  STL.64 [R1+0x5e0], R24 ;  /* 0x0005e01801007387 */ /* 0x0001e40000100a00 */
[--C-:B0-----:R-:W-:Y:S02]  /*11360*/  IMAD.WIDE R24, R17, 0x2, R14.reuse ;  /* 0x0000000211187825 */ /* 0x101fe400078e020e */
[----:B------:R-:W4:Y:S04]  /*11370*/  LDL.LU.64 R16, [R1+0x260] ;  /* 0x0002600001107983 */ /* 0x000f280000300a00 */
[----:B------:R0:W-:Y:S04]  /*11380*/  STL.64 [R1+0x2a8], R20 ;  /* 0x0002a81401007387 */ /* 0x0001e80000100a00 */
[----:B------:R1:W-:Y:S01]  /*11390*/  STL.64 [R1+0x5f0], R24 ;  /* 0x0005f01801007387 */ /* 0x0003e20000100a00 */
[----:B0-----:R-:W-:-:S04]  /*113a0*/  IMAD.WIDE R20, R12, 0x2, R14 ;  /* 0x000000020c147825 */ /* 0x001fc800078e020e */
[--C-:B-1----:R-:W-:Y:S02]  /*113b0*/  IMAD.WIDE R24, R13, 0x2, R14.reuse ;  /* 0x000000020d187825 */ /* 0x102fe400078e020e */
[----:B------:R-:W4:Y:S04]  /*113c0*/  LDL.LU.64 R12, [R1+0xf8] ;  /* 0x0000f800010c7983 */ /* 0x000f280000300a00 */
[----:B------:R2:W-:Y:S04]  /*113d0*/  STL.64 [R1+0x2a0], R20 ;  /* 0x0002a01401007387 */ /* 0x0005e80000100a00 */
[----:B------:R0:W-:Y:S01]  /*113e0*/  STL.64 [R1+0x608], R24 ;  /* 0x0006081801007387 */ /* 0x0001e20000100a00 */
[----:B--2---:R-:W-:-:S04]  /*113f0*/  IMAD.WIDE R20, R8, 0x2, R14 ;  /* 0x0000000208147825 */ /* 0x004fc800078e020e */
[--C-:B0-----:R-:W-:Y:S02]  /*11400*/  IMAD.WIDE R24, R9, 0x2, R14.reuse ;  /* 0x0000000209187825 */ /* 0x101fe400078e020e */
[----:B------:R-:W2:Y:S04]  /*11410*/  LDL.LU.64 R8, [R1+0x258] ;  /* 0x0002580001087983 */ /* 0x000ea80000300a00 */
[----:B------:R3:W-:Y:S04]  /*11420*/  STL.64 [R1+0x298], R20 ;  /* 0x0002981401007387 */ /* 0x0007e80000100a00 */
[----:B------:R0:W-:Y:S01]  /*11430*/  STL.64 [R1+0x618], R24 ;  /* 0x0006181801007387 */ /* 0x0001e20000100a00 */
[----:B---3--:R-:W-:-:S04]  /*11440*/  IMAD.WIDE R20, R10, 0x2, R14 ;  /* 0x000000020a147825 */ /* 0x008fc800078e020e */
[--C-:B0-----:R-:W-:Y:S02]  /*11450*/  IMAD.WIDE R24, R11, 0x2, R14.reuse ;  /* 0x000000020b187825 */ /* 0x101fe400078e020e */
[----:B------:R-:W3:Y:S04]  /*11460*/  LDL.LU.64 R10, [R1+0xf0] ;  /* 0x0000f000010a7983 */ /* 0x000ee80000300a00 */
[----:B------:R4:W-:Y:S04]  /*11470*/  STL.64 [R1+0x290], R20 ;  /* 0x0002901401007387 */ /* 0x0009e80000100a00 */
[----:B------:R0:W-:Y:S01]  /*11480*/  STL.64 [R1+0x630], R24 ;  /* 0x0006301801007387 */ /* 0x0001e20000100a00 */
[----:B----4-:R-:W-:-:S04]  /*11490*/  IMAD.WIDE R20, R6, 0x2, R14 ;  /* 0x0000000206147825 */ /* 0x010fc800078e020e */
        /* <DEDUP_REMOVED lines=16> */
[----:B------:R-:W4:Y:S02]  /*115a0*/  LDL.LU.64 R2, [R1+0xe0] ;  /* 0x0000e00001027983 */ /* 0x000f240000300a00 */
[----:B------:R-:W-:Y:S02]  /*115b0*/  IMAD.WIDE R14, R0, 0x2, R14 ;  /* 0x00000002000e7825 */ /* 0x000fe400078e020e */
[----:B------:R0:W-:Y:S04]  /*115c0*/  STL.64 [R1+0x270], R20 ;  /* 0x0002701401007387 */ /* 0x0001e80000100a00 */
[----:B0-----:R-:W4:Y:S04]  /*115d0*/  LDL.LU.64 R20, [R1+0x240] ;  /* 0x0002400001147983 */ /* 0x001f280000300a00 */
[----:B------:R-:W-:Y:S04]  /*115e0*/  STL.64 [R1+0x698], R24 ;  /* 0x0006981801007387 */ /* 0x000fe80000100a00 */
[----:B------:R-:W-:Y:S04]  /*115f0*/  STL.64 [R1+0x2a58], R14 ;  /* 0x002a580e01007387 */ /* 0x000fe80000100a00 */
[----:B------:R0:W-:Y:S01]  /*11600*/  STL [R1+0x27e4], R4 ;  /* 0x0027e40401007387 */ /* 0x0001e20000100800 */
[----:B------:R-:W-:-:S03]  /*11610*/  IMAD.MOV.U32 R0, RZ, RZ, R5 ;  /* 0x000000ffff007224 */ /* 0x000fc600078e0005 */
[----:B0-----:R-:W4:Y:S04]  /*11620*/  LDL.LU.64 R4, [R1+0xd8] ;  /* 0x0000d80001047983 */ /* 0x001f280000300a00 */
[----:B------:R0:W-:Y:S04]  /*11630*/  STL [R1+0x27dc], R0 ;  /* 0x0027dc0001007387 */ /* 0x0001e80000100800 */
[----:B------:R-:W-:Y:S04]  /*11640*/  STL [R1+0x27e0], R22 ;  /* 0x0027e01601007387 */ /* 0x000fe80000100800 */
[----:B------:R-:W4:Y:S01]  /*11650*/  LDL.LU.64 R24, [R1+0x238] ;  /* 0x0002380001187983 */ /* 0x000f220000300a00 */
[----:B0-----:R-:W-:-:S05]  /*11660*/  IMAD.MOV.U32 R0, RZ, RZ, R23 ;  /* 0x000000ffff007224 */ /* 0x001fca00078e0017 */
[----:B------:R0:W-:Y:S04]  /*11670*/  STL [R1+0x27d4], R0 ;  /* 0x0027d40001007387 */ /* 0x0001e80000100800 */
[----:B------:R1:W-:Y:S01]  /*11680*/  STL [R1+0x27d8], R16 ;  /* 0x0027d81001007387 */ /* 0x0003e20000100800 */
[----:B0-----:R-:W-:-:S03]  /*11690*/  IMAD.MOV.U32 R0, RZ, RZ, R17 ;  /* 0x000000ffff007224 */ /* 0x001fc600078e0011 */
[----:B-1----:R-:W4:Y:S04]  /*116a0*/  LDL.LU.64 R16, [R1+0xd0] ;  /* 0x0000d00001107983 */ /* 0x002f280000300a00 */
[----:B------:R0:W-:Y:S04]  /*116b0*/  STL [R1+0x27cc], R0 ;  /* 0x0027cc0001007387 */ /* 0x0001e80000100800 */
[----:B------:R1:W-:Y:S01]  /*116c0*/  STL [R1+0x27d0], R12 ;  /* 0x0027d00c01007387 */ /* 0x0003e20000100800 */
[----:B0-----:R-:W-:-:S03]  /*116d0*/  IMAD.MOV.U32 R0, RZ, RZ, R13 ;  /* 0x000000ffff007224 */ /* 0x001fc600078e000d */
[----:B-1----:R-:W4:Y:S04]  /*116e0*/  LDL.LU.64 R12, [R1+0x230] ;  /* 0x00023000010c7983 */ /* 0x002f280000300a00 */
[----:B------:R0:W-:Y:S04]  /*116f0*/  STL [R1+0x27c4], R0 ;  /* 0x0027c40001007387 */ /* 0x0001e80000100800 */
[----:B--2---:R1:W-:Y:S01]  /*11700*/  STL [R1+0x27c8], R8 ;  /* 0x0027c80801007387 */ /* 0x0043e20000100800 */
[----:B0-----:R-:W-:-:S03]  /*11710*/  IMAD.MOV.U32 R0, RZ, RZ, R9 ;  /* 0x000000ffff007224 */ /* 0x001fc600078e0009 */
[----:B-1----:R-:W2:Y:S04]  /*11720*/  LDL.LU.64 R8, [R1+0xc8] ;  /* 0x0000c80001087983 */ /* 0x002ea80000300a00 */
[----:B------:R0:W-:Y:S04]  /*11730*/  STL [R1+0x27bc], R0 ;  /* 0x0027bc0001007387 */ /* 0x0001e80000100800 */
[----:B---3--:R1:W-:Y:S01]  /*11740*/  STL [R1+0x27c0], R10 ;  /* 0x0027c00a01007387 */ /* 0x0083e20000100800 */
[----:B0-----:R-:W-:-:S03]  /*11750*/  IMAD.MOV.U32 R0, RZ, RZ, R11 ;  /* 0x000000ffff007224 */ /* 0x001fc600078e000b */
[----:B-1----:R-:W3:Y:S04]  /*11760*/  LDL.LU.64 R10, [R1+0x228] ;  /* 0x00022800010a7983 */ /* 0x002ee80000300a00 */
[----:B------:R0:W-:Y:S04]  /*11770*/  STL [R1+0x27b4], R0 ;  /* 0x0027b40001007387 */ /* 0x0001e80000100800 */
[----:B----4-:R1:W-:Y:S01]  /*11780*/  STL [R1+0x27b8], R6 ;  /* 0x0027b80601007387 */ /* 0x0103e20000100800 */
[----:B0-----:R-:W-:-:S03]  /*11790*/  IMAD.MOV.U32 R0, RZ, RZ, R7 ;  /* 0x000000ffff007224 */ /* 0x001fc600078e0007 */
[----:B-1----:R-:W4:Y:S04]  /*117a0*/  LDL.LU.64 R6, [R1+0xc0] ;  /* 0x0000c00001067983 */ /* 0x002f280000300a00 */
[----:B------:R0:W-:Y:S02]  /*117b0*/  STL [R1+0x27ac], R0 ;  /* 0x0027ac0001007387 */ /* 0x0001e40000100800 */
[----:B0-----:R-:W-:Y:S02]  /*117c0*/  IMAD.MOV.U32 R0, RZ, RZ, R29 ;  /* 0x000000ffff007224 */ /* 0x001fe400078e001d */
[----:B------:R0:W-:Y:S04]  /*117d0*/  STL [R1+0x27b0], R28 ;  /* 0x0027b01c01007387 */ /* 0x0001e80000100800 */
[----:B0-----:R-:W4:Y:S04]  /*117e0*/  LDL.LU.64 R28, [R1+0x220] ;  /* 0x00022000011c7983 */ /* 0x001f280000300a00 */
        /* <DEDUP_REMOVED lines=9> */
[----:B------:R1:W-:Y:S04]  /*11880*/  STL [R1+0x2798], R20 ;  /* 0x0027981401007387 */ /* 0x0003e80000100800 */
[----:B------:R-:W4:Y:S01]  /*11890*/  LDL.LU.64 R22, [R1+0xb0] ;  /* 0x0000b00001167983 */ /* 0x000f220000300a00 */
[----:B0-----:R-:W-:-:S03]  /*118a0*/  IMAD.MOV.U32 R0, RZ, RZ, R21 ;  /* 0x000000ffff007224 */ /* 0x001fc600078e0015 */
[----:B------:R-:W-:Y:S04]  /*118b0*/  STL [R1+0x2790], R4 ;  /* 0x0027900401007387 */ /* 0x000fe80000100800 */
[----:B------:R0:W-:Y:S04]  /*118c0*/  STL [R1+0x278c], R0 ;  /* 0x00278c0001007387 */ /* 0x0001e80000100800 */
[----:B-1----:R-:W4:Y:S01]  /*118d0*/  LDL.LU.64 R20, [R1+0x210] ;  /* 0x0002100001147983 */ /* 0x002f220000300a00 */
[----:B0-----:R-:W-:-:S03]  /*118e0*/  IMAD.MOV.U32 R0, RZ, RZ, R5 ;  /* 0x000000ffff007224 */ /* 0x001fc600078e0005 */
[----:B------:R-:W-:Y:S04]  /*118f0*/  STL [R1+0x2788], R24 ;  /* 0x0027881801007387 */ /* 0x000fe80000100800 */
[----:B------:R0:W-:Y:S04]  /*11900*/  STL [R1+0x2784], R0 ;  /* 0x0027840001007387 */ /* 0x0001e80000100800 */
[----:B------:R-:W4:Y:S01]  /*11910*/  LDL.LU.64 R4, [R1+0xa8] ;  /* 0x0000a80001047983 */ /* 0x000f220000300a00 */
[----:B0-----:R-:W-:-:S03]  /*11920*/  IMAD.MOV.U32 R0, RZ, RZ, R25 ;  /* 0x000000ffff007224 */ /* 0x001fc600078e0019 */
[----:B------:R-:W-:Y:S04]  /*11930*/  STL [R1+0x2780], R16 ;  /* 0x0027801001007387 */ /* 0x000fe80000100800 */
[----:B------:R0:W-:Y:S02]  /*11940*/  STL [R1+0x277c], R0 ;  /* 0x00277c0001007387 */ /* 0x0001e40000100800 */
[----:B0-----:R-:W-:Y:S02]  /*11950*/  IMAD.MOV.U32 R0, RZ, RZ, R17 ;  /* 0x000000ffff007224 */ /* 0x001fe400078e0011 */
[----:B------:R-:W4:Y:S04]  /*11960*/  LDL.LU.64 R16, [R1+0x208] ;  /* 0x0002080001107983 */ /* 0x000f280000300a00 */
        /* <DEDUP_REMOVED lines=8> */
[----:B------:R3:W-:Y:S02]  /*119f0*/  STL [R1+0x2764], R0 ;  /* 0x0027640001007387 */ /* 0x0007e40000100800 */
[----:B---3--:R-:W-:Y:S02]  /*11a00*/  IMAD.MOV.U32 R0, RZ, RZ, R11 ;  /* 0x000000ffff007224 */ /* 0x008fe400078e000b */
[----:B------:R0:W-:Y:S04]  /*11a10*/  STL [R1+0x2768], R10 ;  /* 0x0027680a01007387 */ /* 0x0001e80000100800 */
[----:B0-----:R-:W3:Y:S04]  /*11a20*/  LDL.LU.64 R10, [R1+0x98] ;  /* 0x00009800010a7983 */ /* 0x001ee80000300a00 */
[----:B------:R0:W-:Y:S04]  /*11a30*/  STL [R1+0x275c], R0 ;  /* 0x00275c0001007387 */ /* 0x0001e80000100800 */
[----:B----4-:R1:W-:Y:S01]  /*11a40*/  STL [R1+0x2760], R6 ;  /* 0x0027600601007387 */ /* 0x0103e20000100800 */
[----:B0-----:R-:W-:-:S03]  /*11a50*/  IMAD.MOV.U32 R0, RZ, RZ, R7 ;  /* 0x000000ffff007224 */ /* 0x001fc600078e0007 */
[----:B-1----:R-:W4:Y:S04]  /*11a60*/  LDL.LU.64 R6, [R1+0x1f8] ;  /* 0x0001f80001067983 */ /* 0x002f280000300a00 */
        /* <DEDUP_REMOVED lines=20> */
[----:B------:R0:W-:Y:S04]  /*11bb0*/  STL [R1+0x272c], R0 ;  /* 0x00272c0001007387 */ /* 0x0001e80000100800 */
[----:B------:R-:W4:Y:S01]  /*11bc0*/  LDL.LU.64 R24, [R1+0x80] ;  /* 0x0000800001187983 */ /* 0x000f220000300a00 */
[----:B0-----:R-:W-:-:S03]  /*11bd0*/  IMAD.MOV.U32 R0, RZ, RZ, R5 ;  /* 0x000000ffff007224 */ /* 0x001fc600078e0005 */
[----:B------:R-:W4:Y:S04]  /*11be0*/  LDL.LU.64 R4, [R1+0x1e0] ;  /* 0x0001e00001047983 */ /* 0x000f280000300a00 */
        /* <DEDUP_REMOVED lines=15> */
[----:B------:R-:W3:Y:S04]  /*11ce0*/  LDL.LU.64 R22, [R1+0x1d0] ;  /* 0x0001d00001167983 */ /* 0x000ee80000300a00 */
[----:B----4-:R-:W-:Y:S04]  /*11cf0*/  STL [R1+0x2708], R6 ;  /* 0x0027080601007387 */ /* 0x010fe80000100800 */
        /* <DEDUP_REMOVED lines=9> */
[----:B------:R-:W4:Y:S04]  /*11d90*/  LDL.LU.64 R28, [R1+0x60] ;  /* 0x00006000011c7983 */ /* 0x000f280000300a00 */
[----:B------:R-:W4:Y:S01]  /*11da0*/  LDL.LU.64 R20, [R1+0x1c0] ;  /* 0x0001c00001147983 */ /* 0x000f220000300a00 */
[----:B0-----:R-:W-:-:S05]  /*11db0*/  IMAD.MOV.U32 R0, RZ, RZ, R19 ;  /* 0x000000ffff007224 */ /* 0x001fca00078e0013 */
[----:B------:R0:W-:Y:S04]  /*11dc0*/  STL [R1+0x26ec], R0 ;  /* 0x0026ec0001007387 */ /* 0x0001e80000100800 */
[----:B------:R1:W-:Y:S01]  /*11dd0*/  STL [R1+0x26f0], R2 ;  /* 0x0026f00201007387 */ /* 0x0003e20000100800 */
[----:B0-----:R-:W-:-:S03]  /*11de0*/  IMAD.MOV.U32 R0, RZ, RZ, R3 ;  /* 0x000000ffff007224 */ /* 0x001fc600078e0003 */
[----:B-1----:R-:W4:Y:S04]  /*11df0*/  LDL.LU.64 R2, [R1+0x58] ;  /* 0x0000580001027983 */ /* 0x002f280000300a00 */
[----:B------:R0:W-:Y:S04]  /*11e00*/  STL [R1+0x26e4], R0 ;  /* 0x0026e40001007387 */ /* 0x0001e80000100800 */
[----:B------:R-:W-:Y:S04]  /*11e10*/  STL [R1+0x26e8], R26 ;  /* 0x0026e81a01007387 */ /* 0x000fe80000100800 */
[----:B------:R-:W4:Y:S01]  /*11e20*/  LDL.LU.64 R18, [R1+0x1b8] ;  /* 0x0001b80001127983 */ /* 0x000f220000300a00 */
[----:B0-----:R-:W-:-:S03]  /*11e30*/  IMAD.MOV.U32 R0, RZ, RZ, R27 ;  /* 0x000000ffff007224 */ /* 0x001fc600078e001b */
[----:B------:R-:W-:Y:S04]  /*11e40*/  STL [R1+0x26e0], R24 ;  /* 0x0026e01801007387 */ /* 0x000fe80000100800 */
[----:B------:R0:W-:Y:S04]  /*11e50*/  STL [R1+0x26dc], R0 ;  /* 0x0026dc0001007387 */ /* 0x0001e80000100800 */
[----:B------:R-:W-:Y:S01]  /*11e60*/  STL [R1+0x26d8], R4 ;  /* 0x0026d80401007387 */ /* 0x000fe20000100800 */
[----:B0-----:R-:W-:-:S05]  /*11e70*/  IMAD.MOV.U32 R0, RZ, RZ, R25 ;  /* 0x000000ffff007224 */ /* 0x001fca00078e0019 */
        /* <DEDUP_REMOVED lines=14> */
[----:B---3--:R-:W-:Y:S04]  /*11f60*/  STL [R1+0x26b8], R22 ;  /* 0x0026b81601007387 */ /* 0x008fe80000100800 */
[----:B------:R0:W-:Y:S04]  /*11f70*/  STL [R1+0x26b4], R0 ;  /* 0x0026b40001007387 */ /* 0x0001e80000100800 */
[----:B-1----:R-:W2:Y:S01]  /*11f80*/  LDL.LU.64 R8, [R1+0x1a8] ;  /* 0x0001a80001087983 */ /* 0x002ea20000300a00 */
[----:B0-----:R-:W-:-:S03]  /*11f90*/  IMAD.MOV.U32 R0, RZ, RZ, R23 ;  /* 0x000000ffff007224 */ /* 0x001fc600078e0017 */
[----:B----4-:R-:W-:Y:S04]  /*11fa0*/  STL [R1+0x26b0], R10 ;  /* 0x0026b00a01007387 */ /* 0x010fe80000100800 */
[----:B------:R0:W-:Y:S02]  /*11fb0*/  STL [R1+0x26ac], R0 ;  /* 0x0026ac0001007387 */ /* 0x0001e40000100800 */
[----:B0-----:R-:W-:Y:S02]  /*11fc0*/  IMAD.MOV.U32 R0, RZ, RZ, R11 ;  /* 0x000000ffff007224 */ /* 0x001fe400078e000b */
[----:B------:R-:W3:Y:S04]  /*11fd0*/  LDL.LU.64 R10, [R1+0x40] ;  /* 0x00004000010a7983 */ /* 0x000ee80000300a00 */
[----:B------:R0:W-:Y:S02]  /*11fe0*/  STL [R1+0x26a4], R0 ;  /* 0x0026a40001007387 */ /* 0x0001e40000100800 */
[----:B0-----:R-:W-:-:S02]  /*11ff0*/  IMAD.MOV.U32 R0, RZ, RZ, R7 ;  /* 0x000000ffff007224 */ /* 0x001fc400078e0007 */
[----:B------:R0:W-:Y:S04]  /*12000*/  STL [R1+0x26a8], R6 ;  /* 0x0026a80601007387 */ /* 0x0001e80000100800 */
[----:B0-----:R-:W4:Y:S04]  /*12010*/  LDL.LU.64 R6, [R1+0x1a0] ;  /* 0x0001a00001067983 */ /* 0x001f280000300a00 */
[----:B------:R0:W-:Y:S04]  /*12020*/  STL [R1+0x269c], R0 ;  /* 0x00269c0001007387 */ /* 0x0001e80000100800 */
[----:B------:R1:W-:Y:S01]  /*12030*/  STL [R1+0x26a0], R28 ;  /* 0x0026a01c01007387 */ /* 0x0003e20000100800 */
[----:B0-----:R-:W-:-:S03]  /*12040*/  IMAD.MOV.U32 R0, RZ, RZ, R29 ;  /* 0x000000ffff007224 */ /* 0x001fc600078e001d */
[----:B------:R-:W-:Y:S04]  /*12050*/  STL [R1+0x2698], R20 ;  /* 0x0026981401007387 */ /* 0x000fe80000100800 */
[----:B------:R0:W-:Y:S04]  /*12060*/  STL [R1+0x2694], R0 ;  /* 0x0026940001007387 */ /* 0x0001e80000100800 */
[----:B-1----:R-:W2:Y:S01]  /*12070*/  LDL.LU.64 R28, [R1+0x38] ;  /* 0x00003800011c7983 */ /* 0x002ea20000300a00 */
[----:B0-----:R-:W-:-:S03]  /*12080*/  IMAD.MOV.U32 R0, RZ, RZ, R21 ;  /* 0x000000ffff007224 */ /* 0x001fc600078e0015 */
[----:B------:R-:W-:Y:S04]  /*12090*/  STL [R1+0x2690], R2 ;  /* 0x0026900201007387 */ /* 0x000fe80000100800 */
[----:B------:R0:W-:Y:S02]  /*120a0*/  STL [R1+0x268c], R0 ;  /* 0x00268c0001007387 */ /* 0x0001e40000100800 */
[----:B0-----:R-:W-:Y:S02]  /*120b0*/  IMAD.MOV.U32 R0, RZ, RZ, R3 ;  /* 0x000000ffff007224 */ /* 0x001fe400078e0003 */
[----:B------:R-:W-:Y:S04]  /*120c0*/  STL [R1+0x2688], R18 ;  /* 0x0026881201007387 */ /* 0x000fe80000100800 */
[----:B------:R0:W-:Y:S04]  /*120d0*/  STL [R1+0x2684], R0 ;  /* 0x0026840001007387 */ /* 0x0001e80000100800 */
[----:B------:R-:W2:Y:S01]  /*120e0*/  LDL.LU.64 R2, [R1+0x30] ;  /* 0x0000300001027983 */ /* 0x000ea20000300a00 */
[----:B0-----:R-:W-:-:S03]  /*120f0*/  IMAD.MOV.U32 R0, RZ, RZ, R19 ;  /* 0x000000ffff007224 */ /* 0x001fc600078e0013 */
[----:B--2---:R0:W-:Y:S04]  /*12100*/  STL.64 [R1+0x2a60], R2 ;  /* 0x002a600201007387 */ /* 0x0041e80000100a00 */
[----:B0-----:R-:W2:Y:S04]  /*12110*/  LDL.LU.64 R2, [R1+0x198] ;  /* 0x0001980001027983 */ /* 0x001ea80000300a00 */
[----:B------:R-:W2:Y:S04]  /*12120*/  LDL.LU.64 R14, [R1+0x190] ;  /* 0x00019000010e7983 */ /* 0x000ea80000300a00 */
[----:B------:R0:W-:Y:S04]  /*12130*/  STL [R1+0x267c], R0 ;  /* 0x00267c0001007387 */ /* 0x0001e80000100800 */
[----:B------:R1:W-:Y:S01]  /*12140*/  STL [R1+0x2680], R4 ;  /* 0x0026800401007387 */ /* 0x0003e20000100800 */
[----:B0-----:R-:W-:-:S03]  /*12150*/  IMAD.MOV.U32 R0, RZ, RZ, R5 ;  /* 0x000000ffff007224 */ /* 0x001fc600078e0005 */
[----:B-1----:R-:W2:Y:S04]  /*12160*/  LDL.LU.64 R4, [R1+0x28] ;  /* 0x0000280001047983 */ /* 0x002ea80000300a00 */
[----:B------:R0:W-:Y:S04]  /*12170*/  STL [R1+0x2674], R0 ;  /* 0x0026740001007387 */ /* 0x0001e80000100800 */
[----:B------:R-:W-:Y:S04]  /*12180*/  STL [R1+0x2678], R16 ;  /* 0x0026781001007387 */ /* 0x000fe80000100800 */
[----:B------:R-:W2:Y:S01]  /*12190*/  LDL.LU.64 R26, [R1+0x188] ;  /* 0x00018800011a7983 */ /* 0x000ea20000300a00 */
[----:B0-----:R-:W-:-:S03]  /*121a0*/  IMAD.MOV.U32 R0, RZ, RZ, R17 ;  /* 0x000000ffff007224 */ /* 0x001fc600078e0011 */
[----:B------:R-:W-:Y:S04]  /*121b0*/  STL [R1+0x2670], R12 ;  /* 0x0026700c01007387 */ /* 0x000fe80000100800 */
[----:B------:R0:W-:Y:S04]  /*121c0*/  STL [R1+0x266c], R0 ;  /* 0x00266c0001007387 */ /* 0x0001e80000100800 */
[----:B------:R-:W2:Y:S04]  /*121d0*/  LDL.LU.64 R24, [R1+0x20] ;  /* 0x0000200001187983 */ /* 0x000ea80000300a00 */
[----:B------:R-:W2:Y:S01]  /*121e0*/  LDL.LU.64 R22, [R1+0x180] ;  /* 0x0001800001167983 */ /* 0x000ea20000300a00 */
[----:B0-----:R-:W-:-:S05]  /*121f0*/  IMAD.MOV.U32 R0, RZ, RZ, R13 ;  /* 0x000000ffff007224 */ /* 0x001fca00078e000d */
[----:B------:R0:W-:Y:S04]  /*12200*/  STL [R1+0x2664], R0 ;  /* 0x0026640001007387 */ /* 0x0001e80000100800 */
[----:B------:R1:W-:Y:S04]  /*12210*/  STL [R1+0x2668], R8 ;  /* 0x0026680801007387 */ /* 0x0003e80000100800 */
[----:B------:R-:W2:Y:S01]  /*12220*/  LDL.LU.64 R20, [R1+0x18] ;  /* 0x0000180001147983 */ /* 0x000ea20000300a00 */
[----:B0-----:R-:W-:-:S03]  /*12230*/  IMAD.MOV.U32 R0, RZ, RZ, R9 ;  /* 0x000000ffff007224 */ /* 0x001fc600078e0009 */
[----:B-1----:R-:W2:Y:S04]  /*12240*/  LDL.LU.64 R8, [R1+0x178] ;  /* 0x0001780001087983 */ /* 0x002ea80000300a00 */
[----:B------:R0:W-:Y:S04]  /*12250*/  STL [R1+0x265c], R0 ;  /* 0x00265c0001007387 */ /* 0x0001e80000100800 */
[----:B---3--:R-:W-:Y:S04]  /*12260*/  STL [R1+0x2660], R10 ;  /* 0x0026600a01007387 */ /* 0x008fe80000100800 */
[----:B------:R-:W3:Y:S01]  /*12270*/  LDL.LU.64 R18, [R1+0x10] ;  /* 0x0000100001127983 */ /* 0x000ee20000300a00 */
[----:B0-----:R-:W-:-:S05]  /*12280*/  IMAD.MOV.U32 R0, RZ, RZ, R11 ;  /* 0x000000ffff007224 */ /* 0x001fca00078e000b */
[----:B------:R0:W-:Y:S04]  /*12290*/  STL [R1+0x2654], R0 ;  /* 0x0026540001007387 */ /* 0x0001e80000100800 */
[----:B----4-:R-:W-:Y:S04]  /*122a0*/  STL [R1+0x2658], R6 ;  /* 0x0026580601007387 */ /* 0x010fe80000100800 */
[----:B------:R-:W4:Y:S01]  /*122b0*/  LDL.LU.64 R16, [R1+0x170] ;  /* 0x0001700001107983 */ /* 0x000f220000300a00 */
[----:B0-----:R-:W-:-:S03]  /*122c0*/  IMAD.MOV.U32 R0, RZ, RZ, R7 ;  /* 0x000000ffff007224 */ /* 0x001fc600078e0007 */
[----:B------:R-:W3:Y:S04]  /*122d0*/  LDL.LU.64 R12, [R1+0x8] ;  /* 0x00000800010c7983 */ /* 0x000ee80000300a00 */
[----:B------:R0:W-:Y:S04]  /*122e0*/  STL [R1+0x264c], R0 ;  /* 0x00264c0001007387 */ /* 0x0001e80000100800 */
[----:B------:R-:W-:Y:S04]  /*122f0*/  STL [R1+0x2650], R28 ;  /* 0x0026501c01007387 */ /* 0x000fe80000100800 */
[----:B------:R-:W3:Y:S01]  /*12300*/  LDL.LU.64 R10, [R1+0x168] ;  /* 0x00016800010a7983 */ /* 0x000ee20000300a00 */
[----:B0-----:R-:W-:-:S03]  /*12310*/  IMAD.MOV.U32 R0, RZ, RZ, R29 ;  /* 0x000000ffff007224 */ /* 0x001fc600078e001d */
[----:B------:R-:W3:Y:S04]  /*12320*/  LDL.LU.64 R6, [R1] ;  /* 0x0000000001067983 */ /* 0x000ee80000300a00 */
[----:B------:R0:W-:Y:S04]  /*12330*/  STL [R1+0x2644], R0 ;  /* 0x0026440001007387 */ /* 0x0001e80000100800 */
[----:B--2---:R1:W-:Y:S01]  /*12340*/  STL [R1+0x2648], R2 ;  /* 0x0026480201007387 */ /* 0x0043e20000100800 */
[----:B0-----:R-:W-:-:S03]  /*12350*/  IMAD.MOV.U32 R0, RZ, RZ, R3 ;  /* 0x000000ffff007224 */ /* 0x001fc600078e0003 */
[----:B------:R-:W2:Y:S04]  /*12360*/  LDL.LU.64 R28, [R1+0x160] ;  /* 0x00016000011c7983 */ /* 0x000ea80000300a00 */
[----:B-1----:R-:W2:Y:S04]  /*12370*/  LDL.LU.64 R2, [R1+0x2a60] ;  /* 0x002a600001027983 */ /* 0x002ea80000300a00 */
[----:B--2---:R-:W-:Y:S04]  /*12380*/  STL [R1+0x2640], R2 ;  /* 0x0026400201007387 */ /* 0x004fe80000100800 */
[----:B------:R0:W-:Y:S04]  /*12390*/  STL [R1+0x263c], R0 ;  /* 0x00263c0001007387 */ /* 0x0001e80000100800 */
[----:B------:R-:W-:Y:S01]  /*123a0*/  STL [R1+0x2638], R14 ;  /* 0x0026380e01007387 */ /* 0x000fe20000100800 */
[----:B0-----:R-:W-:-:S05]  /*123b0*/  IMAD.MOV.U32 R0, RZ, RZ, R3 ;  /* 0x000000ffff007224 */ /* 0x001fca00078e0003 */
[----:B------:R0:W-:Y:S04]  /*123c0*/  STL [R1+0x2634], R0 ;  /* 0x0026340001007387 */ /* 0x0001e80000100800 */
[----:B------:R-:W2:Y:S01]  /*123d0*/  LDL.LU.64 R2, [R1+0x158] ;  /* 0x0001580001027983 */ /* 0x000ea20000300a00 */
[----:B0-----:R-:W-:-:S03]  /*123e0*/  IMAD.MOV.U32 R0, RZ, RZ, R15 ;  /* 0x000000ffff007224 */ /* 0x001fc600078e000f */
[----:B------:R-:W2:Y:S04]  /*123f0*/  LDL.LU.64 R14, [R1+0x2a58] ;  /* 0x002a5800010e7983 */ /* 0x000ea80000300a00 */
[----:B------:R-:W-:Y:S04]  /*12400*/  STL [R1+0x2630], R4 ;  /* 0x0026300401007387 */ /* 0x000fe80000100800 */
        /* <DEDUP_REMOVED lines=8> */
[----:B------:R0:W-:Y:S02]  /*12490*/  STL [R1+0x261c], R0 ;  /* 0x00261c0001007387 */ /* 0x0001e40000100800 */
[----:B0-----:R-:W-:-:S02]  /*124a0*/  IMAD.MOV.U32 R0, RZ, RZ, R25 ;  /* 0x000000ffff007224 */ /* 0x001fc400078e0019 */
        /* <DEDUP_REMOVED lines=13> */
[----:B------:R0:W-:Y:S04]  /*12580*/  STL [R1+0x25fc], R0 ;  /* 0x0025fc0001007387 */ /* 0x0001e80000100800 */
[----:B---3--:R1:W-:Y:S01]  /*12590*/  STL [R1+0x2600], R18 ;  /* 0x0026001201007387 */ /* 0x0083e20000100800 */
[----:B0-----:R-:W-:-:S03]  /*125a0*/  IMAD.MOV.U32 R0, RZ, RZ, R19 ;  /* 0x000000ffff007224 */ /* 0x001fc600078e0013 */
[----:B-1----:R-:W3:Y:S04]  /*125b0*/  LDL.LU.64 R18, [R1+0x2a30] ;  /* 0x002a300001127983 */ /* 0x002ee80000300a00 */
[----:B----4-:R-:W-:Y:S04]  /*125c0*/  STL [R1+0x25f8], R16 ;  /* 0x0025f81001007387 */ /* 0x010fe80000100800 */
[----:B------:R0:W-:Y:S02]  /*125d0*/  STL [R1+0x25f4], R0 ;  /* 0x0025f40001007387 */ /* 0x0001e40000100800 */
[----:B0-----:R-:W-:-:S02]  /*125e0*/  IMAD.MOV.U32 R0, RZ, RZ, R17 ;  /* 0x000000ffff007224 */ /* 0x001fc400078e0011 */
[----:B------:R-:W4:Y:S04]  /*125f0*/  LDL.LU.64 R16, [R1+0x2a28] ;  /* 0x002a280001107983 */ /* 0x000f280000300a00 */
        /* <DEDUP_REMOVED lines=16> */
[----:B--2---:R-:W-:Y:S04]  /*12700*/  STL [R1+0x25d0], R28 ;  /* 0x0025d01c01007387 */ /* 0x004fe80000100800 */
[----:B------:R0:W-:Y:S04]  /*12710*/  STL [R1+0x25cc], R0 ;  /* 0x0025cc0001007387 */ /* 0x0001e80000100800 */
[----:B------:R1:W-:Y:S01]  /*12720*/  STL [R1+0x25c4], R29 ;  /* 0x0025c41d01007387 */ /* 0x0003e20000100800 */
[----:B0-----:R-:W-:-:S03]  /*12730*/  IMAD.MOV.U32 R0, RZ, RZ, R3 ;  /* 0x000000ffff007224 */ /* 0x001fc600078e0003 */
[----:B-1----:R-:W2:Y:S04]  /*12740*/  LDL.LU.64 R28, [R1+0x130] ;  /* 0x00013000011c7983 */ /* 0x002ea80000300a00 */
[----:B------:R0:W-:Y:S04]  /*12750*/  STL [R1+0x25c8], R2 ;  /* 0x0025c80201007387 */ /* 0x0001e80000100800 */
[----:B0-----:R-:W2:Y:S04]  /*12760*/  LDL.LU.64 R2, [R1+0x2a00] ;  /* 0x002a000001027983 */ /* 0x001ea80000300a00 */
        /* <DEDUP_REMOVED lines=8> */
[----:B------:R-:W-:Y:S04]  /*127f0*/  STL [R1+0x25ac], R0 ;  /* 0x0025ac0001007387 */ /* 0x000fe80000100800 */
[----:B------:R0:W-:Y:S04]  /*12800*/  STL [R1+0x25a4], R5 ;  /* 0x0025a40501007387 */ /* 0x0001e80000100800 */
[----:B0-----:R-:W2:Y:S02]  /*12810*/  LDL.LU.64 R4, [R1+0x148] ;  /* 0x0001480001047983 */ /* 0x001ea40000300a00 */
[----:B--2---:R-:W-:-:S02]  /*12820*/  IMAD.MOV.U32 R0, RZ, RZ, R5 ;  /* 0x000000ffff007224 */ /* 0x004fc400078e0005 */
[----:B------:R-:W-:Y:S04]  /*12830*/  STL [R1+0x25a8], R4 ;  /* 0x0025a80401007387 */ /* 0x000fe80000100800 */
[----:B------:R-:W-:Y:S04]  /*12840*/  STL [R1+0x25a0], R6 ;  /* 0x0025a00601007387 */ /* 0x000fe80000100800 */
[----:B------:R0:W-:Y:S04]  /*12850*/  STL [R1+0x259c], R0 ;  /* 0x00259c0001007387 */ /* 0x0001e80000100800 */
[----:B------:R1:W-:Y:S01]  /*12860*/  STL [R1+0x2594], R7 ;  /* 0x0025940701007387 */ /* 0x0003e20000100800 */
[----:B0-----:R-:W-:-:S03]  /*12870*/  IMAD.MOV.U32 R0, RZ, RZ, R9 ;  /* 0x000000ffff007224 */ /* 0x001fc600078e0009 */
[----:B-1----:R-:W2:Y:S04]  /*12880*/  LDL.LU.64 R6, [R1+0x118] ;  /* 0x0001180001067983 */ /* 0x002ea80000300a00 */
[----:B------:R-:W2:Y:S04]  /*12890*/  LDL.LU.64 R4, [R1+0x110] ;  /* 0x0001100001047983 */ /* 0x000ea80000300a00 */
        /* <DEDUP_REMOVED lines=9> */
[----:B------:R-:W-:Y:S04]  /*12930*/  STL [R1+0x257c], R0 ;  /* 0x00257c0001007387 */ /* 0x000fe80000100800 */
[----:B------:R-:W-:Y:S04]  /*12940*/  STL [R1+0x2580], R10 ;  /* 0x0025800a01007387 */ /* 0x000fe80000100800 */
[----:B------:R0:W-:Y:S04]  /*12950*/  STL [R1+0x2574], R11 ;  /* 0x0025740b01007387 */ /* 0x0001e80000100800 */
[----:B0-----:R-:W2:Y:S01]  /*12960*/  LDL.LU.64 R10, [R1+0x128] ;  /* 0x00012800010a7983 */ /* 0x001ea20000300a00 */
[----:B------:R-:W-:-:S03]  /*12970*/  IMAD.MOV.U32 R0, RZ, RZ, R29 ;  /* 0x000000ffff007224 */ /* 0x000fc600078e001d */
[----:B------:R0:W-:Y:S04]  /*12980*/  STL [R1+0x2578], R28 ;  /* 0x0025781c01007387 */ /* 0x0001e80000100800 */
[----:B------:R-:W-:Y:S04]  /*12990*/  STL [R1+0x2570], R12 ;  /* 0x0025700c01007387 */ /* 0x000fe80000100800 */
[----:B------:R2:W-:Y:S04]  /*129a0*/  STL [R1+0x256c], R0 ;  /* 0x00256c0001007387 */ /* 0x0005e80000100800 */
[----:B0-----:R-:W3:Y:S04]  /*129b0*/  LDL.LU.64 R28, [R1+0x2f8] ;  /* 0x0002f800011c7983 */ /* 0x001ee80000300a00 */
[----:B------:R0:W-:Y:S01]  /*129c0*/  STL [R1+0x2564], R13 ;  /* 0x0025640d01007387 */ /* 0x0001e20000100800 */
[----:B--2---:R-:W-:-:S03]  /*129d0*/  IMAD.MOV.U32 R0, RZ, RZ, R11 ;  /* 0x000000ffff007224 */ /* 0x004fc600078e000b */
[----:B------:R-:W-:Y:S04]  /*129e0*/  STL [R1+0x2568], R10 ;  /* 0x0025680a01007387 */ /* 0x000fe80000100800 */
[----:B----4-:R-:W-:Y:S04]  /*129f0*/  STL [R1+0x2560], R16 ;  /* 0x0025601001007387 */ /* 0x010fe80000100800 */
[----:B------:R1:W-:Y:S04]  /*12a00*/  STL [R1+0x255c], R0 ;  /* 0x00255c0001007387 */ /* 0x0003e80000100800 */
[----:B------:R-:W-:Y:S04]  /*12a10*/  STL [R1+0x2554], R17 ;  /* 0x0025541101007387 */ /* 0x000fe80000100800 */
[----:B0-----:R-:W2:Y:S01]  /*12a20*/  LDL.LU.64 R12, [R1+0x310] ;  /* 0x00031000010c7983 */ /* 0x001ea20000300a00 */
[----:B-1----:R-:W-:-:S03]  /*12a30*/  IMAD.MOV.U32 R0, RZ, RZ, R9 ;  /* 0x000000ffff007224 */ /* 0x002fc600078e0009 */
[----:B------:R-:W-:Y:S04]  /*12a40*/  STL [R1+0x2558], R8 ;  /* 0x0025580801007387 */ /* 0x000fe80000100800 */
[----:B---3--:R-:W-:Y:S04]  /*12a50*/  STL [R1+0x2550], R18 ;  /* 0x0025501201007387 */ /* 0x008fe80000100800 */
[----:B------:R0:W-:Y:S04]  /*12a60*/  STL [R1+0x254c], R0 ;  /* 0x00254c0001007387 */ /* 0x0001e80000100800 */
[----:B------:R-:W-:Y:S01]  /*12a70*/  STL [R1+0x2544], R19 ;  /* 0x0025441301007387 */ /* 0x000fe20000100800 */
[----:B0-----:R-:W-:-:S03]  /*12a80*/  IMAD.MOV.U32 R0, RZ, RZ, R7 ;  /* 0x000000ffff007224 */ /* 0x001fc600078e0007 */
[----:B------:R-:W-:Y:S04]  /*12a90*/  STL [R1+0x2548], R6 ;  /* 0x0025480601007387 */ /* 0x000fe80000100800 */
[----:B------:R-:W3:Y:S04]  /*12aa0*/  LDL.LU.64 R10, [R1+0x2e8] ;  /* 0x0002e800010a7983 */ /* 0x000ee80000300a00 */
[----:B------:R0:W-:Y:S04]  /*12ab0*/  STL [R1+0x253c], R0 ;  /* 0x00253c0001007387 */ /* 0x0001e80000100800 */
[----:B------:R-:W-:Y:S04]  /*12ac0*/  STL [R1+0x2540], R20 ;  /* 0x0025401401007387 */ /* 0x000fe80000100800 */
[----:B------:R1:W-:Y:S01]  /*12ad0*/  STL [R1+0x2534], R21 ;  /* 0x0025341501007387 */ /* 0x0003e20000100800 */
[----:B0-----:R-:W-:-:S03]  /*12ae0*/  IMAD.MOV.U32 R0, RZ, RZ, R5 ;  /* 0x000000ffff007224 */ /* 0x001fc600078e0005 */
[----:B-1----:R-:W4:Y:S04]  /*12af0*/  LDL.LU.64 R20, [R1+0x320] ;  /* 0x0003200001147983 */ /* 0x002f280000300a00 */
[----:B------:R-:W3:Y:S04]  /*12b00*/  LDL.LU.64 R8, [R1+0x338] ;  /* 0x0003380001087983 */ /* 0x000ee80000300a00 */
[----:B------:R-:W-:Y:S04]  /*12b10*/  STL [R1+0x2538], R4 ;  /* 0x0025380401007387 */ /* 0x000fe80000100800 */
[----:B------:R-:W3:Y:S04]  /*12b20*/  LDL.LU.64 R6, [R1+0x2f0] ;  /* 0x0002f00001067983 */ /* 0x000ee80000300a00 */
[----:B------:R-:W-:Y:S04]  /*12b30*/  STL [R1+0x252c], R0 ;  /* 0x00252c0001007387 */ /* 0x000fe80000100800 */
[----:B------:R-:W-:Y:S04]  /*12b40*/  STL [R1+0x2530], R22 ;  /* 0x0025301601007387 */ /* 0x000fe80000100800 */
[----:B------:R0:W-:Y:S04]  /*12b50*/  STL [R1+0x2524], R23 ;  /* 0x0025241701007387 */ /* 0x0001e80000100800 */
[----:B0-----:R-:W3:Y:S04]  /*12b60*/  LDL.LU.64 R22, [R1+0x2e0] ;  /* 0x0002e00001167983 */ /* 0x001ee80000300a00 */
[----:B------:R-:W4:Y:S01]  /*12b70*/  LDL.LU.64 R4, [R1+0x350] ;  /* 0x0003500001047983 */ /* 0x000f220000300a00 */
[----:B------:R-:W-:-:S03]  /*12b80*/  IMAD.MOV.U32 R0, RZ, RZ, R3 ;  /* 0x000000ffff007224 */ /* 0x000fc600078e0003 */
[----:B------:R0:W-:Y:S04]  /*12b90*/  STL [R1+0x2528], R2 ;  /* 0x0025280201007387 */ /* 0x0001e80000100800 */
[----:B0-----:R-:W4:Y:S04]  /*12ba0*/  LDL.LU.64 R2, [R1+0x300] ;  /* 0x0003000001027983 */ /* 0x001f280000300a00 */
[----:B------:R0:W-:Y:S04]  /*12bb0*/  STL [R1+0x251c], R0 ;  /* 0x00251c0001007387 */ /* 0x0001e80000100800 */
[----:B------:R-:W-:Y:S04]  /*12bc0*/  STL [R1+0x2520], R24 ;  /* 0x0025201801007387 */ /* 0x000fe80000100800 */
[----:B------:R-:W-:Y:S04]  /*12bd0*/  STL [R1+0x250c], R25 ;  /* 0x00250c1901007387 */ /* 0x000fe80000100800 */
[----:B------:R-:W4:Y:S01]  /*12be0*/  LDL.LU.64 R18, [R1+0x368] ;  /* 0x0003680001127983 */ /* 0x000f220000300a00 */
[----:B0-----:R-:W-:-:S03]  /*12bf0*/  IMAD.MOV.U32 R0, RZ, RZ, R29 ;  /* 0x000000ffff007224 */ /* 0x001fc600078e001d */
[----:B------:R0:W-:Y:S04]  /*12c00*/  STL [R1+0x2514], R28 ;  /* 0x0025141c01007387 */ /* 0x0001e80000100800 */
[----:B0-----:R-:W4:Y:S04]  /*12c10*/  LDL.LU.64 R28, [R1+0x308] ;  /* 0x00030800011c7983 */ /* 0x001f280000300a00 */
[----:B------:R0:W-:Y:S04]  /*12c20*/  STL [R1+0x2510], R0 ;  /* 0x0025100001007387 */ /* 0x0001e80000100800 */
[----:B------:R-:W-:Y:S04]  /*12c30*/  STL [R1+0x2518], R26 ;  /* 0x0025181a01007387 */ /* 0x000fe80000100800 */
[----:B------:R-:W-:Y:S04]  /*12c40*/  STL [R1+0x1008], R27 ;  /* 0x0010081b01007387 */ /* 0x000fe80000100800 */
[----:B------:R-:W4:Y:S04]  /*12c50*/  LDL.LU.64 R16, [R1+0x378] ;  /* 0x0003780001107983 */ /* 0x000f280000300a00 */
        /* <DEDUP_REMOVED lines=395> */
[----:B------:R2:W-:Y:S02]  /*14510*/  STL [R1+0x131c], R0 ;  /* 0x00131c0001007387 */ /* 0x0005e40000100800 */
[----:B--2---:R-:W-:Y:S02]  /*14520*/  IMAD.MOV.U32 R0, RZ, RZ, R13 ;  /* 0x000000ffff007224 */ /* 0x004fe400078e000d */
[----:B------:R0:W-:Y:S04]  /*14530*/  STL [R1+0x1328], R12 ;  /* 0x0013280c01007387 */ /* 0x0001e80000100800 */
[----:B0-----:R-:W2:Y:S04]  /*14540*/  LDL.LU.64 R12, [R1+0x6b8] ;  /* 0x0006b800010c7983 */ /* 0x001ea80000300a00 */
[----:B------:R3:W-:Y:S02]  /*14550*/  STL [R1+0x1324], R0 ;  /* 0x0013240001007387 */ /* 0x0007e40000100800 */
[----:B---3--:R-:W-:-:S02]  /*14560*/  IMAD.MOV.U32 R0, RZ, RZ, R23 ;  /* 0x000000ffff007224 */ /* 0x008fc400078e0017 */
[----:B------:R0:W-:Y:S04]  /*14570*/  STL [R1+0x1330], R22 ;  /* 0x0013301601007387 */ /* 0x0001e80000100800 */
[----:B0-----:R-:W3:Y:S04]  /*14580*/  LDL.LU.64 R22, [R1+0x2d0] ;  /* 0x0002d00001167983 */ /* 0x001ee80000300a00 */
[----:B------:R0:W-:Y:S04]  /*14590*/  STL [R1+0x132c], R0 ;  /* 0x00132c0001007387 */ /* 0x0001e80000100800 */
[----:B----4-:R-:W-:Y:S04]  /*145a0*/  STL [R1+0x1338], R20 ;  /* 0x0013381401007387 */ /* 0x010fe80000100800 */
        /* <DEDUP_REMOVED lines=21> */
[----:B0-----:R-:W-:-:S05]  /*14700*/  IMAD.MOV.U32 R0, RZ, RZ, R3 ;  /* 0x000000ffff007224 */ /* 0x001fca00078e0003 */
[----:B------:R0:W-:Y:S04]  /*14710*/  STL [R1+0x135c], R0 ;  /* 0x00135c0001007387 */ /* 0x0001e80000100800 */
[----:B------:R-:W-:Y:S04]  /*14720*/  STL [R1+0x1368], R18 ;  /* 0x0013681201007387 */ /* 0x000fe80000100800 */
[----:B-1----:R-:W4:Y:S01]  /*14730*/  LDL.LU.64 R2, [R1+0x6d8] ;  /* 0x0006d80001027983 */ /* 0x002f220000300a00 */
[----:B0-----:R-:W-:-:S03]  /*14740*/  IMAD.MOV.U32 R0, RZ, RZ, R19 ;  /* 0x000000ffff007224 */ /* 0x001fc600078e0013 */
[----:B------:R-:W-:Y:S04]  /*14750*/  STL [R1+0x1370], R28 ;  /* 0x0013701c01007387 */ /* 0x000fe80000100800 */
[----:B------:R0:W-:Y:S02]  /*14760*/  STL [R1+0x1364], R0 ;  /* 0x0013640001007387 */ /* 0x0001e40000100800 */
[----:B0-----:R-:W-:Y:S02]  /*14770*/  IMAD.MOV.U32 R0, RZ, RZ, R29 ;  /* 0x000000ffff007224 */ /* 0x001fe400078e001d */
[----:B------:R-:W4:Y:S04]  /*14780*/  LDL.LU.64 R28, [R1+0x2c0] ;  /* 0x0002c000011c7983 */ /* 0x000f280000300a00 */
[----:B------:R0:W-:Y:S04]  /*14790*/  STL [R1+0x136c], R0 ;  /* 0x00136c0001007387 */ /* 0x0001e80000100800 */
[----:B------:R-:W-:Y:S04]  /*147a0*/  STL [R1+0x1378], R16 ;  /* 0x0013781001007387 */ /* 0x000fe80000100800 */
[----:B------:R-:W4:Y:S01]  /*147b0*/  LDL.LU.64 R18, [R1+0x6e0] ;  /* 0x0006e00001127983 */ /* 0x000f220000300a00 */
[----:B0-----:R-:W-:-:S05]  /*147c0*/  IMAD.MOV.U32 R0, RZ, RZ, R17 ;  /* 0x000000ffff007224 */ /* 0x001fca00078e0011 */
[----:B------:R2:W-:Y:S02]  /*147d0*/  STL [R1+0x1374], R0 ;  /* 0x0013740001007387 */ /* 0x0005e40000100800 */
[----:B--2---:R-:W-:Y:S02]  /*147e0*/  IMAD.MOV.U32 R0, RZ, RZ, R13 ;  /* 0x000000ffff007224 */ /* 0x004fe400078e000d */
[----:B------:R-:W-:Y:S04]  /*147f0*/  STL [R1+0x1380], R12 ;  /* 0x0013800c01007387 */ /* 0x000fe80000100800 */
[----:B------:R-:W2:Y:S04]  /*14800*/  LDL.LU.64 R16, [R1+0x5b8] ;  /* 0x0005b80001107983 */ /* 0x000ea80000300a00 */
        /* <DEDUP_REMOVED lines=43> */
[----:B---3--:R-:W-:Y:S04]  /*14ac0*/  STL [R1+0x13e0], R12 ;  /* 0x0013e00c01007387 */ /* 0x008fe80000100800 */
[----:B------:R1:W-:Y:S04]  /*14ad0*/  STL [R1+0x13d4], R0 ;  /* 0x0013d40001007387 */ /* 0x0003e80000100800 */
[----:B0-----:R-:W2:Y:S01]  /*14ae0*/  LDL.LU.64 R16, [R1+0x710] ;  /* 0x0007100001107983 */ /* 0x001ea20000300a00 */
[----:B-1----:R-:W-:-:S03]  /*14af0*/  IMAD.MOV.U32 R0, RZ, RZ, R13 ;  /* 0x000000ffff007224 */ /* 0x002fc600078e000d */
[----:B----4-:R-:W-:Y:S04]  /*14b00*/  STL [R1+0x13e8], R22 ;  /* 0x0013e81601007387 */ /* 0x010fe80000100800 */
[----:B------:R0:W-:Y:S04]  /*14b10*/  STL [R1+0x13dc], R0 ;  /* 0x0013dc0001007387 */ /* 0x0001e80000100800 */
[----:B------:R-:W3:Y:S04]  /*14b20*/  LDL.LU.64 R12, [R1+0x5f0] ;  /* 0x0005f000010c7983 */ /* 0x000ee80000300a00 */
        /* <DEDUP_REMOVED lines=36> */
[----:B--2---:R-:W-:Y:S02]  /*14d70*/  IMAD.MOV.U32 R0, RZ, RZ, R17 ;  /* 0x000000ffff007224 */ /* 0x004fe400078e0011 */
[----:B------:R0:W-:Y:S04]  /*14d80*/  STL [R1+0x1430], R16 ;  /* 0x0014301001007387 */ /* 0x0001e80000100800 */
[----:B0-----:R-:W2:Y:S04]  /*14d90*/  LDL.LU.64 R16, [R1+0x740] ;  /* 0x0007400001107983 */ /* 0x001ea80000300a00 */
[----:B------:R0:W-:Y:S04]  /*14da0*/  STL [R1+0x142c], R0 ;  /* 0x00142c0001007387 */ /* 0x0001e80000100800 */
[----:B---3--:R1:W-:Y:S01]  /*14db0*/  STL [R1+0x1438], R12 ;  /* 0x0014380c01007387 */ /* 0x0083e20000100800 */
[----:B0-----:R-:W-:-:S03]  /*14dc0*/  IMAD.MOV.U32 R0, RZ, RZ, R13 ;  /* 0x000000ffff007224 */ /* 0x001fc600078e000d */
[----:B----4-:R-:W-:Y:S04]  /*14dd0*/  STL [R1+0x1440], R24 ;  /* 0x0014401801007387 */ /* 0x010fe80000100800 */
[----:B------:R0:W-:Y:S04]  /*14de0*/  STL [R1+0x1434], R0 ;  /* 0x0014340001007387 */ /* 0x0001e80000100800 */
[----:B-1----:R-:W3:Y:S01]  /*14df0*/  LDL.LU.64 R12, [R1+0x630] ;  /* 0x00063000010c7983 */ /* 0x002ee20000300a00 */
        /* <DEDUP_REMOVED lines=14> */
[----:B------:R-:W-:Y:S01]  /*14ee0*/  STL [R1+0x1468], R4 ;  /* 0x0014680401007387 */ /* 0x000fe20000100800 */
[----:B0-----:R-:W-:-:S05]  /*14ef0*/  IMAD.MOV.U32 R0, RZ, RZ, R7 ;  /* 0x000000ffff007224 */ /* 0x001fca00078e0007 */
[----:B------:R0:W-:Y:S04]  /*14f00*/  STL [R1+0x145c], R0 ;  /* 0x00145c0001007387 */ /* 0x0001e80000100800 */
[----:B------:R-:W4:Y:S04]  /*14f10*/  LDL.LU.64 R26, [R1+0x750] ;  /* 0x00075000011a7983 */ /* 0x000f280000300a00 */
[----:B------:R-:W4:Y:S01]  /*14f20*/  LDL.LU.64 R6, [R1+0x640] ;  /* 0x0006400001067983 */ /* 0x000f220000300a00 */
[----:B0-----:R-:W-:-:S05]  /*14f30*/  IMAD.MOV.U32 R0, RZ, RZ, R5 ;  /* 0x000000ffff007224 */ /* 0x001fca00078e0005 */
[----:B------:R0:W-:Y:S04]  /*14f40*/  STL [R1+0x1464], R0 ;  /* 0x0014640001007387 */ /* 0x0001e80000100800 */
[----:B------:R-:W-:Y:S04]  /*14f50*/  STL [R1+0x1470], R20 ;  /* 0x0014701401007387 */ /* 0x000fe80000100800 */
        /* <DEDUP_REMOVED lines=13> */
[----:B--2---:R-:W-:Y:S04]  /*15030*/  STL [R1+0x1490], R16 ;  /* 0x0014901001007387 */ /* 0x004fe80000100800 */
[----:B------:R0:W-:Y:S04]  /*15040*/  STL [R1+0x1484], R0 ;  /* 0x0014840001007387 */ /* 0x0001e80000100800 */
[----:B------:R-:W2:Y:S04]  /*15050*/  LDL.LU.64 R24, [R1+0x658] ;  /* 0x0006580001187983 */ /* 0x000ea80000300a00 */
[----:B------:R-:W2:Y:S01]  /*15060*/  LDL.LU.64 R22, [R1+0x768] ;  /* 0x0007680001167983 */ /* 0x000ea20000300a00 */
[----:B0-----:R-:W-:-:S05]  /*15070*/  IMAD.MOV.U32 R0, RZ, RZ, R17 ;  /* 0x000000ffff007224 */ /* 0x001fca00078e0011 */
[----:B------:R0:W-:Y:S04]  /*15080*/  STL [R1+0x148c], R0 ;  /* 0x00148c0001007387 */ /* 0x0001e80000100800 */
[----:B---3--:R-:W-:Y:S04]  /*15090*/  STL [R1+0x1498], R12 ;  /* 0x0014980c01007387 */ /* 0x008fe80000100800 */
[----:B------:R-:W3:Y:S01]  /*150a0*/  LDL.LU.64 R20, [R1+0x278] ;  /* 0x0002780001147983 */ /* 0x000ee20000300a00 */
[----:B0-----:R-:W-:-:S03]  /*150b0*/  IMAD.MOV.U32 R0, RZ, RZ, R13 ;  /* 0x000000ffff007224 */ /* 0x001fc600078e000d */
[----:B------:R-:W3:Y:S04]  /*150c0*/  LDL.LU.64 R18, [R1+0x770] ;  /* 0x0007700001127983 */ /* 0x000ee80000300a00 */
[----:B------:R0:W-:Y:S04]  /*150d0*/  STL [R1+0x1494], R0 ;  /* 0x0014940001007387 */ /* 0x0001e80000100800 */
[----:B----4-:R1:W-:Y:S01]  /*150e0*/  STL [R1+0x14a0], R10 ;  /* 0x0014a00a01007387 */ /* 0x0103e20000100800 */
[----:B0-----:R-:W-:-:S03]  /*150f0*/  IMAD.MOV.U32 R0, RZ, RZ, R11 ;  /* 0x000000ffff007224 */ /* 0x001fc600078e000b */
[----:B------:R-:W4:Y:S04]  /*15100*/  LDL.LU.64 R16, [R1+0x668] ;  /* 0x0006680001107983 */ /* 0x000f280000300a00 */
[----:B------:R-:W4:Y:S04]  /*15110*/  LDL.LU.64 R12, [R1+0x778] ;  /* 0x00077800010c7983 */ /* 0x000f280000300a00 */
[----:B------:R0:W-:Y:S04]  /*15120*/  STL [R1+0x149c], R0 ;  /* 0x00149c0001007387 */ /* 0x0001e80000100800 */
[----:B------:R-:W-:Y:S04]  /*15130*/  STL [R1+0x14a8], R8 ;  /* 0x0014a80801007387 */ /* 0x000fe80000100800 */
[----:B-1----:R-:W4:Y:S04]  /*15140*/  LDL.LU.64 R10, [R1+0x270] ;  /* 0x00027000010a7983 */ /* 0x002f280000300a00 */
[----:B0-----:R-:W4:Y:S04]  /*15150*/  LDL.LU R0, [R1+0x790] ;  /* 0x0007900001007983 */ /* 0x001f280000300800 */
[----:B------:R0:W-:Y:S04]  /*15160*/  STL [R1+0x14a4], R9 ;  /* 0x0014a40901007387 */ /* 0x0001e80000100800 */
[----:B0-----:R-:W4:Y:S04]  /*15170*/  LDL.LU.64 R8, [R1+0x780] ;  /* 0x0007800001087983 */ /* 0x001f280000300a00 */
[----:B------:R0:W-:Y:S04]  /*15180*/  STL [R1+0x14b0], R26 ;  /* 0x0014b01a01007387 */ /* 0x0001e80000100800 */
[----:B------:R1:W-:Y:S01]  /*15190*/  STL [R1+0x14b8], R6 ;  /* 0x0014b80601007387 */ /* 0x0003e20000100800 */
[----:B0-----:R-:W-:-:S02]  /*151a0*/  IMAD.MOV.U32 R26, RZ, RZ, R27 ;  /* 0x000000ffff1a7224 */ /* 0x001fc400078e001b */
[----:B-1----:R-:W-:-:S03]  /*151b0*/  IMAD.MOV.U32 R6, RZ, RZ, R7 ;  /* 0x000000ffff067224 */ /* 0x002fc600078e0007 */
[----:B------:R-:W-:Y:S04]  /*151c0*/  STL [R1+0x14ac], R26 ;  /* 0x0014ac1a01007387 */ /* 0x000fe80000100800 */
[----:B------:R0:W-:Y:S04]  /*151d0*/  STL [R1+0x14c0], R4 ;  /* 0x0014c00401007387 */ /* 0x0001e80000100800 */
[----:B------:R1:W-:Y:S01]  /*151e0*/  STL [R1+0x14b4], R6 ;  /* 0x0014b40601007387 */ /* 0x0003e20000100800 */
[----:B0-----:R-:W-:-:S03]  /*151f0*/  IMAD.MOV.U32 R4, RZ, RZ, R5 ;  /* 0x000000ffff047224 */ /* 0x001fc600078e0005 */
[----:B-1----:R-:W4:Y:S04]  /*15200*/  LDL.LU.64 R6, [R1+0x788] ;  /* 0x0007880001067983 */ /* 0x002f280000300a00 */
[----:B------:R-:W4:Y:S04]  /*15210*/  LDL.LU R5, [R1+0x794] ;  /* 0x0007940001057983 */ /* 0x000f280000300800 */
[----:B------:R0:W-:Y:S02]  /*15220*/  STL [R1+0x14bc], R4 ;  /* 0x0014bc0401007387 */ /* 0x0001e40000100800 */
[----:B0-----:R-:W-:-:S02]  /*15230*/  IMAD.MOV.U32 R4, RZ, RZ, R3 ;  /* 0x000000ffff047224 */ /* 0x001fc400078e0003 */
[----:B------:R0:W-:Y:S04]  /*15240*/  STL [R1+0x14c8], R2 ;  /* 0x0014c80201007387 */ /* 0x0001e80000100800 */
[----:B0-----:R-:W4:Y:S04]  /*15250*/  LDL.LU R2, [R1+0x79c] ;  /* 0x00079c0001027983 */ /* 0x001f280000300800 */
[----:B------:R-:W4:Y:S04]  /*15260*/  LDL.LU R3, [R1+0x798] ;  /* 0x0007980001037983 */ /* 0x000f280000300800 */
[----:B------:R0:W-:Y:S04]  /*15270*/  STL [R1+0x14c4], R4 ;  /* 0x0014c40401007387 */ /* 0x0001e80000100800 */
[----:B------:R1:W-:Y:S01]  /*15280*/  STL [R1+0x14d0], R28 ;  /* 0x0014d01c01007387 */ /* 0x0003e20000100800 */
[----:B0-----:R-:W-:-:S03]  /*15290*/  IMAD.MOV.U32 R4, RZ, RZ, R29 ;  /* 0x000000ffff047224 */ /* 0x001fc600078e001d */
[----:B-1----:R-:W4:Y:S04]  /*152a0*/  LDL.LU.64 R28, [R1+0x698] ;  /* 0x00069800011c7983 */ /* 0x002f280000300a00 */
[----:B------:R2:W-:Y:S02]  /*152b0*/  STL [R1+0x14cc], R4 ;  /* 0x0014cc0401007387 */ /* 0x0005e40000100800 */
[----:B--2---:R-:W-:Y:S02]  /*152c0*/  IMAD.MOV.U32 R4, RZ, RZ, R25 ;  /* 0x000000ffff047224 */ /* 0x004fe400078e0019 */
[----:B------:R-:W-:Y:S04]  /*152d0*/  STL [R1+0x14d8], R24 ;  /* 0x0014d81801007387 */ /* 0x000fe80000100800 */
[----:B------:R-:W-:Y:S04]  /*152e0*/  STL [R1+0x14e0], R22 ;  /* 0x0014e01601007387 */ /* 0x000fe80000100800 */
[----:B------:R0:W-:Y:S02]  /*152f0*/  STL [R1+0x14d4], R4 ;  /* 0x0014d40401007387 */ /* 0x0001e40000100800 */
[----:B0-----:R-:W-:-:S02]  /*15300*/  IMAD.MOV.U32 R4, RZ, RZ, R23 ;  /* 0x000000ffff047224 */ /* 0x001fc400078e0017 */
[----:B---3--:R-:W-:Y:S04]  /*15310*/  STL [R1+0x14e8], R20 ;  /* 0x0014e81401007387 */ /* 0x008fe80000100800 */
[----:B------:R0:W-:Y:S04]  /*15320*/  STL [R1+0x14dc], R4 ;  /* 0x0014dc0401007387 */ /* 0x0001e80000100800 */
[----:B------:R-:W-:Y:S01]  /*15330*/  STL [R1+0x14f0], R18 ;  /* 0x0014f01201007387 */ /* 0x000fe20000100800 */
[----:B0-----:R-:W-:-:S05]  /*15340*/  IMAD.MOV.U32 R4, RZ, RZ, R21 ;  /* 0x000000ffff047224 */ /* 0x001fca00078e0015 */
[----:B------:R0:W-:Y:S02]  /*15350*/  STL [R1+0x14e4], R4 ;  /* 0x0014e40401007387 */ /* 0x0001e40000100800 */
[----:B0-----:R-:W-:Y:S02]  /*15360*/  IMAD.MOV.U32 R4, RZ, RZ, R19 ;  /* 0x000000ffff047224 */ /* 0x001fe400078e0013 */
[----:B----4-:R-:W-:Y:S04]  /*15370*/  STL [R1+0x14f8], R16 ;  /* 0x0014f81001007387 */ /* 0x010fe80000100800 */
[----:B------:R0:W-:Y:S04]  /*15380*/  STL [R1+0x14ec], R4 ;  /* 0x0014ec0401007387 */ /* 0x0001e80000100800 */
[----:B------:R-:W-:Y:S01]  /*15390*/  STL [R1+0x1500], R12 ;  /* 0x0015000c01007387 */ /* 0x000fe20000100800 */
[----:B0-----:R-:W-:-:S05]  /*153a0*/  IMAD.MOV.U32 R4, RZ, RZ, R17 ;  /* 0x000000ffff047224 */ /* 0x001fca00078e0011 */
[----:B------:R0:W-:Y:S04]  /*153b0*/  STL [R1+0x14f4], R4 ;  /* 0x0014f40401007387 */ /* 0x0001e80000100800 */
[----:B------:R-:W-:Y:S01]  /*153c0*/  STL [R1+0x1508], R10 ;  /* 0x0015080a01007387 */ /* 0x000fe20000100800 */
[----:B0-----:R-:W-:-:S05]  /*153d0*/  IMAD.MOV.U32 R4, RZ, RZ, R13 ;  /* 0x000000ffff047224 */ /* 0x001fca00078e000d */
[----:B------:R0:W-:Y:S01]  /*153e0*/  STL [R1+0x14fc], R4 ;  /* 0x0014fc0401007387 */ /* 0x0001e20000100800 */
[----:B------:R-:W-:Y:S02]  /*153f0*/  IMAD R0, R0, c[0x0][0x184], RZ ;  /* 0x0000610000007a24 */ /* 0x000fe400078e02ff */
[----:B0-----:R-:W-:-:S03]  /*15400*/  IMAD.MOV.U32 R4, RZ, RZ, R11 ;  /* 0x000000ffff047224 */ /* 0x001fc600078e000b */
[----:B------:R-:W-:Y:S02]  /*15410*/  LEA R18, P0, R0, c[0x0][0x160], 0x1 ;  /* 0x0000580000127a11 */ /* 0x000fe400078008ff */
[----:B------:R0:W-:Y:S01]  /*15420*/  STL [R1+0x1504], R4 ;  /* 0x0015040401007387 */ /* 0x0001e20000100800 */
[----:B------:R-:W-:-:S03]  /*15430*/  IMAD.MOV.U32 R10, RZ, RZ, c[0x0][0x188] ;  /* 0x00006200ff0a7624 */ /* 0x000fc600078e00ff */
[----:B------:R-:W-:Y:S01]  /*15440*/  STL [R1+0x1510], R8 ;  /* 0x0015100801007387 */ /* 0x000fe20000100800 */
[----:B0-----:R-:W-:-:S03]  /*15450*/  IMAD.MOV.U32 R4, RZ, RZ, R9 ;  /* 0x000000ffff047224 */ /* 0x001fc600078e0009 */
[----:B------:R-:W-:Y:S01]  /*15460*/  STL [R1+0x1518], R14 ;  /* 0x0015180e01007387 */ /* 0x000fe20000100800 */
[----:B------:R-:W-:-:S03]  /*15470*/  LEA.HI.X.SX32 R19, R0, c[0x0][0x164], 0x1, P0 ;  /* 0x0000590000137a11 */ /* 0x000fc600000f0eff */
[----:B------:R0:W-:Y:S04]  /*15480*/  STL [R1+0x150c], R4 ;  /* 0x00150c0401007387 */ /* 0x0001e80000100800 */
[----:B------:R-:W-:Y:S01]  /*15490*/  STL [R1+0x1514], R15 ;  /* 0x0015140f01007387 */ /* 0x000fe20000100800 */
[----:B------:R-:W-:-:S03]  /*154a0*/  IMAD R11, R10, 0x7d, RZ ;  /* 0x0000007d0a0b7824 */ /* 0x000fc600078e02ff */
[----:B------:R1:W-:Y:S01]  /*154b0*/  STL [R1+0x1520], R6 ;  /* 0x0015200601007387 */ /* 0x0003e20000100800 */
[----:B0-----:R-:W-:-:S03]  /*154c0*/  IMAD R4, R5, c[0x0][0x184], RZ ;  /* 0x0000610005047a24 */ /* 0x001fc600078e02ff */
[----:B------:R0:W-:Y:S02]  /*154d0*/  STL [R1+0x151c], R7 ;  /* 0x00151c0701007387 */ /* 0x0001e40000100800 */
[----:B------:R-:W-:Y:S01]  /*154e0*/  LEA R16, P2, R4, c[0x0][0x160], 0x1 ;  /* 0x0000580004107a11 */ /* 0x000fe200078408ff */
[----:B-1----:R-:W-:Y:S01]  /*154f0*/  IMAD R6, R10, 0x7f, RZ ;  /* 0x0000007f0a067824 */ /* 0x002fe200078e02ff */
[----:B------:R-:W-:Y:S02]  /*15500*/  STL.64 [R1+0xdc0], R18 ;  /* 0x000dc01201007387 */ /* 0x000fe40000100a00 */
[----:B------:R-:W-:Y:S01]  /*15510*/  LEA.HI.X.SX32 R17, R4, c[0x0][0x164], 0x1, P2 ;  /* 0x0000590004117a11 */ /* 0x000fe200010f0eff */
[----:B------:R-:W-:Y:S02]  /*15520*/  IMAD R5, R2, c[0x0][0x184], RZ ;  /* 0x0000610002057a24 */ /* 0x000fe400078e02ff */
[----:B------:R-:W-:-:S03]  /*15530*/  IMAD R0, R3, c[0x0][0x184], RZ ;  /* 0x0000610003007a24 */ /* 0x000fc600078e02ff */
[C---:B------:R-:W-:Y:S01]  /*15540*/  LEA R12, P0, R5.reuse, c[0x0][0x160], 0x1 ;  /* 0x00005800050c7a11 */ /* 0x040fe200078008ff */
[----:B------:R-:W-:Y:S01]  /*15550*/  IMAD.WIDE R2, R6, 0x2, R18 ;  /* 0x0000000206027825 */ /* 0x000fe200078e0212 */
[C---:B------:R-:W-:Y:S02]  /*15560*/  LEA R14, P1, R0.reuse, c[0x0][0x160], 0x1 ;  /* 0x00005800000e7a11 */ /* 0x040fe400078208ff */
[----:B------:R-:W-:Y:S02]  /*15570*/  LEA.HI.X.SX32 R13, R5, c[0x0][0x164], 0x1, P0 ;  /* 0x00005900050d7a11 */ /* 0x000fe400000f0eff */
[----:B------:R-:W-:Y:S01]  /*15580*/  LEA.HI.X.SX32 R15, R0, c[0x0][0x164], 0x1, P1 ;  /* 0x00005900000f7a11 */ /* 0x000fe200008f0eff */
[----:B------:R-:W-:Y:S02]  /*15590*/  IMAD R0, R10, 0x7e, RZ ;  /* 0x0000007e0a007824 */ /* 0x000fe400078e02ff */
[----:B0-----:R-:W-:Y:S01]  /*155a0*/  IMAD.MOV.U32 R7, RZ, RZ, R29 ;  /* 0x000000ffff077224 */ /* 0x001fe200078e001d */
[----:B------:R-:W-:Y:S04]  /*155b0*/  STL [R1+0x1528], R28 ;  /* 0x0015281c01007387 */ /* 0x000fe80000100800 */
[----:B------:R-:W-:Y:S04]  /*155c0*/  STL [R1+0x1524], R7 ;  /* 0x0015240701007387 */ /* 0x000fe80000100800 */
[----:B------:R-:W-:Y:S01]  /*155d0*/  STL [R1+0x1530], R2 ;  /* 0x0015300201007387 */ /* 0x000fe20000100800 */
[----:B------:R-:W-:-:S03]  /*155e0*/  IMAD.WIDE R4, R6, 0x2, R14 ;  /* 0x0000000206047825 */ /* 0x000fc600078e020e */
[----:B------:R0:W-:Y:S04]  /*155f0*/  STL [R1+0x152c], R3 ;  /* 0x00152c0301007387 */ /* 0x0001e80000100800 */
[----:B------:R-:W-:Y:S01]  /*15600*/  STL.64 [R1+0xdc8], R16 ;  /* 0x000dc81001007387 */ /* 0x000fe20000100a00 */
[----:B0-----:R-:W-:-:S03]  /*15610*/  IMAD.WIDE R2, R6, 0x2, R16 ;  /* 0x0000000206027825 */ /* 0x001fc600078e0210 */
[----:B------:R-:W-:Y:S01]  /*15620*/  STL.64 [R1+0xdd8], R12 ;  /* 0x000dd80c01007387 */ /* 0x000fe20000100a00 */
[----:B------:R-:W-:-:S03]  /*15630*/  IMAD.WIDE R6, R6, 0x2, R12 ;  /* 0x0000000206067825 */ /* 0x000fc600078e020c */
[----:B------:R-:W-:Y:S01]  /*15640*/  STL.64 [R1+0xdd0], R14 ;  /* 0x000dd00e01007387 */ /* 0x000fe20000100a00 */
[----:B------:R-:W-:-:S03]  /*15650*/  IMAD.WIDE R8, R0, 0x2, R18 ;  /* 0x0000000200087825 */ /* 0x000fc600078e0212 */
[----:B------:R-:W-:Y:S04]  /*15660*/  STL [R1+0x1538], R2 ;  /* 0x0015380201007387 */ /* 0x000fe80000100800 */
[----:B------:R0:W-:Y:S04]  /*15670*/  STL [R1+0x1534], R3 ;  /* 0x0015340301007387 */ /* 0x0001e80000100800 */
[----:B------:R-:W-:Y:S04]  /*15680*/  STL [R1+0x1540], R4 ;  /* 0x0015400401007387 */ /* 0x000fe80000100800 */
[----:B------:R1:W-:Y:S01]  /*15690*/  STL [R1+0x153c], R5 ;  /* 0x00153c0501007387 */ /* 0x0003e20000100800 */
[----:B0-----:R-:W-:-:S03]  /*156a0*/  IMAD.WIDE R2, R0, 0x2, R16 ;  /* 0x0000000200027825 */ /* 0x001fc600078e0210 */
[----:B------:R-:W-:Y:S04]  /*156b0*/  STL [R1+0x1548], R6 ;  /* 0x0015480601007387 */ /* 0x000fe80000100800 */
[----:B------:R0:W-:Y:S01]  /*156c0*/  STL [R1+0x1544], R7 ;  /* 0x0015440701007387 */ /* 0x0001e20000100800 */
[----:B-1----:R-:W-:-:S03]  /*156d0*/  IMAD.WIDE R4, R0, 0x2, R14 ;  /* 0x0000000200047825 */ /* 0x002fc600078e020e */
[----:B------:R-:W-:Y:S04]  /*156e0*/  STL [R1+0x1550], R8 ;  /* 0x0015500801007387 */ /* 0x000fe80000100800 */
[----:B------:R1:W-:Y:S01]  /*156f0*/  STL [R1+0x154c], R9 ;  /* 0x00154c0901007387 */ /* 0x0003e20000100800 */
[----:B0-----:R-:W-:-:S03]  /*15700*/  IMAD.WIDE R6, R0, 0x2, R12 ;  /* 0x0000000200067825 */ /* 0x001fc600078e020c */
[----:B------:R-:W-:Y:S04]  /*15710*/  STL [R1+0x1558], R2 ;  /* 0x0015580201007387 */ /* 0x000fe80000100800 */
[----:B------:R0:W-:Y:S01]  /*15720*/  STL [R1+0x1554], R3 ;  /* 0x0015540301007387 */ /* 0x0001e20000100800 */
[----:B-1----:R-:W-:-:S03]  /*15730*/  IMAD.WIDE R8, R11, 0x2, R18 ;  /* 0x000000020b087825 */ /* 0x002fc600078e0212 */
[----:B------:R-:W-:Y:S01]  /*15740*/  STL [R1+0x1560], R4 ;  /* 0x0015600401007387 */ /* 0x000fe20000100800 */
[----:B------:R-:W-:-:S03]  /*15750*/  IMAD R0, R10, 0x7c, RZ ;  /* 0x0000007c0a007824 */ /* 0x000fc600078e02ff */
        /* <DEDUP_REMOVED lines=779> */
[----:B------:R-:W-:-:S03]  /*18810*/  IMAD.SHL.U32 R0, R10, 0x40, RZ ;  /* 0x000000400a007824 */ /* 0x000fc600078e00ff */
        /* <DEDUP_REMOVED lines=810> */
[----:B------:R1:W-:Y:S04]  /*1bac0*/  STL [R1+0x24b0], R8 ;  /* 0x0024b00801007387 */ /* 0x0003e80000100800 */
[----:B------:R-:W-:Y:S01]  /*1bad0*/  STL [R1+0x24ac], R9 ;  /* 0x0024ac0901007387 */ /* 0x000fe20000100800 */
[----:B0-----:R-:W-:-:S03]  /*1bae0*/  IMAD.WIDE R6, R11, 0x2, R12 ;  /* 0x000000020b067825 */ /* 0x001fc600078e020c */
[----:B------:R-:W-:Y:S01]  /*1baf0*/  STL [R1+0x24b8], R2 ;  /* 0x0024b80201007387 */ /* 0x000fe20000100800 */
[----:B-1----:R-:W-:-:S03]  /*1bb00*/  IMAD.SHL.U32 R8, R10, 0x2, RZ ;  /* 0x000000020a087824 */ /* 0x002fc600078e00ff */
        /* <DEDUP_REMOVED lines=10> */
[----:B------:R-:W-:Y:S01]  /*1bbb0*/  STL [R1+0x24d8], R4 ;  /* 0x0024d80401007387 */ /* 0x000fe20000100800 */
[----:B------:R-:W-:-:S03]  /*1bbc0*/  IMAD.WIDE R8, R8, 0x2, R12 ;  /* 0x0000000208087825 */ /* 0x000fc600078e020c */
[----:B------:R0:W-:Y:S01]  /*1bbd0*/  STL [R1+0x24d4], R5 ;  /* 0x0024d40501007387 */ /* 0x0001e20000100800 */
[----:B-1----:R-:W-:-:S03]  /*1bbe0*/  IMAD.WIDE R2, R10, 0x2, R18 ;  /* 0x000000020a027825 */ /* 0x002fc600078e0212 */
[----:B------:R-:W-:Y:S04]  /*1bbf0*/  STL [R1+0x24e0], R6 ;  /* 0x0024e00601007387 */ /* 0x000fe80000100800 */
[----:B------:R1:W-:Y:S01]  /*1bc00*/  STL [R1+0x24dc], R7 ;  /* 0x0024dc0701007387 */ /* 0x0003e20000100800 */
[----:B0-----:R-:W-:-:S03]  /*1bc10*/  IMAD.WIDE R4, R10, 0x2, R16 ;  /* 0x000000020a047825 */ /* 0x001fc600078e0210 */
[----:B------:R-:W-:Y:S04]  /*1bc20*/  STL [R1+0x24e8], R8 ;  /* 0x0024e80801007387 */ /* 0x000fe80000100800 */
[----:B------:R-:W-:Y:S01]  /*1bc30*/  STL [R1+0x24e4], R9 ;  /* 0x0024e40901007387 */ /* 0x000fe20000100800 */
[----:B-1----:R-:W-:-:S03]  /*1bc40*/  IMAD.WIDE R6, R10, 0x2, R14 ;  /* 0x000000020a067825 */ /* 0x002fc600078e020e */
[----:B------:R-:W-:Y:S04]  /*1bc50*/  STL [R1+0x24f0], R2 ;  /* 0x0024f00201007387 */ /* 0x000fe80000100800 */
[----:B------:R0:W-:Y:S04]  /*1bc60*/  STL [R1+0x24ec], R3 ;  /* 0x0024ec0301007387 */ /* 0x0001e80000100800 */
[----:B------:R-:W-:Y:S04]  /*1bc70*/  STL [R1+0x24f8], R4 ;  /* 0x0024f80401007387 */ /* 0x000fe80000100800 */
[----:B------:R-:W-:Y:S01]  /*1bc80*/  STL [R1+0x24f4], R5 ;  /* 0x0024f40501007387 */ /* 0x000fe20000100800 */
[----:B0-----:R-:W-:-:S03]  /*1bc90*/  IMAD.WIDE R2, R10, 0x2, R12 ;  /* 0x000000020a027825 */ /* 0x001fc600078e020c */
[----:B------:R-:W-:Y:S04]  /*1bca0*/  STL [R1+0x2500], R6 ;  /* 0x0025000601007387 */ /* 0x000fe80000100800 */
[----:B------:R-:W-:Y:S04]  /*1bcb0*/  STL [R1+0x24fc], R7 ;  /* 0x0024fc0701007387 */ /* 0x000fe80000100800 */
[----:B------:R-:W-:Y:S04]  /*1bcc0*/  STL [R1+0x2508], R2 ;  /* 0x0025080201007387 */ /* 0x000fe80000100800 */
[----:B------:R0:W-:Y:S04]  /*1bcd0*/  STL [R1+0x2504], R3 ;  /* 0x0025040301007387 */ /* 0x0001e80000100800 */
[----:B------:R1:W-:Y:S04]  /*1bce0*/  STL [R1+0xfe8], RZ ;  /* 0x000fe8ff01007387 */ /* 0x0003e80000100800 */
        /* <DEDUP_REMOVED lines=369> */
[----:B------:R-:W2:Y:S04]  /*1d400*/  S2R R29, SR_TID.X ;  /* 0x00000000001d7919 */ /* 0x000ea80000002100 */
        /* <DEDUP_REMOVED lines=19> */
[----:B------:R1:W-:Y:S01]  /*1d540*/  STL [R1+0x520], RZ ;  /* 0x000520ff01007387 */ /* 0x0003e20000100800 */
[----:B--2---:R-:W-:-:S05]  /*1d550*/  LOP3.LUT R29, R29, 0x3f, RZ, 0xc0, !PT ;  /* 0x0000003f1d1d7812 */ /* 0x004fca00078ec0ff */
[----:B0-----:R-:W-:Y:S02]  /*1d560*/  IMAD.SHL.U32 R3, R29, 0x2, RZ ;  /* 0x000000021d037824 */ /* 0x001fe400078e00ff */
[----:B------:R-:W-:Y:S02]  /*1d570*/  IMAD.MOV.U32 R29, RZ, RZ, c[0x0][0x18c] ;  /* 0x00006300ff1d7624 */ /* 0x000fe400078e00ff */
[----:B------:R-:W-:Y:S02]  /*1d580*/  IMAD.SHL.U32 R10, R10, 0x80, RZ ;  /* 0x000000800a0a7824 */ /* 0x000fe400078e00ff */
[----:B------:R-:W-:-:S03]  /*1d590*/  IMAD.SHL.U32 R4, R29, 0x80, RZ ;  /* 0x000000801d047824 */ /* 0x000fc600078e00ff */
[----:B------:R-:W-:Y:S02]  /*1d5a0*/  SHF.R.S32.HI R0, RZ, 0x1f, R10 ;  /* 0x0000001fff007819 */ /* 0x000fe4000001140a */
[----:B------:R-:W-:-:S03]  /*1d5b0*/  SHF.R.S32.HI R2, RZ, 0x1f, R4 ;  /* 0x0000001fff027819 */ /* 0x000fc60000011404 */
[----:B-1----:R-:W2:Y:S01]  /*1d5c0*/  LDL.LU R29, [R1+0x810] ;  /* 0x00081000011d7983 */ /* 0x002ea20000300800 */
[----:B------:R-:W-:Y:S02]  /*1d5d0*/  SHF.L.U64.HI R2, R4, 0x1, R2 ;  /* 0x0000000104027819 */ /* 0x000fe40000010202 */
[----:B------:R-:W-:Y:S01]  /*1d5e0*/  SHF.L.U64.HI R0, R10, 0x1, R0 ;  /* 0x000000010a007819 */ /* 0x000fe20000010200 */
[----:B------:R-:W-:Y:S01]  /*1d5f0*/  STL [R1+0x524], RZ ;  /* 0x000524ff01007387 */ /* 0x000fe20000100800 */
[----:B--2---:R-:W-:-:S05]  /*1d600*/  SHF.R.S32.HI R4, RZ, 0x7, R29 ;  /* 0x00000007ff047819 */ /* 0x004fca000001141d */
        /* <DEDUP_REMOVED lines=99> */
[----:B------:R-:W2:Y:S01]  /*1dc40*/  LDL R29, [R1+0xdb4] ;  /* 0x000db400011d7983 */ /* 0x000ea20000100800 */
[----:B0-----:R-:W-:-:S02]  /*1dc50*/  LOP3.LUT R4, R3, 0x10, RZ, 0x3c, !PT ;  /* 0x0000001003047812 */ /* 0x001fc400078e3cff */
[C---:B------:R-:W-:Y:S01]  /*1dc60*/  LOP3.LUT R4, R3.reuse, 0x40, RZ, 0x3c, !PT ;  /* 0x0000004003047812 */ /* 0x040fe200078e3cff */
[----:B------:R1:W-:Y:S01]  /*1dc70*/  STL [R1+0x870], RZ ;  /* 0x000870ff01007387 */ /* 0x0003e20000100800 */
[C---:B------:R-:W-:Y:S02]  /*1dc80*/  LOP3.LUT R4, R3.reuse, 0x60, RZ, 0x3c, !PT ;  /* 0x0000006003047812 */ /* 0x040fe400078e3cff */
[C---:B------:R-:W-:Y:S01]  /*1dc90*/  LOP3.LUT R5, R3.reuse, 0x30, RZ, 0x3c, !PT ;  /* 0x0000003003057812 */ /* 0x040fe200078e3cff */
[----:B------:R1:W-:Y:S01]  /*1dca0*/  STL [R1+0x874], RZ ;  /* 0x000874ff01007387 */ /* 0x0003e20000100800 */
[C---:B------:R-:W-:Y:S02]  /*1dcb0*/  LOP3.LUT R6, R3.reuse, 0x20, RZ, 0x3c, !PT ;  /* 0x0000002003067812 */ /* 0x040fe400078e3cff */
[C---:B------:R-:W-:Y:S01]  /*1dcc0*/  LOP3.LUT R5, R3.reuse, 0x50, RZ, 0x3c, !PT ;  /* 0x0000005003057812 */ /* 0x040fe200078e3cff */
[----:B------:R1:W-:Y:S01]  /*1dcd0*/  STL [R1+0x878], RZ ;  /* 0x000878ff01007387 */ /* 0x0003e20000100800 */
[----:B------:R-:W-:-:S03]  /*1dce0*/  LOP3.LUT R6, R3, 0x70, RZ, 0x3c, !PT ;  /* 0x0000007003067812 */ /* 0x000fc600078e3cff */
[----:B------:R1:W-:Y:S04]  /*1dcf0*/  STL [R1+0x87c], RZ ;  /* 0x00087cff01007387 */ /* 0x0003e80000100800 */
[----:B------:R1:W-:Y:S04]  /*1dd00*/  STL [R1+0x880], RZ ;  /* 0x000880ff01007387 */ /* 0x0003e80000100800 */
[----:B------:R1:W-:Y:S04]  /*1dd10*/  STL [R1+0x884], RZ ;  /* 0x000884ff01007387 */ /* 0x0003e80000100800 */
[----:B------:R1:W-:Y:S04]  /*1dd20*/  STL [R1+0x888], RZ ;  /* 0x000888ff01007387 */ /* 0x0003e80000100800 */
[----:B------:R-:W0:Y:S04]  /*1dd30*/  S2R R28, SR_TID.X ;  /* 0x00000000001c7919 */ /* 0x000e280000002100 */
[----:B------:R1:W-:Y:S04]  /*1dd40*/  STL [R1+0x88c], RZ ;  /* 0x00088cff01007387 */ /* 0x0003e80000100800 */
[----:B------:R1:W-:Y:S04]  /*1dd50*/  STL [R1+0x890], RZ ;  /* 0x000890ff01007387 */ /* 0x0003e80000100800 */
[----:B------:R1:W-:Y:S04]  /*1dd60*/  STL [R1+0x894], RZ ;  /* 0x000894ff01007387 */ /* 0x0003e80000100800 */
[----:B------:R1:W-:Y:S04]  /*1dd70*/  STL [R1+0x898], RZ ;  /* 0x000898ff01007387 */ /* 0x0003e80000100800 */
[----:B------:R1:W-:Y:S04]  /*1dd80*/  STL [R1+0x89c], RZ ;  /* 0x00089cff01007387 */ /* 0x0003e80000100800 */
[----:B------:R-:W3:Y:S01]  /*1dd90*/  S2R R13, SR_TID.X ;  /* 0x00000000000d7919 */ /* 0x000ee20000002100 */
[----:B0-----:R-:W-:-:S03]  /*1dda0*/  LOP3.LUT R28, R28, 0x7, RZ, 0xc0, !PT ;  /* 0x000000071c1c7812 */ /* 0x001fc600078ec0ff */
[----:B------:R1:W-:Y:S02]  /*1ddb0*/  STL [R1+0x8a0], RZ ;  /* 0x0008a0ff01007387 */ /* 0x0003e40000100800 */
[----:B------:R-:W-:Y:S02]  /*1ddc0*/  IMAD R28, R28, 0x110, RZ ;  /* 0x000001101c1c7824 */ /* 0x000fe400078e02ff */
[----:B------:R1:W-:Y:S04]  /*1ddd0*/  STL [R1+0x8a4], RZ ;  /* 0x0008a4ff01007387 */ /* 0x0003e80000100800 */
[----:B------:R1:W-:Y:S04]  /*1dde0*/  STL [R1+0x8a8], RZ ;  /* 0x0008a8ff01007387 */ /* 0x0003e80000100800 */
[----:B------:R1:W-:Y:S04]  /*1ddf0*/  STL [R1+0x8ac], RZ ;  /* 0x0008acff01007387 */ /* 0x0003e80000100800 */
[----:B------:R1:W-:Y:S04]  /*1de00*/  STL [R1+0x8c0], RZ ;  /* 0x0008c0ff01007387 */ /* 0x0003e80000100800 */
[----:B------:R1:W-:Y:S01]  /*1de10*/  STL [R1+0x8c4], RZ ;  /* 0x0008c4ff01007387 */ /* 0x0003e20000100800 */
[----:B---3--:R-:W-:-:S03]  /*1de20*/  IMAD.SHL.U32 R13, R13, 0x2, RZ ;  /* 0x000000020d0d7824 */ /* 0x008fc600078e00ff */
[----:B------:R1:W-:Y:S02]  /*1de30*/  STL [R1+0x8c8], RZ ;  /* 0x0008c8ff01007387 */ /* 0x0003e40000100800 */
[----:B------:R-:W-:Y:S02]  /*1de40*/  LOP3.LUT R28, R28, 0x30, R13, 0x78, !PT ;  /* 0x000000301c1c7812 */ /* 0x000fe400078e780d */
[----:B------:R1:W-:Y:S02]  /*1de50*/  STL [R1+0x8cc], RZ ;  /* 0x0008ccff01007387 */ /* 0x0003e40000100800 */
[----:B------:R-:W-:Y:S02]  /*1de60*/  LOP3.LUT R5, R28, 0x40, RZ, 0x3c, !PT ;  /* 0x000000401c057812 */ /* 0x000fe400078e3cff */
[----:B------:R1:W-:Y:S04]  /*1de70*/  STL [R1+0x8b0], RZ ;  /* 0x0008b0ff01007387 */ /* 0x0003e80000100800 */
[----:B------:R1:W-:Y:S04]  /*1de80*/  STL [R1+0x8b4], RZ ;  /* 0x0008b4ff01007387 */ /* 0x0003e80000100800 */
[----:B------:R1:W-:Y:S04]  /*1de90*/  STL [R1+0x8b8], RZ ;  /* 0x0008b8ff01007387 */ /* 0x0003e80000100800 */
[----:B------:R1:W-:Y:S01]  /*1dea0*/  STL [R1+0x8bc], RZ ;  /* 0x0008bcff01007387 */ /* 0x0003e20000100800 */
[----:B--2---:R-:W-:-:S05]  /*1deb0*/  LOP3.LUT R4, R29, 0x40, RZ, 0x3c, !PT ;  /* 0x000000401d047812 */ /* 0x004fca00078e3cff */
[----:B------:R1:W-:Y:S02]  /*1dec0*/  STL [R1+0x27ec], R4 ;  /* 0x0027ec0401007387 */ /* 0x0003e40000100800 */
.L_x_2:
[----:B-1----:R-:W2:Y:S04]  /*1ded0*/  LDL.64 R4, [R1+0xdd8] ;  /* 0x000dd80001047983 */ /* 0x002ea80000100a00 */
[----:B--2---:R0:W-:Y:S04]  /*1dee0*/  STL [R1+0x6c88], R5 ;  /* 0x006c880501007387 */ /* 0x0041e80000100800 */
[----:B0-----:R-:W2:Y:S01]  /*1def0*/  LDL R5, [R1+0xfe8] ;  /* 0x000fe80001057983 */ /* 0x001ea20000100800 */
[----:B-----5:R-:W-:-:S03]  /*1df00*/  IMAD.MOV.U32 R13, RZ, RZ, c[0x0][0x180] ;  /* 0x00006000ff0d7624 */ /* 0x020fc600078e00ff */
[----:B------:R-:W-:Y:S04]  /*1df10*/  STL [R1+0x6588], R15 ;  /* 0x0065880f01007387 */ /* 0x000fe80000100800 */
        /* <DEDUP_REMOVED lines=73> */
[----:B------:R-:W-:Y:S01]  /*1e3b0*/  STL [R1+0x66b0], R15 ;  /* 0x0066b00f01007387 */ /* 0x000fe20000100800 */
[----:B--2---:R-:W-:-:S03]  /*1e3c0*/  IMAD R13, R5, -0x80, R13 ;  /* 0xffffff80050d7824 */ /* 0x004fc600078e020d */
        /* <DEDUP_REMOVED lines=373> */
[----:B------:R0:W-:Y:S04]  /*1fb20*/  STL [R1+0x6c84], R14 ;  /* 0x006c840e01007387 */ /* 0x0001e80000100800 */
        /* <DEDUP_REMOVED lines=151> */
[----:B------:R-:W2:Y:S01]  /*204a0*/  LDL.LU R5, [R1+0x6c88] ;  /* 0x006c880001057983 */ /* 0x000ea20000300800 */
[----:B------:R-:W-:-:S02]  /*204b0*/  ISETP.GT.AND P0, PT, R13, RZ, PT ;  /* 0x000000ff0d00720c */ /* 0x000fc40003f04270 */
[----:B0-----:R-:W-:Y:S02]  /*204c0*/  PRMT R14, RZ, 0x7610, R14 ;  /* 0x00007610ff0e7816 */ /* 0x001fe4000000000e */
[----:B------:R-:W-:Y:S02]  /*204d0*/  PRMT R15, RZ, 0x7610, R15 ;  /* 0x00007610ff0f7816 */ /* 0x000fe4000000000f */
[----:B------:R-:W-:-:S07]  /*204e0*/  ISETP.GT.AND P1, PT, R13, 0x1, PT ;  /* 0x000000010d00780c */ /* 0x000fce0003f24270 */
[----:B--2---:R-:W2:Y:S04]  /*204f0*/  @P0 LDG.E.U16 R14, [R4.64] ;  /* 0x00000004040e0981 */ /* 0x004ea8000c1e1500 */
[----:B--2---:R0:W-:Y:S04]  /*20500*/  STL [R1+0xf90], R14 ;  /* 0x000f900e01007387 */ /* 0x0041e80000100800 */
[----:B0-----:R-:W2:Y:S04]  /*20510*/  LDL.LU R14, [R1+0x6c84] ;  /* 0x006c8400010e7983 */ /* 0x001ea80000300800 */
[----:B------:R-:W3:Y:S01]  /*20520*/  LDL.64 R4, [R1+0xdd0] ;  /* 0x000dd00001047983 */ /* 0x000ee20000100a00 */
[----:B--2---:R-:W-:-:S03]  /*20530*/  PRMT R14, RZ, 0x7610, R14 ;  /* 0x00007610ff0e7816 */ /* 0x004fc6000000000e */
[----:B---3--:R-:W2:Y:S04]  /*20540*/  @P0 LDG.E.U16 R15, [R4.64] ;  /* 0x00000004040f0981 */ /* 0x008ea8000c1e1500 */
        /* <DEDUP_REMOVED lines=12> */
[----:B------:R-:W3:Y:S04]  /*20610*/  LDL R4, [R1+0x2504] ;  /* 0x0025040001047983 */ /* 0x000ee80000100800 */
[----:B------:R-:W3:Y:S01]  /*20620*/  LDL R5, [R1+0x2508] ;  /* 0x0025080001057983 */ /* 0x000ee20000100800 */
[----:B------:R-:W-:-:S02]  /*20630*/  ISETP.GT.AND P0, PT, R13, 0x2, PT ;  /* 0x000000020d00780c */ /* 0x000fc40003f04270 */
[----:B--2---:R-:W-:Y:S02]  /*20640*/  PRMT R15, RZ, 0x7610, R15 ;  /* 0x00007610ff0f7816 */ /* 0x004fe4000000000f */
[----:B---3--:R-:W-:-:S04]  /*20650*/  @P1 LOP3.LUT R5, R5, R4, RZ, 0x3c, !PT ;  /* 0x0000000405051212 */ /* 0x008fc800078e3cff */
[----:B------:R-:W-:-:S04]  /*20660*/  @P1 LOP3.LUT R4, R5, R4, RZ, 0x3c, !PT ;  /* 0x0000000405041212 */ /* 0x000fc800078e3cff */
[----:B------:R-:W-:-:S05]  /*20670*/  @P1 LOP3.LUT R5, R5, R4, RZ, 0x3c, !PT ;  /* 0x0000000405051212 */ /* 0x000fca00078e3cff */
[----:B------:R-:W2:Y:S04]  /*20680*/  @P1 LDG.E.U16 R14, [R4.64] ;  /* 0x00000004040e1981 */ /* 0x000ea8000c1e1500 */
[----:B--2---:R0:W-:Y:S04]  /*20690*/  STL [R1+0xf80], R14 ;  /* 0x000f800e01007387 */ /* 0x0041e80000100800 */
[----:B0-----:R-:W2:Y:S04]  /*206a0*/  LDL.LU R14, [R1+0x6c74] ;  /* 0x006c7400010e7983 */ /* 0x001ea80000300800 */
[----:B------:R-:W3:Y:S04]  /*206b0*/  LDL R4, [R1+0x24fc] ;  /* 0x0024fc0001047983 */ /* 0x000ee80000100800 */
[----:B------:R-:W3:Y:S01]  /*206c0*/  LDL R5, [R1+0x2500] ;  /* 0x0025000001057983 */ /* 0x000ee20000100800 */
[----:B--2---:R-:W-:-:S02]  /*206d0*/  PRMT R14, RZ, 0x7610, R14 ;  /* 0x00007610ff0e7816 */ /* 0x004fc4000000000e */
        /* <DEDUP_REMOVED lines=1062> */
[----:B------:R-:W-:-:S02]  /*24940*/  PRMT R2, RZ, 0x7610, R2 ;  /* 0x00007610ff027816 */ /* 0x000fc40000000002 */
[----:B------:R-:W-:Y:S02]  /*24950*/  ISETP.GT.AND P1, PT, R13, 0x1f, PT ;  /* 0x0000001f0d00780c */ /* 0x000fe40003f24270 */
        /* <DEDUP_REMOVED lines=8> */
[----:B------:R-:W3:Y:S02]  /*249e0*/  LDL R5, [R1+0x2160] ;  /* 0x0021600001057983 */ /* 0x000ee40000100800 */
[----:B---3--:R-:W-:-:S04]  /*249f0*/  @P0 LOP3.LUT R5, R5, R4, RZ, 0x3c, !PT ;  /* 0x0000000405050212 */ /* 0x008fc800078e3cff */
[----:B------:R-:W-:-:S04]  /*24a00*/  @P0 LOP3.LUT R4, R5, R4, RZ, 0x3c, !PT ;  /* 0x0000000405040212 */ /* 0x000fc800078e3cff */
[----:B------:R-:W-:-:S05]  /*24a10*/  @P0 LOP3.LUT R5, R5, R4, RZ, 0x3c, !PT ;  /* 0x0000000405050212 */ /* 0x000fca00078e3cff */
[----:B------:R-:W3:Y:S04]  /*24a20*/  @P0 LDG.E.U16 R15, [R4.64] ;  /* 0x00000004040f0981 */ /* 0x000ee8000c1e1500 */
[----:B---3--:R0:W-:Y:S04]  /*24a30*/  STL [R1+0xd30], R15 ;  /* 0x000d300f01007387 */ /* 0x0081e80000100800 */
[----:B0-----:R-:W3:Y:S04]  /*24a40*/  LDL.LU R15, [R1+0x6aa0] ;  /* 0x006aa000010f7983 */ /* 0x001ee80000300800 */
[----:B------:R-:W4:Y:S04]  /*24a50*/  LDL R4, [R1+0x2154] ;  /* 0x0021540001047983 */ /* 0x000f280000100800 */
[----:B------:R-:W4:Y:S01]  /*24a60*/  LDL R5, [R1+0x2158] ;  /* 0x0021580001057983 */ /* 0x000f220000100800 */
[----:B---3--:R-:W-:-:S02]  /*24a70*/  PRMT R15, RZ, 0x7610, R15 ;  /* 0x00007610ff0f7816 */ /* 0x008fc4000000000f */
[----:B----4-:R-:W-:-:S04]  /*24a80*/  @P0 LOP3.LUT R5, R5, R4, RZ, 0x3c, !PT ;  /* 0x0000000405050212 */ /* 0x010fc800078e3cff */
[----:B------:R-:W-:-:S04]  /*24a90*/  @P0 LOP3.LUT R4, R5, R4, RZ, 0x3c, !PT ;  /* 0x0000000405040212 */ /* 0x000fc800078e3cff */
[----:B------:R-:W-:-:S05]  /*24aa0*/  @P0 LOP3.LUT R5, R5, R4, RZ, 0x3c, !PT ;  /* 0x0000000405050212 */ /* 0x000fca00078e3cff */
[----:B------:R0:W3:Y:S04]  /*24ab0*/  @P0 LDG.E.U16 R2, [R4.64] ;  /* 0x0000000404020981 */ /* 0x0000e8000c1e1500 */
[----:B0-----:R-:W4:Y:S04]  /*24ac0*/  LDL R4, [R1+0x214c] ;  /* 0x00214c0001047983 */ /* 0x001f280000100800 */
[----:B------:R-:W4:Y:S01]  /*24ad0*/  LDL R5, [R1+0x2150] ;  /* 0x0021500001057983 */ /* 0x000f220000100800 */
[----:B--2---:R-:W-:-:S03]  /*24ae0*/  PRMT R14, RZ, 0x7610, R14 ;  /* 0x00007610ff0e7816 */ /* 0x004fc6000000000e */
[----:B---3--:R-:W-:Y:S01]  /*24af0*/  STL [R1+0x6430], R2 ;  /* 0x0064300201007387 */ /* 0x008fe20000100800 */
[----:B----4-:R-:W-:-:S04]  /*24b00*/  @P0 LOP3.LUT R5, R5, R4, RZ, 0x3c, !PT ;  /* 0x0000000405050212 */ /* 0x010fc800078e3cff */
        /* <DEDUP_REMOVED lines=291> */
[----:B0-----:R-:W2:Y:S01]  /*25d40*/  LDL.LU R14, [R1+0x6a20] ;  /* 0x006a2000010e7983 */ /* 0x001ea20000300800 */
[----:B------:R-:W3:Y:S02]  /*25d50*/  LDL R4, [R1+0x204c] ;  /* 0x00204c0001047983 */ /* 0x000ee40000100800 */
        /* <DEDUP_REMOVED lines=1794> */
[----:B------:R-:W3:Y:S02]  /*2cd80*/  LDL R5, [R1+0x1a40] ;  /* 0x001a400001057983 */ /* 0x000ee40000100800 */
[----:B---3--:R-:W-:-:S04]  /*2cd90*/  @P1 LOP3.LUT R5, R5, R4, RZ, 0x3c, !PT ;  /* 0x0000000405051212 */ /* 0x008fc800078e3cff */
[----:B------:R-:W-:-:S04]  /*2cda0*/  @P1 LOP3.LUT R4, R5, R4, RZ, 0x3c, !PT ;  /* 0x0000000405041212 */ /* 0x000fc800078e3cff */
[----:B------:R-:W-:-:S05]  /*2cdb0*/  @P1 LOP3.LUT R5, R5, R4, RZ, 0x3c, !PT ;  /* 0x0000000405051212 */ /* 0x000fca00078e3cff */
[----:B------:R-:W3:Y:S04]  /*2cdc0*/  @P1 LDG.E.U16 R15, [R4.64] ;  /* 0x00000004040f1981 */ /* 0x000ee8000c1e1500 */
[----:B---3--:R0:W-:Y:S04]  /*2cdd0*/  STL [R1+0x440], R15 ;  /* 0x0004400f01007387 */ /* 0x0081e80000100800 */
[----:B0-----:R-:W3:Y:S01]  /*2cde0*/  LDL.LU R15, [R1+0x6714] ;  /* 0x00671400010f7983 */ /* 0x001ee20000300800 */
[----:B------:R-:W4:Y:S02]  /*2cdf0*/  LDL R4, [R1+0x1a34] ;  /* 0x001a340001047983 */ /* 0x000f240000100800 */
[----:B------:R-:W4:Y:S01]  /*2ce00*/  LDL R5, [R1+0x1a38] ;  /* 0x001a380001057983 */ /* 0x000f220000100800 */
[----:B---3--:R-:W-:-:S02]  /*2ce10*/  PRMT R15, RZ, 0x7610, R15 ;  /* 0x00007610ff0f7816 */ /* 0x008fc4000000000f */
[----:B----4-:R-:W-:-:S04]  /*2ce20*/  @P1 LOP3.LUT R5, R5, R4, RZ, 0x3c, !PT ;  /* 0x0000000405051212 */ /* 0x010fc800078e3cff */
[----:B------:R-:W-:-:S04]  /*2ce30*/  @P1 LOP3.LUT R4, R5, R4, RZ, 0x3c, !PT ;  /* 0x0000000405041212 */ /* 0x000fc800078e3cff */
[----:B------:R-:W-:-:S05]  /*2ce40*/  @P1 LOP3.LUT R5, R5, R4, RZ, 0x3c, !PT ;  /* 0x0000000405051212 */ /* 0x000fca00078e3cff */
[----:B------:R-:W3:Y:S04]  /*2ce50*/  @P1 LDG.E.U16 R15, [R4.64] ;  /* 0x00000004040f1981 */ /* 0x000ee8000c1e1500 */
[----:B---3--:R0:W-:Y:S04]  /*2ce60*/  STL [R1+0x438], R15 ;  /* 0x0004380f01007387 */ /* 0x0081e80000100800 */
[----:B0-----:R-:W3:Y:S01]  /*2ce70*/  LDL.LU R15, [R1+0x6710] ;  /* 0x00671000010f7983 */ /* 0x001ee20000300800 */
[----:B------:R-:W4:Y:S02]  /*2ce80*/  LDL R4, [R1+0x1a2c] ;  /* 0x001a2c0001047983 */ /* 0x000f240000100800 */
[----:B------:R-:W4:Y:S01]  /*2ce90*/  LDL R5, [R1+0x1a30] ;  /* 0x001a300001057983 */ /* 0x000f220000100800 */
[----:B------:R-:W-:-:S02]  /*2cea0*/  ISETP.GT.AND P0, PT, R13, 0x58, PT ;  /* 0x000000580d00780c */ /* 0x000fc40003f04270 */
[----:B---3--:R-:W-:Y:S02]  /*2ceb0*/  PRMT R15, RZ, 0x7610, R15 ;  /* 0x00007610ff0f7816 */ /* 0x008fe4000000000f */
        /* <DEDUP_REMOVED lines=785> */
[----:B------:R-:W-:-:S02]  /*2ffd0*/  PRMT R2, RZ, 0x7610, R2 ;  /* 0x00007610ff027816 */ /* 0x000fc40000000002 */
[----:B----4-:R-:W-:-:S04]  /*2ffe0*/  @P1 LOP3.LUT R5, R5, R4, RZ, 0x3c, !PT ;  /* 0x0000000405051212 */ /* 0x010fc800078e3cff */
[----:B------:R-:W-:-:S04]  /*2fff0*/  @P1 LOP3.LUT R4, R5, R4, RZ, 0x3c, !PT ;  /* 0x0000000405041212 */ /* 0x000fc800078e3cff */
[----:B------:R-:W-:-:S05]  /*30000*/  @P1 LOP3.LUT R5, R5, R4, RZ, 0x3c, !PT ;  /* 0x0000000405051212 */ /* 0x000fca00078e3cff */
[----:B------:R0:W4:Y:S04]  /*30010*/  @P1 LDG.E.U16 R2, [R4.64] ;  /* 0x0000000404021981 */ /* 0x000128000c1e1500 */
[----:B0-----:R-:W2:Y:S04]  /*30020*/  LDL R4, [R1+0x177c] ;  /* 0x00177c0001047983 */ /* 0x001ea80000100800 */
[----:B------:R-:W2:Y:S01]  /*30030*/  LDL R5, [R1+0x1780] ;  /* 0x0017800001057983 */ /* 0x000ea20000100800 */
[----:B---3--:R-:W-:-:S03]  /*30040*/  PRMT R15, RZ, 0x7610, R15 ;  /* 0x00007610ff0f7816 */ /* 0x008fc6000000000f */
[----:B----4-:R-:W-:Y:S01]  /*30050*/  STL [R1+0x647c], R2 ;  /* 0x00647c0201007387 */ /* 0x010fe20000100800 */
[----:B--2---:R-:W-:-:S04]  /*30060*/  @P1 LOP3.LUT R5, R5, R4, RZ, 0x3c, !PT ;  /* 0x0000000405051212 */ /* 0x004fc800078e3cff */
        /* <DEDUP_REMOVED lines=118> */
[----:B------:R-:W-:-:S02]  /*307d0*/  PRMT R14, RZ, 0x7610, R14 ;  /* 0x00007610ff0e7816 */ /* 0x000fc4000000000e */
        /* <DEDUP_REMOVED lines=9> */
[----:B------:R-:W-:Y:S02]  /*30870*/  ISETP.GT.AND P1, PT, R13, 0x71, PT ;  /* 0x000000710d00780c */ /* 0x000fe40003f24270 */
[----:B----4-:R-:W-:-:S04]  /*30880*/  @P0 LOP3.LUT R5, R5, R4, RZ, 0x3c, !PT ;  /* 0x0000000405050212 */ /* 0x010fc800078e3cff */
[----:B------:R-:W-:-:S04]  /*30890*/  @P0 LOP3.LUT R4, R5, R4, RZ, 0x3c, !PT ;  /* 0x0000000405040212 */ /* 0x000fc800078e3cff */
[----:B------:R-:W-:-:S05]  /*308a0*/  @P0 LOP3.LUT R5, R5, R4, RZ, 0x3c, !PT ;  /* 0x0000000405050212 */ /* 0x000fca00078e3cff */
[----:B------:R-:W4:Y:S04]  /*308b0*/  @P0 LDG.E.U16 R29, [R4.64] ;  /* 0x00000004041d0981 */ /* 0x000f28000c1e1500 */
[----:B----4-:R0:W-:Y:S04]  /*308c0*/  STL [R1+0x54], R29 ;  /* 0x0000541d01007387 */ /* 0x0101e80000100800 */
[----:B0-----:R-:W4:Y:S01]  /*308d0*/  LDL.LU R29, [R1+0x6580] ;  /* 0x00658000011d7983 */ /* 0x001f220000300800 */
[----:B------:R-:W2:Y:S02]  /*308e0*/  LDL R4, [R1+0x1704] ;  /* 0x0017040001047983 */ /* 0x000ea40000100800 */
[----:B------:R-:W2:Y:S01]  /*308f0*/  LDL R5, [R1+0x1708] ;  /* 0x0017080001057983 */ /* 0x000ea20000100800 */
[----:B------:R-:W-:-:S02]  /*30900*/  PRMT R28, RZ, 0x7610, R28 ;  /* 0x00007610ff1c7816 */ /* 0x000fc4000000001c */
[----:B--2---:R-:W-:-:S04]  /*30910*/  @P1 LOP3.LUT R5, R5, R4, RZ, 0x3c, !PT ;  /* 0x0000000405051212 */ /* 0x004fc800078e3cff */
[----:B------:R-:W-:-:S04]  /*30920*/  @P1 LOP3.LUT R4, R5, R4, RZ, 0x3c, !PT ;  /* 0x0000000405041212 */ /* 0x000fc800078e3cff */
[----:B------:R-:W-:-:S05]  /*30930*/  @P1 LOP3.LUT R5, R5, R4, RZ, 0x3c, !PT ;  /* 0x0000000405051212 */ /* 0x000fca00078e3cff */
[----:B------:R-:W2:Y:S04]  /*30940*/  @P1 LDG.E.U16 R28, [R4.64] ;  /* 0x00000004041c1981 */ /* 0x000ea8000c1e1500 */
[----:B--2---:R0:W-:Y:S04]  /*30950*/  STL [R1+0x50], R28 ;  /* 0x0000501c01007387 */ /* 0x0041e80000100800 */
[----:B0-----:R-:W2:Y:S01]  /*30960*/  LDL.LU R28, [R1+0x657c] ;  /* 0x00657c00011c7983 */ /* 0x001ea20000300800 */
        /* <DEDUP_REMOVED lines=21> */
[----:B------:R-:W-:Y:S02]  /*30ac0*/  ISETP.GT.AND P0, PT, R13, 0x72, PT ;  /* 0x000000720d00780c */ /* 0x000fe40003f04270 */
[----:B--2---:R-:W-:-:S04]  /*30ad0*/  @P1 LOP3.LUT R5, R5, R4, RZ, 0x3c, !PT ;  /* 0x0000000405051212 */ /* 0x004fc800078e3cff */
[----:B------:R-:W-:-:S04]  /*30ae0*/  @P1 LOP3.LUT R4, R5, R4, RZ, 0x3c, !PT ;  /* 0x0000000405041212 */ /* 0x000fc800078e3cff */
[----:B------:R-:W-:-:S05]  /*30af0*/  @P1 LOP3.LUT R5, R5, R4, RZ, 0x3c, !PT ;  /* 0x0000000405051212 */ /* 0x000fca00078e3cff */
[----:B------:R0:W2:Y:S04]  /*30b00*/  @P1 LDG.E.U16 R0, [R4.64] ;  /* 0x0000000404001981 */ /* 0x0000a8000c1e1500 */
[----:B0-----:R-:W3:Y:S04]  /*30b10*/  LDL R4, [R1+0x16e4] ;  /* 0x0016e40001047983 */ /* 0x001ee80000100800 */
[----:B------:R-:W3:Y:S01]  /*30b20*/  LDL R5, [R1+0x16e8] ;  /* 0x0016e80001057983 */ /* 0x000ee20000100800 */
[----:B------:R-:W-:-:S03]  /*30b30*/  PRMT R26, RZ, 0x7610, R26 ;  /* 0x00007610ff1a7816 */ /* 0x000fc6000000001a */
[----:B--2---:R-:W-:Y:S01]  /*30b40*/  STL [R1+0x64ec], R0 ;  /* 0x0064ec0001007387 */ /* 0x004fe20000100800 */
        /* <DEDUP_REMOVED lines=122> */
[----:B------:R0:W3:Y:S04]  /*312f0*/  @P1 LDG.E.U16 R15, [R4.64] ;  /* 0x00000004040f1981 */ /* 0x0000e8000c1e1500 */
[----:B0-----:R-:W2:Y:S04]  /*31300*/  LDL R4, [R1+0x1674] ;  /* 0x0016740001047983 */ /* 0x001ea80000100800 */
[----:B------:R-:W2:Y:S01]  /*31310*/  LDL R5, [R1+0x1678] ;  /* 0x0016780001057983 */ /* 0x000ea20000100800 */
[----:B------:R-:W-:-:S03]  /*31320*/  PRMT R14, RZ, 0x7610, R14 ;  /* 0x00007610ff0e7816 */ /* 0x000fc6000000000e */
[----:B---3--:R0:W-:Y:S01]  /*31330*/  STL [R1+0xc], R15 ;  /* 0x00000c0f01007387 */ /* 0x0081e20000100800 */
[----:B------:R-:W-:-:S03]  /*31340*/  PRMT R11, RZ, 0x7610, R11 ;  /* 0x00007610ff0b7816 */ /* 0x000fc6000000000b */
[----:B0-----:R-:W3:Y:S01]  /*31350*/  LDL R15, [R1+0x1620] ;  /* 0x00162000010f7983 */ /* 0x001ee20000100800 */
[----:B--2---:R-:W-:-:S04]  /*31360*/  @P1 LOP3.LUT R5, R5, R4, RZ, 0x3c, !PT ;  /* 0x0000000405051212 */ /* 0x004fc800078e3cff */
[----:B------:R-:W-:-:S04]  /*31370*/  @P1 LOP3.LUT R4, R5, R4, RZ, 0x3c, !PT ;  /* 0x0000000405041212 */ /* 0x000fc800078e3cff */
[----:B------:R-:W-:-:S05]  /*31380*/  @P1 LOP3.LUT R5, R5, R4, RZ, 0x3c, !PT ;  /* 0x0000000405051212 */ /* 0x000fca00078e3cff */
[----:B------:R0:W2:Y:S04]  /*31390*/  @P1 LDG.E.U16 R14, [R4.64] ;  /* 0x00000004040e1981 */ /* 0x0000a8000c1e1500 */
[----:B0-----:R-:W3:Y:S04]  /*313a0*/  LDL R4, [R1+0x166c] ;  /* 0x00166c0001047983 */ /* 0x001ee80000100800 */
[----:B------:R-:W3:Y:S04]  /*313b0*/  LDL R5, [R1+0x1670] ;  /* 0x0016700001057983 */ /* 0x000ee80000100800 */
[----:B--2---:R0:W-:Y:S04]  /*313c0*/  STL [R1+0x8], R14 ;  /* 0x0000080e01007387 */ /* 0x0041e80000100800 */
[----:B0-----:R-:W2:Y:S01]  /*313d0*/  LDL R14, [R1+0x1618] ;  /* 0x00161800010e7983 */ /* 0x001ea20000100800 */
[----:B---3--:R-:W-:-:S02]  /*313e0*/  @P1 LOP3.LUT R5, R5, R4, RZ, 0x3c, !PT ;  /* 0x0000000405051212 */ /* 0x008fc400078e3cff */
[----:B------:R-:W-:Y:S02]  /*313f0*/  ISETP.GT.AND P0, PT, R13, 0x76, PT ;  /* 0x000000760d00780c */ /* 0x000fe40003f04270 */
        /* <DEDUP_REMOVED lines=21> */
[----:B------:R0:W2:Y:S04]  /*31550*/  @P1 LDG.E.U16 R0, [R4.64] ;  /* 0x0000000404001981 */ /* 0x0000a8000c1e1500 */
[----:B0-----:R-:W3:Y:S01]  /*31560*/  LDL R5, [R1+0x161c] ;  /* 0x00161c0001057983 */ /* 0x001ee20000100800 */
[----:B----4-:R-:W-:Y:S01]  /*31570*/  PRMT R29, RZ, 0x7610, R29 ;  /* 0x00007610ff1d7816 */ /* 0x010fe2000000001d */
[----:B------:R-:W-:Y:S02]  /*31580*/  @P1 IMAD.MOV.U32 R4, RZ, RZ, R15 ;  /* 0x000000ffff041224 */ /* 0x000fe400078e000f */
[----:B--2---:R-:W-:Y:S01]  /*31590*/  STL [R1+0x650c], R0 ;  /* 0x00650c0001007387 */ /* 0x004fe20000100800 */
[----:B------:R-:W-:Y:S01]  /*315a0*/  PRMT R28, RZ, 0x7610, R28 ;  /* 0x00007610ff1c7816 */ /* 0x000fe2000000001c */
[----:B------:R-:W2:Y:S02]  /*315b0*/  LDL R15, [R1+0x1658] ;  /* 0x00165800010f7983 */ /* 0x000ea40000100800 */
[----:B---3--:R0:W3:Y:S04]  /*315c0*/  @P1 LDG.E.U16 R29, [R4.64] ;  /* 0x00000004041d1981 */ /* 0x0080e8000c1e1500 */
[----:B0-----:R-:W4:Y:S01]  /*315d0*/  LDL R5, [R1+0x1614] ;  /* 0x0016140001057983 */ /* 0x001f220000100800 */
[----:B------:R-:W-:-:S03]  /*315e0*/  @P1 IMAD.MOV.U32 R4, RZ, RZ, R14 ;  /* 0x000000ffff041224 */ /* 0x000fc600078e000e */
[----:B---3--:R0:W-:Y:S01]  /*315f0*/  STL [R1+0x6510], R29 ;  /* 0x0065101d01007387 */ /* 0x0081e20000100800 */
[----:B------:R-:W-:Y:S01]  /*31600*/  PRMT R27, RZ, 0x7610, R27 ;  /* 0x00007610ff1b7816 */ /* 0x000fe2000000001b */
[----:B------:R-:W3:Y:S02]  /*31610*/  LDL R14, [R1+0x1650] ;  /* 0x00165000010e7983 */ /* 0x000ee40000100800 */
[----:B----4-:R1:W4:Y:S04]  /*31620*/  @P1 LDG.E.U16 R28, [R4.64] ;  /* 0x00000004041c1981 */ /* 0x010328000c1e1500 */
[----:B0-----:R-:W2:Y:S04]  /*31630*/  LDL R29, [R1+0x1648] ;  /* 0x00164800011d7983 */ /* 0x001ea80000100800 */
[----:B-1----:R-:W2:Y:S04]  /*31640*/  LDL R4, [R1+0x160c] ;  /* 0x00160c0001047983 */ /* 0x002ea80000100800 */
[----:B------:R-:W2:Y:S02]  /*31650*/  LDL R5, [R1+0x1610] ;  /* 0x0016100001057983 */ /* 0x000ea40000100800 */
[----:B--2---:R-:W-:-:S04]  /*31660*/  @P1 LOP3.LUT R5, R5, R4, RZ, 0x3c, !PT ;  /* 0x0000000405051212 */ /* 0x004fc800078e3cff */
[----:B------:R-:W-:-:S04]  /*31670*/  @P1 LOP3.LUT R4, R5, R4, RZ, 0x3c, !PT ;  /* 0x0000000405041212 */ /* 0x000fc800078e3cff */
[----:B------:R-:W-:Y:S01]  /*31680*/  @P1 LOP3.LUT R5, R5, R4, RZ, 0x3c, !PT ;  /* 0x0000000405051212 */ /* 0x000fe200078e3cff */
[----:B----4-:R0:W-:Y:S04]  /*31690*/  STL [R1+0x6514], R28 ;  /* 0x0065141c01007387 */ /* 0x0101e80000100800 */
[----:B------:R1:W2:Y:S01]  /*316a0*/  @P1 LDG.E.U16 R27, [R4.64] ;  /* 0x00000004041b1981 */ /* 0x0002a2000c1e1500 */
[----:B------:R-:W-:-:S03]  /*316b0*/  PRMT R9, RZ, 0x7610, R9 ;  /* 0x00007610ff097816 */ /* 0x000fc60000000009 */
[----:B0-----:R-:W4:Y:S04]  /*316c0*/  LDL R28, [R1+0x1644] ;  /* 0x00164400011c7983 */ /* 0x001f280000100800 */
[----:B-1----:R-:W2:Y:S04]  /*316d0*/  LDL R4, [R1+0x165c] ;  /* 0x00165c0001047983 */ /* 0x002ea80000100800 */
[----:B------:R-:W2:Y:S02]  /*316e0*/  LDL R5, [R1+0x1660] ;  /* 0x0016600001057983 */ /* 0x000ea40000100800 */
[----:B--2---:R-:W-:-:S04]  /*316f0*/  @P0 LOP3.LUT R5, R5, R4, RZ, 0x3c, !PT ;  /* 0x0000000405050212 */ /* 0x004fc800078e3cff */
[----:B------:R-:W-:-:S04]  /*31700*/  @P0 LOP3.LUT R4, R5, R4, RZ, 0x3c, !PT ;  /* 0x0000000405040212 */ /* 0x000fc800078e3cff */
[----:B------:R-:W-:-:S05]  /*31710*/  @P0 LOP3.LUT R5, R5, R4, RZ, 0x3c, !PT ;  /* 0x0000000405050212 */ /* 0x000fca00078e3cff */
[----:B------:R-:W2:Y:S04]  /*31720*/  @P0 LDG.E.U16 R9, [R4.64] ;  /* 0x0000000404090981 */ /* 0x000ea8000c1e1500 */
[----:B------:R-:W-:Y:S01]  /*31730*/  STL [R1+0x6518], R27 ;  /* 0x0065181b01007387 */ /* 0x000fe20000100800 */
[----:B------:R-:W-:-:S03]  /*31740*/  PRMT R8, RZ, 0x7610, R8 ;  /* 0x00007610ff087816 */ /* 0x000fc60000000008 */
[----:B--2---:R0:W-:Y:S04]  /*31750*/  STL [R1+0x1d4], R9 ;  /* 0x0001d40901007387 */ /* 0x0041e80000100800 */
[----:B0-----:R-:W2:Y:S01]  /*31760*/  LDL.LU R9, [R1+0x6538] ;  /* 0x0065380001097983 */ /* 0x001ea20000300800 */
[----:B------:R-:W2:Y:S02]  /*31770*/  LDL R5, [R1+0x1654] ;  /* 0x0016540001057983 */ /* 0x000ea40000100800 */
[----:B------:R-:W-:Y:S02]  /*31780*/  @P0 IMAD.MOV.U32 R4, RZ, RZ, R15 ;  /* 0x000000ffff040224 */ /* 0x000fe400078e000f */
[----:B------:R-:W3:Y:S04]  /*31790*/  LDL R15, [R1+0x1608] ;  /* 0x00160800010f7983 */ /* 0x000ee80000100800 */
[----:B--2---:R-:W2:Y:S01]  /*317a0*/  @P0 LDG.E.U16 R8, [R4.64] ;  /* 0x0000000404080981 */ /* 0x004ea2000c1e1500 */
[----:B------:R-:W-:-:S02]  /*317b0*/  ISETP.GT.AND P1, PT, R13, 0x77, PT ;  /* 0x000000770d00780c */ /* 0x000fc40003f24270 */
[----:B------:R-:W-:Y:S01]  /*317c0*/  PRMT R7, RZ, 0x7610, R7 ;  /* 0x00007610ff077816 */ /* 0x000fe20000000007 */
[----:B--2---:R0:W-:Y:S04]  /*317d0*/  STL [R1+0x1d0], R8 ;  /* 0x0001d00801007387 */ /* 0x0041e80000100800 */
[----:B0-----:R-:W2:Y:S01]  /*317e0*/  LDL.LU R8, [R1+0x6534] ;  /* 0x0065340001087983 */ /* 0x001ea20000300800 */
[----:B------:R-:W2:Y:S02]  /*317f0*/  LDL R5, [R1+0x164c] ;  /* 0x00164c0001057983 */ /* 0x000ea40000100800 */
[----:B---3--:R-:W-:Y:S01]  /*31800*/  @P0 IMAD.MOV.U32 R4, RZ, RZ, R14 ;  /* 0x000000ffff040224 */ /* 0x008fe200078e000e */
[----:B------:R-:W-:Y:S01]  /*31810*/  PRMT R6, RZ, 0x7610, R6 ;  /* 0x00007610ff067816 */ /* 0x000fe20000000006 */
[----:B------:R-:W3:Y:S04]  /*31820*/  LDL R14, [R1+0x1600] ;  /* 0x00160000010e7983 */ /* 0x000ee80000100800 */
[----:B--2---:R0:W2:Y:S02]  /*31830*/  @P0 LDG.E.U16 R7, [R4.64] ;  /* 0x0000000404070981 */ /* 0x0040a4000c1e1500 */
[----:B0-----:R-:W-:-:S02]  /*31840*/  @P1 IMAD.MOV.U32 R4, RZ, RZ, R29 ;  /* 0x000000ffff041224 */ /* 0x001fc400078e001d */
[----:B----4-:R-:W-:-:S05]  /*31850*/  @P1 IMAD.MOV.U32 R5, RZ, RZ, R28 ;  /* 0x000000ffff051224 */ /* 0x010fca00078e001c */
[----:B------:R-:W4:Y:S04]  /*31860*/  @P1 LDG.E.U16 R6, [R4.64] ;  /* 0x0000000404061981 */ /* 0x000f28000c1e1500 */
[----:B--2---:R0:W-:Y:S04]  /*31870*/  STL [R1+0x1cc], R7 ;  /* 0x0001cc0701007387 */ /* 0x0041e80000100800 */
[----:B0-----:R-:W2:Y:S01]  /*31880*/  LDL.LU R7, [R1+0x6530] ;  /* 0x0065300001077983 */ /* 0x001ea20000300800 */
[----:B------:R-:W2:Y:S02]  /*31890*/  LDL R29, [R1+0x15f4] ;  /* 0x0015f400011d7983 */ /* 0x000ea40000100800 */
[----:B------:R-:W2:Y:S01]  /*318a0*/  LDL R28, [R1+0x15f8] ;  /* 0x0015f800011c7983 */ /* 0x000ea20000100800 */
        /* <DEDUP_REMOVED lines=8> */
[----:B------:R-:W2:Y:S01]  /*31930*/  @P1 LDG.E.U16 R3, [R4.64] ;  /* 0x0000000404031981 */ /* 0x000ea2000c1e1500 */
[----:B------:R-:W-:Y:S02]  /*31940*/  ISETP.GT.AND P0, PT, R13, 0x79, PT ;  /* 0x000000790d00780c */ /* 0x000fe40003f04270 */
[----:B------:R-:W-:Y:S01]  /*31950*/  PRMT R26, RZ, 0x7610, R26 ;  /* 0x00007610ff1a7816 */ /* 0x000fe2000000001a */
[----:B--2---:R-:W-:Y:S01]  /*31960*/  STL [R1+0x1c4], R3 ;  /* 0x0001c40301007387 */ /* 0x004fe20000100800 */
[----:B------:R-:W2:Y:S09]  /*31970*/  LDL R5, [R1+0x1604] ;  /* 0x0016040001057983 */ /* 0x000eb20000100800 */
[----:B------:R-:W-:Y:S01]  /*31980*/  @P0 IMAD.MOV.U32 R4, RZ, RZ, R15 ;  /* 0x000000ffff040224 */ /* 0x000fe200078e000f */
[----:B------:R-:W-:-:S02]  /*31990*/  PRMT R25, RZ, 0x7610, R25 ;  /* 0x00007610ff197816 */ /* 0x000fc40000000019 */
[----:B------:R-:W-:Y:S01]  /*319a0*/  PRMT R24, RZ, 0x7610, R24 ;  /* 0x00007610ff187816 */ /* 0x000fe20000000018 */
[----:B------:R-:W3:Y:S04]  /*319b0*/  LDL R15, [R1+0x15f0] ;  /* 0x0015f000010f7983 */ /* 0x000ee80000100800 */
[----:B--2---:R0:W2:Y:S04]  /*319c0*/  @P0 LDG.E.U16 R26, [R4.64] ;  /* 0x00000004041a0981 */ /* 0x0040a8000c1e1500 */
[----:B0-----:R-:W2:Y:S01]  /*319d0*/  LDL R5, [R1+0x15fc] ;  /* 0x0015fc0001057983 */ /* 0x001ea20000100800 */
[----:B---3--:R-:W-:-:S05]  /*319e0*/  @P0 IMAD.MOV.U32 R4, RZ, RZ, R14 ;  /* 0x000000ffff040224 */ /* 0x008fca00078e000e */
[----:B--2---:R0:W2:Y:S04]  /*319f0*/  @P0 LDG.E.U16 R25, [R4.64] ;  /* 0x0000000404190981 */ /* 0x0040a8000c1e1500 */
[----:B------:R1:W-:Y:S01]  /*31a00*/  STL [R1+0x64f0], R26 ;  /* 0x0064f01a01007387 */ /* 0x0003e20000100800 */
[----:B------:R-:W3:Y:S02]  /*31a10*/  LDL R14, [R1+0x1638] ;  /* 0x00163800010e7983 */ /* 0x000ee40000100800 */
[----:B0-----:R-:W-:Y:S02]  /*31a20*/  @P0 IMAD.MOV.U32 R4, RZ, RZ, R28 ;  /* 0x000000ffff040224 */ /* 0x001fe400078e001c */
[----:B------:R-:W-:-:S05]  /*31a30*/  @P0 IMAD.MOV.U32 R5, RZ, RZ, R29 ;  /* 0x000000ffff050224 */ /* 0x000fca00078e001d */
[----:B------:R0:W3:Y:S04]  /*31a40*/  @P0 LDG.E.U16 R24, [R4.64] ;  /* 0x0000000404180981 */ /* 0x0000e8000c1e1500 */
[----:B--2---:R2:W-:Y:S01]  /*31a50*/  STL [R1+0x64f4], R25 ;  /* 0x0064f41901007387 */ /* 0x0045e20000100800 */
[----:B0-----:R-:W4:Y:S01]  /*31a60*/  LDL R5, [R1+0x15ec] ;  /* 0x0015ec0001057983 */ /* 0x001f220000100800 */
[----:B------:R-:W-:Y:S01]  /*31a70*/  PRMT R23, RZ, 0x7610, R23 ;  /* 0x00007610ff177816 */ /* 0x000fe20000000017 */
[----:B------:R-:W-:Y:S01]  /*31a80*/  @P0 IMAD.MOV.U32 R4, RZ, RZ, R15 ;  /* 0x000000ffff040224 */ /* 0x000fe200078e000f */
[----:B------:R-:W4:Y:S04]  /*31a90*/  LDL R29, [R1+0x162c] ;  /* 0x00162c00011d7983 */ /* 0x000f280000100800 */
[----:B------:R-:W4:Y:S04]  /*31aa0*/  LDL R28, [R1+0x1630] ;  /* 0x00163000011c7983 */ /* 0x000f280000100800 */
[----:B-1----:R-:W4:Y:S04]  /*31ab0*/  LDL R26, [R1+0x15e4] ;  /* 0x0015e400011a7983 */ /* 0x002f280000100800 */
[----:B--2---:R-:W2:Y:S04]  /*31ac0*/  LDL R25, [R1+0x15e8] ;  /* 0x0015e80001197983 */ /* 0x004ea80000100800 */
[----:B---3--:R0:W-:Y:S01]  /*31ad0*/  STL [R1+0x64f8], R24 ;  /* 0x0064f81801007387 */ /* 0x0081e20000100800 */
[----:B------:R-:W-:-:S02]  /*31ae0*/  PRMT R2, RZ, 0x7610, R2 ;  /* 0x00007610ff027816 */ /* 0x000fc40000000002 */
[----:B------:R-:W-:Y:S02]  /*31af0*/  PRMT R27, RZ, 0x7610, R27 ;  /* 0x00007610ff1b7816 */ /* 0x000fe4000000001b */
[----:B------:R-:W-:Y:S01]  /*31b00*/  PRMT R22, RZ, 0x7610, R22 ;  /* 0x00007610ff167816 */ /* 0x000fe20000000016 */
[----:B------:R-:W3:Y:S04]  /*31b10*/  LDL R15, [R1+0x15e0] ;  /* 0x0015e000010f7983 */ /* 0x000ee80000100800 */
[----:B0-----:R-:W2:Y:S04]  /*31b20*/  LDL R24, [R1+0x15dc] ;  /* 0x0015dc0001187983 */ /* 0x001ea80000100800 */
[----:B----4-:R0:W4:Y:S04]  /*31b30*/  @P0 LDG.E.U16 R23, [R4.64] ;  /* 0x0000000404170981 */ /* 0x010128000c1e1500 */
[----:B0-----:R-:W2:Y:S01]  /*31b40*/  LDL R5, [R1+0x1634] ;  /* 0x0016340001057983 */ /* 0x001ea20000100800 */
[----:B------:R-:W-:Y:S01]  /*31b50*/  @P1 IMAD.MOV.U32 R4, RZ, RZ, R14 ;  /* 0x000000ffff041224 */ /* 0x000fe200078e000e */
[----:B------:R-:W-:-:S04]  /*31b60*/  ISETP.GT.AND P0, PT, R13, 0x7a, PT ;  /* 0x0000007a0d00780c */ /* 0x000fc80003f04270 */
[----:B--2---:R0:W2:Y:S02]  /*31b70*/  @P1 LDG.E.U16 R2, [R4.64] ;  /* 0x0000000404021981 */ /* 0x0040a4000c1e1500 */
[----:B0-----:R-:W-:Y:S02]  /*31b80*/  @P1 IMAD.MOV.U32 R4, RZ, RZ, R28 ;  /* 0x000000ffff041224 */ /* 0x001fe400078e001c */
[----:B------:R-:W-:-:S05]  /*31b90*/  @P1 IMAD.MOV.U32 R5, RZ, RZ, R29 ;  /* 0x000000ffff051224 */ /* 0x000fca00078e001d */
[----:B------:R0:W2:Y:S02]  /*31ba0*/  @P1 LDG.E.U16 R27, [R4.64] ;  /* 0x00000004041b1981 */ /* 0x0000a4000c1e1500 */
[----:B0-----:R-:W-:Y:S02]  /*31bb0*/  @P0 IMAD.MOV.U32 R4, RZ, RZ, R25 ;  /* 0x000000ffff040224 */ /* 0x001fe400078e0019 */
[----:B------:R-:W-:-:S05]  /*31bc0*/  @P0 IMAD.MOV.U32 R5, RZ, RZ, R26 ;  /* 0x000000ffff050224 */ /* 0x000fca00078e001a */
[----:B------:R0:W2:Y:S04]  /*31bd0*/  @P0 LDG.E.U16 R22, [R4.64] ;  /* 0x0000000404160981 */ /* 0x0000a8000c1e1500 */
[----:B----4-:R-:W-:Y:S01]  /*31be0*/  STL [R1+0x64fc], R23 ;  /* 0x0064fc1701007387 */ /* 0x010fe20000100800 */
[----:B------:R-:W4:Y:S01]  /*31bf0*/  LDL R14, [R1+0x15d4] ;  /* 0x0015d400010e7983 */ /* 0x000f220000100800 */
[----:B------:R-:W-:Y:S01]  /*31c00*/  PRMT R21, RZ, 0x7610, R21 ;  /* 0x00007610ff157816 */ /* 0x000fe20000000015 */
[----:B0-----:R-:W-:Y:S02]  /*31c10*/  @P0 IMAD.MOV.U32 R5, RZ, RZ, R24 ;  /* 0x000000ffff050224 */ /* 0x001fe400078e0018 */
[----:B---3--:R-:W-:-:S05]  /*31c20*/  @P0 IMAD.MOV.U32 R4, RZ, RZ, R15 ;  /* 0x000000ffff040224 */ /* 0x008fca00078e000f */
[----:B------:R4:W3:Y:S04]  /*31c30*/  @P0 LDG.E.U16 R21, [R4.64] ;  /* 0x0000000404150981 */ /* 0x0008e8000c1e1500 */
[----:B--2---:R0:W-:Y:S01]  /*31c40*/  STL [R1+0x1c0], R2 ;  /* 0x0001c00201007387 */ /* 0x0041e20000100800 */
[----:B------:R-:W2:Y:S02]  /*31c50*/  LDL R26, [R1+0x15cc] ;  /* 0x0015cc00011a7983 */ /* 0x000ea40000100800 */
[----:B------:R-:W2:Y:S01]  /*31c60*/  LDL R25, [R1+0x15d0] ;  /* 0x0015d00001197983 */ /* 0x000ea20000100800 */
[----:B0-----:R-:W2:Y:S04]  /*31c70*/  LDL R2, [R1+0x15d8] ;  /* 0x0015d80001027983 */ /* 0x001ea80000100800 */
[----:B------:R0:W-:Y:S01]  /*31c80*/  STL [R1+0x64c8], R22 ;  /* 0x0064c81601007387 */ /* 0x0001e20000100800 */
[----:B------:R-:W2:Y:S03]  /*31c90*/  LDL R24, [R1+0x15c4] ;  /* 0x0015c40001187983 */ /* 0x000ea60000100800 */
[----:B0-----:R-:W2:Y:S01]  /*31ca0*/  LDL R22, [R1+0x15c8] ;  /* 0x0015c80001167983 */ /* 0x001ea20000100800 */
[----:B------:R-:W-:Y:S01]  /*31cb0*/  PRMT R20, RZ, 0x7610, R20 ;  /* 0x00007610ff147816 */ /* 0x000fe20000000014 */
[----:B----4-:R-:W-:Y:S01]  /*31cc0*/  @P0 IMAD.MOV.U32 R5, RZ, RZ, R14 ;  /* 0x000000ffff050224 */ /* 0x010fe200078e000e */
[----:B------:R-:W-:-:S02]  /*31cd0*/  PRMT R19, RZ, 0x7610, R19 ;  /* 0x00007610ff137816 */ /* 0x000fc40000000013 */
[----:B------:R-:W-:Y:S02]  /*31ce0*/  ISETP.GT.AND P1, PT, R13, 0x7b, PT ;  /* 0x0000007b0d00780c */ /* 0x000fe40003f24270 */
[----:B------:R-:W-:Y:S01]  /*31cf0*/  PRMT R18, RZ, 0x7610, R18 ;  /* 0x00007610ff127816 */ /* 0x000fe20000000012 */
[----:B---3--:R0:W-:Y:S01]  /*31d00*/  STL [R1+0x64cc], R21 ;  /* 0x0064cc1501007387 */ /* 0x0081e20000100800 */
[----:B------:R-:W3:Y:S02]  /*31d10*/  LDL R15, [R1+0x15c0] ;  /* 0x0015c000010f7983 */ /* 0x000ee40000100800 */
[----:B------:R-:W4:Y:S01]  /*31d20*/  LDL R14, [R1+0x15b4] ;  /* 0x0015b400010e7983 */ /* 0x000f220000100800 */
[----:B0-----:R-:W4:Y:S01]  /*31d30*/  LDL R21, [R1+0x15bc] ;  /* 0x0015bc0001157983 */ /* 0x001f220000100800 */
[----:B--2---:R-:W-:-:S03]  /*31d40*/  @P0 IMAD.MOV.U32 R4, RZ, RZ, R2 ;  /* 0x000000ffff040224 */ /* 0x004fc600078e0002 */
[----:B------:R-:W2:Y:S04]  /*31d50*/  LDL R2, [R1+0x15b8] ;  /* 0x0015b80001027983 */ /* 0x000ea80000100800 */
[----:B------:R0:W2:Y:S02]  /*31d60*/  @P0 LDG.E.U16 R20, [R4.64] ;  /* 0x0000000404140981 */ /* 0x0000a4000c1e1500 */
[----:B0-----:R-:W-:Y:S02]  /*31d70*/  @P0 IMAD.MOV.U32 R4, RZ, RZ, R25 ;  /* 0x000000ffff040224 */ /* 0x001fe400078e0019 */
[----:B------:R-:W-:-:S05]  /*31d80*/  @P0 IMAD.MOV.U32 R5, RZ, RZ, R26 ;  /* 0x000000ffff050224 */ /* 0x000fca00078e001a */
[----:B------:R0:W2:Y:S02]  /*31d90*/  @P0 LDG.E.U16 R19, [R4.64] ;  /* 0x0000000404130981 */ /* 0x0000a4000c1e1500 */
[----:B0-----:R-:W-:Y:S02]  /*31da0*/  @P1 IMAD.MOV.U32 R5, RZ, RZ, R24 ;  /* 0x000000ffff051224 */ /* 0x001fe400078e0018 */
[----:B------:R-:W-:-:S05]  /*31db0*/  @P1 IMAD.MOV.U32 R4, RZ, RZ, R22 ;  /* 0x000000ffff041224 */ /* 0x000fca00078e0016 */
[----:B------:R3:W2:Y:S01]  /*31dc0*/  @P1 LDG.E.U16 R18, [R4.64] ;  /* 0x0000000404121981 */ /* 0x0006a2000c1e1500 */
[----:B------:R-:W-:Y:S01]  /*31dd0*/  PRMT R17, RZ, 0x7610, R17 ;  /* 0x00007610ff117816 */ /* 0x000fe20000000011 */
[----:B---3--:R-:W-:Y:S02]  /*31de0*/  @P1 IMAD.MOV.U32 R4, RZ, RZ, R15 ;  /* 0x000000ffff041224 */ /* 0x008fe400078e000f */
[----:B----4-:R-:W-:-:S05]  /*31df0*/  @P1 IMAD.MOV.U32 R5, RZ, RZ, R21 ;  /* 0x000000ffff051224 */ /* 0x010fca00078e0015 */
[----:B------:R0:W3:Y:S04]  /*31e00*/  @P1 LDG.E.U16 R17, [R4.64] ;  /* 0x0000000404111981 */ /* 0x0000e8000c1e1500 */
[----:B--2---:R-:W-:Y:S04]  /*31e10*/  STL [R1+0x64d0], R20 ;  /* 0x0064d01401007387 */ /* 0x004fe80000100800 */
[----:B------:R1:W-:Y:S01]  /*31e20*/  STL [R1+0x64d4], R19 ;  /* 0x0064d41301007387 */ /* 0x0003e20000100800 */
[----:B------:R-:W2:Y:S02]  /*31e30*/  LDL R24, [R1+0x15ac] ;  /* 0x0015ac0001187983 */ /* 0x000ea40000100800 */
[----:B------:R-:W4:Y:S01]  /*31e40*/  LDL R22, [R1+0x15b0] ;  /* 0x0015b00001167983 */ /* 0x000f220000100800 */
[----:B------:R0:W-:Y:S01]  /*31e50*/  STL [R1+0x64a4], R18 ;  /* 0x0064a41201007387 */ /* 0x0001e20000100800 */
[----:B------:R-:W-:Y:S03]  /*31e60*/  STL [R1+0x1b8], R27 ;  /* 0x0001b81b01007387 */ /* 0x000fe60000100800 */
[----:B-1----:R-:W4:Y:S04]  /*31e70*/  LDL R19, [R1+0x15a4] ;  /* 0x0015a40001137983 */ /* 0x002f280000100800 */
[----:B0-----:R-:W4:Y:S01]  /*31e80*/  LDL R18, [R1+0x15a8] ;  /* 0x0015a80001127983 */ /* 0x001f220000100800 */
[----:B------:R-:W-:Y:S01]  /*31e90*/  PRMT R16, RZ, 0x7610, R16 ;  /* 0x00007610ff107816 */ /* 0x000fe20000000010 */
[----:B------:R-:W-:-:S02]  /*31ea0*/  @P1 IMAD.MOV.U32 R4, RZ, RZ, R2 ;  /* 0x000000ffff041224 */ /* 0x000fc400078e0002 */
[----:B------:R-:W-:Y:S01]  /*31eb0*/  @P1 IMAD.MOV.U32 R5, RZ, RZ, R14 ;  /* 0x000000ffff051224 */ /* 0x000fe200078e000e */
[----:B------:R-:W-:-:S04]  /*31ec0*/  PRMT R12, RZ, 0x7610, R12 ;  /* 0x00007610ff0c7816 */ /* 0x000fc8000000000c */
[----:B------:R2:W4:Y:S01]  /*31ed0*/  @P1 LDG.E.U16 R16, [R4.64] ;  /* 0x0000000404101981 */ /* 0x000522000c1e1500 */
[----:B------:R-:W-:Y:S02]  /*31ee0*/  ISETP.GT.AND P0, PT, R13, 0x7c, PT ;  /* 0x0000007c0d00780c */ /* 0x000fe40003f04270 */
[----:B------:R-:W-:Y:S01]  /*31ef0*/  PRMT R11, RZ, 0x7610, R11 ;  /* 0x00007610ff0b7816 */ /* 0x000fe2000000000b */
[----:B---3--:R-:W-:Y:S01]  /*31f00*/  STL [R1+0x64a8], R17 ;  /* 0x0064a81101007387 */ /* 0x008fe20000100800 */
[----:B------:R-:W3:Y:S02]  /*31f10*/  LDL R21, [R1+0x159c] ;  /* 0x00159c0001157983 */ /* 0x000ee40000100800 */
[----:B------:R-:W3:Y:S02]  /*31f20*/  LDL R15, [R1+0x15a0] ;  /* 0x0015a000010f7983 */ /* 0x000ee40000100800 */
[----:B------:R-:W3:Y:S01]  /*31f30*/  LDL R14, [R1+0x1594] ;  /* 0x00159400010e7983 */ /* 0x000ee20000100800 */
[----:B------:R-:W3:Y:S01]  /*31f40*/  LDL R2, [R1+0x1598] ;  /* 0x0015980001027983 */ /* 0x000ee20000100800 */
[----:B--2---:R-:W-:-:S02]  /*31f50*/  @P1 IMAD.MOV.U32 R5, RZ, RZ, R24 ;  /* 0x000000ffff051224 */ /* 0x004fc400078e0018 */
[----:B----4-:R-:W-:-:S05]  /*31f60*/  @P1 IMAD.MOV.U32 R4, RZ, RZ, R22 ;  /* 0x000000ffff041224 */ /* 0x010fca00078e0016 */
[----:B------:R0:W2:Y:S02]  /*31f70*/  @P1 LDG.E.U16 R12, [R4.64] ;  /* 0x00000004040c1981 */ /* 0x0000a4000c1e1500 */
[----:B0-----:R-:W-:Y:S02]  /*31f80*/  @P0 IMAD.MOV.U32 R5, RZ, RZ, R19 ;  /* 0x000000ffff050224 */ /* 0x001fe400078e0013 */
[----:B------:R-:W-:-:S05]  /*31f90*/  @P0 IMAD.MOV.U32 R4, RZ, RZ, R18 ;  /* 0x000000ffff040224 */ /* 0x000fca00078e0012 */
[----:B------:R3:W4:Y:S04]  /*31fa0*/  @P0 LDG.E.U16 R11, [R4.64] ;  /* 0x00000004040b0981 */ /* 0x000728000c1e1500 */
[----:B------:R0:W-:Y:S01]  /*31fb0*/  STL [R1+0x64ac], R16 ;  /* 0x0064ac1001007387 */ /* 0x0001e20000100800 */
[----:B------:R-:W-:Y:S01]  /*31fc0*/  PRMT R10, RZ, 0x7610, R10 ;  /* 0x00007610ff0a7816 */ /* 0x000fe2000000000a */
[----:B---3--:R-:W-:Y:S02]  /*31fd0*/  @P0 IMAD.MOV.U32 R4, RZ, RZ, R15 ;  /* 0x000000ffff040224 */ /* 0x008fe400078e000f */
[----:B------:R-:W-:-:S05]  /*31fe0*/  @P0 IMAD.MOV.U32 R5, RZ, RZ, R21 ;  /* 0x000000ffff050224 */ /* 0x000fca00078e0015 */
[----:B------:R1:W2:Y:S04]  /*31ff0*/  @P0 LDG.E.U16 R10, [R4.64] ;  /* 0x00000004040a0981 */ /* 0x0002a8000c1e1500 */
[----:B--2---:R2:W-:Y:S01]  /*32000*/  STL [R1+0x64b0], R12 ;  /* 0x0064b00c01007387 */ /* 0x0045e20000100800 */
[----:B------:R-:W3:Y:S02]  /*32010*/  LDL R19, [R1+0x158c] ;  /* 0x00158c0001137983 */ /* 0x000ee40000100800 */
[----:B------:R-:W3:Y:S01]  /*32020*/  LDL R18, [R1+0x1590] ;  /* 0x0015900001127983 */ /* 0x000ee20000100800 */
[----:B----4-:R-:W-:Y:S01]  /*32030*/  STL [R1+0x6490], R11 ;  /* 0x0064900b01007387 */ /* 0x010fe20000100800 */
[----:B0-----:R-:W4:Y:S03]  /*32040*/  LDL R16, [R1+0x1584] ;  /* 0x0015840001107983 */ /* 0x001f260000100800 */
[----:B--2---:R-:W2:Y:S01]  /*32050*/  LDL R12, [R1+0x1588] ;  /* 0x00158800010c7983 */ /* 0x004ea20000100800 */
[----:B------:R-:W-:Y:S01]  /*32060*/  PRMT R9, RZ, 0x7610, R9 ;  /* 0x00007610ff097816 */ /* 0x000fe20000000009 */
[----:B-1----:R-:W-:-:S02]  /*32070*/  @P0 IMAD.MOV.U32 R4, RZ, RZ, R2 ;  /* 0x000000ffff040224 */ /* 0x002fc400078e0002 */
[----:B------:R-:W-:Y:S01]  /*32080*/  @P0 IMAD.MOV.U32 R5, RZ, RZ, R14 ;  /* 0x000000ffff050224 */ /* 0x000fe200078e000e */
[----:B------:R-:W-:-:S04]  /*32090*/  PRMT R8, RZ, 0x7610, R8 ;  /* 0x00007610ff087816 */ /* 0x000fc80000000008 */
[----:B------:R3:W2:Y:S01]  /*320a0*/  @P0 LDG.E.U16 R9, [R4.64] ;  /* 0x0000000404090981 */ /* 0x0006a2000c1e1500 */
[----:B------:R-:W-:Y:S02]  /*320b0*/  ISETP.GT.AND P1, PT, R13, 0x7d, PT ;  /* 0x0000007d0d00780c */ /* 0x000fe40003f24270 */
[----:B------:R-:W-:Y:S01]  /*320c0*/  PRMT R7, RZ, 0x7610, R7 ;  /* 0x00007610ff077816 */ /* 0x000fe20000000007 */
[----:B------:R0:W-:Y:S01]  /*320d0*/  STL [R1+0x6494], R10 ;  /* 0x0064940a01007387 */ /* 0x0001e20000100800 */
[----:B------:R-:W2:Y:S02]  /*320e0*/  LDL R15, [R1+0x157c] ;  /* 0x00157c00010f7983 */ /* 0x000ea40000100800 */
[----:B------:R-:W2:Y:S02]  /*320f0*/  LDL R14, [R1+0x1574] ;  /* 0x00157400010e7983 */ /* 0x000ea40000100800 */
[----:B------:R-:W2:Y:S01]  /*32100*/  LDL R2, [R1+0x1578] ;  /* 0x0015780001027983 */ /* 0x000ea20000100800 */
[----:B0-----:R-:W2:Y:S01]  /*32110*/  LDL R10, [R1+0x1580] ;  /* 0x00158000010a7983 */ /* 0x001ea20000100800 */
[----:B---3--:R-:W-:-:S02]  /*32120*/  @P0 IMAD.MOV.U32 R5, RZ, RZ, R19 ;  /* 0x000000ffff050224 */ /* 0x008fc400078e0013 */
[----:B------:R-:W-:-:S05]  /*32130*/  @P0 IMAD.MOV.U32 R4, RZ, RZ, R18 ;  /* 0x000000ffff040224 */ /* 0x000fca00078e0012 */
[----:B------:R4:W3:Y:S02]  /*32140*/  @P0 LDG.E.U16 R8, [R4.64] ;  /* 0x0000000404080981 */ /* 0x0008e4000c1e1500 */
[----:B----4-:R-:W-:Y:S02]  /*32150*/  @P1 IMAD.MOV.U32 R5, RZ, RZ, R16 ;  /* 0x000000ffff051224 */ /* 0x010fe400078e0010 */
[----:B--2---:R-:W-:-:S05]  /*32160*/  @P1 IMAD.MOV.U32 R4, RZ, RZ, R12 ;  /* 0x000000ffff041224 */ /* 0x004fca00078e000c */
[----:B------:R0:W2:Y:S04]  /*32170*/  @P1 LDG.E.U16 R7, [R4.64] ;  /* 0x0000000404071981 */ /* 0x0000a8000c1e1500 */
[----:B------:R1:W-:Y:S01]  /*32180*/  STL [R1+0x6498], R9 ;  /* 0x0064980901007387 */ /* 0x0003e20000100800 */
[----:B------:R-:W-:Y:S01]  /*32190*/  PRMT R6, RZ, 0x7610, R6 ;  /* 0x00007610ff067816 */ /* 0x000fe20000000006 */
[----:B0-----:R-:W-:Y:S02]  /*321a0*/  @P1 IMAD.MOV.U32 R5, RZ, RZ, R15 ;  /* 0x000000ffff051224 */ /* 0x001fe400078e000f */
[----:B------:R-:W-:-:S05]  /*321b0*/  @P1 IMAD.MOV.U32 R4, RZ, RZ, R10 ;  /* 0x000000ffff041224 */ /* 0x000fca00078e000a */
[----:B------:R0:W4:Y:S04]  /*321c0*/  @P1 LDG.E.U16 R6, [R4.64] ;  /* 0x0000000404061981 */ /* 0x000128000c1e1500 */
[----:B---3--:R-:W-:Y:S01]  /*321d0*/  STL [R1+0x649c], R8 ;  /* 0x00649c0801007387 */ /* 0x008fe20000100800 */
[----:B------:R-:W3:Y:S02]  /*321e0*/  LDL R16, [R1+0x156c] ;  /* 0x00156c0001107983 */ /* 0x000ee40000100800 */
[----:B------:R-:W3:Y:S01]  /*321f0*/  LDL R12, [R1+0x1570] ;  /* 0x00157000010c7983 */ /* 0x000ee20000100800 */
[----:B--2---:R2:W-:Y:S01]  /*32200*/  STL [R1+0x6464], R7 ;  /* 0x0064640701007387 */ /* 0x0045e20000100800 */
[----:B------:R-:W3:Y:S02]  /*32210*/  LDL R10, [R1+0x1564] ;  /* 0x00156400010a7983 */ /* 0x000ee40000100800 */
[----:B-1----:R-:W3:Y:S01]  /*32220*/  LDL R9, [R1+0x1568] ;  /* 0x0015680001097983 */ /* 0x002ee20000100800 */
[----:B0-----:R-:W-:Y:S01]  /*32230*/  PRMT R5, RZ, 0x7610, R5 ;  /* 0x00007610ff057816 */ /* 0x001fe20000000005 */
[----:B------:R-:W-:-:S02]  /*32240*/  @P1 IMAD.MOV.U32 R15, RZ, RZ, R14 ;  /* 0x000000ffff0f1224 */ /* 0x000fc400078e000e */
[----:B------:R-:W-:Y:S01]  /*32250*/  @P1 IMAD.MOV.U32 R14, RZ, RZ, R2 ;  /* 0x000000ffff0e1224 */ /* 0x000fe200078e0002 */
[----:B------:R-:W-:-:S04]  /*32260*/  PRMT R4, RZ, 0x7610, R4 ;  /* 0x00007610ff047816 */ /* 0x000fc80000000004 */
[----:B------:R3:W3:Y:S01]  /*32270*/  @P1 LDG.E.U16 R5, [R14.64] ;  /* 0x000000040e051981 */ /* 0x0006e2000c1e1500 */
[----:B------:R-:W-:Y:S02]  /*32280*/  ISETP.GT.AND P0, PT, R13, 0x7e, PT ;  /* 0x0000007e0d00780c */ /* 0x000fe40003f04270 */
[----:B--2---:R-:W-:Y:S01]  /*32290*/  PRMT R7, RZ, 0x7610, R7 ;  /* 0x00007610ff077816 */ /* 0x004fe20000000007 */
[----:B----4-:R0:W-:Y:S01]  /*322a0*/  STL [R1+0x6468], R6 ;  /* 0x0064680601007387 */ /* 0x0101e20000100800 */
[----:B------:R-:W2:Y:S03]  /*322b0*/  LDL R2, [R1+0x1560] ;  /* 0x0015600001027983 */ /* 0x000ea60000100800 */
[----:B0-----:R-:W4:Y:S01]  /*322c0*/  LDL R6, [R1+0x155c] ;  /* 0x00155c0001067983 */ /* 0x001f220000100800 */
[----:B---3--:R-:W-:Y:S02]  /*322d0*/  @P1 IMAD.MOV.U32 R15, RZ, RZ, R16 ;  /* 0x000000ffff0f1224 */ /* 0x008fe400078e0010 */
[----:B------:R-:W-:-:S05]  /*322e0*/  @P1 IMAD.MOV.U32 R14, RZ, RZ, R12 ;  /* 0x000000ffff0e1224 */ /* 0x000fca00078e000c */
[----:B------:R0:W3:Y:S02]  /*322f0*/  @P1 LDG.E.U16 R4, [R14.64] ;  /* 0x000000040e041981 */ /* 0x0000e4000c1e1500 */
[----:B0-----:R-:W-:Y:S02]  /*32300*/  @P0 IMAD.MOV.U32 R15, RZ, RZ, R10 ;  /* 0x000000ffff0f0224 */ /* 0x001fe400078e000a */
[----:B------:R-:W-:-:S05]  /*32310*/  @P0 IMAD.MOV.U32 R14, RZ, RZ, R9 ;  /* 0x000000ffff0e0224 */ /* 0x000fca00078e0009 */
[----:B------:R2:W3:Y:S04]  /*32320*/  @P0 LDG.E.U16 R7, [R14.64] ;  /* 0x000000040e070981 */ /* 0x0004e8000c1e1500 */
[----:B------:R-:W-:Y:S01]  /*32330*/  STL [R1+0x646c], R5 ;  /* 0x00646c0501007387 */ /* 0x000fe20000100800 */
[----:B------:R-:W3:Y:S02]  /*32340*/  LDL R22, [R1+0x1554] ;  /* 0x0015540001167983 */ /* 0x000ee40000100800 */
[----:B------:R-:W3:Y:S02]  /*32350*/  LDL R21, [R1+0x1558] ;  /* 0x0015580001157983 */ /* 0x000ee40000100800 */
[----:B--2---:R-:W-:Y:S02]  /*32360*/  @P0 IMAD.MOV.U32 R14, RZ, RZ, R2 ;  /* 0x000000ffff0e0224 */ /* 0x004fe400078e0002 */
[----:B----4-:R-:W-:Y:S01]  /*32370*/  @P0 IMAD.MOV.U32 R15, RZ, RZ, R6 ;  /* 0x000000ffff0f0224 */ /* 0x010fe200078e0006 */
[----:B---3--:R0:W-:Y:S01]  /*32380*/  STL [R1+0x6470], R4 ;  /* 0x0064700401007387 */ /* 0x0081e20000100800 */
[----:B------:R-:W2:Y:S02]  /*32390*/  LDL R19, [R1+0x154c] ;  /* 0x00154c0001137983 */ /* 0x000ea40000100800 */
[----:B------:R-:W3:Y:S02]  /*323a0*/  LDL R18, [R1+0x1550] ;  /* 0x0015500001127983 */ /* 0x000ee40000100800 */
[----:B------:R-:W4:Y:S01]  /*323b0*/  LDL R16, [R1+0x1544] ;  /* 0x0015440001107983 */ /* 0x000f220000100800 */
[----:B------:R-:W4:Y:S04]  /*323c0*/  LDL R12, [R1+0x1548] ;  /* 0x00154800010c7983 */ /* 0x000f280000100800 */
[----:B------:R-:W4:Y:S04]  /*323d0*/  LDL R10, [R1+0x153c] ;  /* 0x00153c00010a7983 */ /* 0x000f280000100800 */
[----:B------:R-:W4:Y:S04]  /*323e0*/  LDL R9, [R1+0x1540] ;  /* 0x0015400001097983 */ /* 0x000f280000100800 */
[----:B------:R1:W-:Y:S01]  /*323f0*/  STL [R1+0x170], R7 ;  /* 0x0001700701007387 */ /* 0x0003e20000100800 */
[----:B------:R-:W4:Y:S02]  /*32400*/  LDL R6, [R1+0x1538] ;  /* 0x0015380001067983 */ /* 0x000f240000100800 */
[----:B0-----:R-:W4:Y:S01]  /*32410*/  LDL R4, [R1+0x152c] ;  /* 0x00152c0001047983 */ /* 0x001f220000100800 */
[----:B------:R-:W4:Y:S04]  /*32420*/  LDL R2, [R1+0x1530] ;  /* 0x0015300001027983 */ /* 0x000f280000100800 */
[----:B-1----:R-:W4:Y:S01]  /*32430*/  LDL R7, [R1+0x1534] ;  /* 0x0015340001077983 */ /* 0x002f220000100800 */
[----:B------:R-:W-:-:S02]  /*32440*/  PRMT R23, RZ, 0x7610, R23 ;  /* 0x00007610ff177816 */ /* 0x000fc40000000017 */
[----:B------:R-:W-:Y:S02]  /*32450*/  PRMT R20, RZ, 0x7610, R20 ;  /* 0x00007610ff147816 */ /* 0x000fe40000000014 */
[----:B------:R-:W-:Y:S02]  /*32460*/  ISETP.GT.AND P1, PT, R13, 0x7f, PT ;  /* 0x0000007f0d00780c */ /* 0x000fe40003f24270 */
[----:B------:R0:W4:Y:S01]  /*32470*/  @P0 LDG.E.U16 R23, [R14.64] ;  /* 0x000000040e170981 */ /* 0x000122000c1e1500 */
[----:B------:R-:W-:Y:S01]  /*32480*/  PRMT R17, RZ, 0x7610, R17 ;  /* 0x00007610ff117816 */ /* 0x000fe20000000011 */
[----:B0-----:R-:W-:Y:S02]  /*32490*/  @P0 IMAD.MOV.U32 R14, RZ, RZ, R21 ;  /* 0x000000ffff0e0224 */ /* 0x001fe400078e0015 */
[----:B------:R-:W-:-:S05]  /*324a0*/  @P0 IMAD.MOV.U32 R15, RZ, RZ, R22 ;  /* 0x000000ffff0f0224 */ /* 0x000fca00078e0016 */
[----:B------:R2:W4:Y:S01]  /*324b0*/  @P0 LDG.E.U16 R20, [R14.64] ;  /* 0x000000040e140981 */ /* 0x000522000c1e1500 */
[----:B------:R-:W-:Y:S02]  /*324c0*/  PRMT R11, RZ, 0x7610, R11 ;  /* 0x00007610ff0b7816 */ /* 0x000fe4000000000b */
[----:B------:R-:W-:Y:S02]  /*324d0*/  PRMT R8, RZ, 0x7610, R8 ;  /* 0x00007610ff087816 */ /* 0x000fe40000000008 */
[----:B------:R-:W-:Y:S02]  /*324e0*/  PRMT R5, RZ, 0x7610, R5 ;  /* 0x00007610ff057816 */ /* 0x000fe40000000005 */
[----:B------:R-:W-:Y:S01]  /*324f0*/  PRMT R0, RZ, 0x7610, R0 ;  /* 0x00007610ff007816 */ /* 0x000fe20000000000 */
[----:B--2---:R-:W-:Y:S02]  /*32500*/  @P0 IMAD.MOV.U32 R15, RZ, RZ, R19 ;  /* 0x000000ffff0f0224 */ /* 0x004fe400078e0013 */
[----:B---3--:R-:W-:-:S05]  /*32510*/  @P0 IMAD.MOV.U32 R14, RZ, RZ, R18 ;  /* 0x000000ffff0e0224 */ /* 0x008fca00078e0012 */
[----:B------:R4:W2:Y:S02]  /*32520*/  @P0 LDG.E.U16 R17, [R14.64] ;  /* 0x000000040e110981 */ /* 0x0008a4000c1e1500 */
[----:B----4-:R-:W-:Y:S02]  /*32530*/  @P1 IMAD.MOV.U32 R14, RZ, RZ, R12 ;  /* 0x000000ffff0e1224 */ /* 0x010fe400078e000c */
[----:B------:R-:W-:-:S05]  /*32540*/  @P1 IMAD.MOV.U32 R15, RZ, RZ, R16 ;  /* 0x000000ffff0f1224 */ /* 0x000fca00078e0010 */
[----:B------:R0:W3:Y:S02]  /*32550*/  @P1 LDG.E.U16 R11, [R14.64] ;  /* 0x000000040e0b1981 */ /* 0x0000e4000c1e1500 */
[----:B0-----:R-:W-:Y:S02]  /*32560*/  @P1 IMAD.MOV.U32 R14, RZ, RZ, R9 ;  /* 0x000000ffff0e1224 */ /* 0x001fe400078e0009 */
[----:B------:R-:W-:-:S05]  /*32570*/  @P1 IMAD.MOV.U32 R15, RZ, RZ, R10 ;  /* 0x000000ffff0f1224 */ /* 0x000fca00078e000a */
[----:B------:R0:W4:Y:S02]  /*32580*/  @P1 LDG.E.U16 R8, [R14.64] ;  /* 0x000000040e081981 */ /* 0x000124000c1e1500 */
[----:B0-----:R-:W-:Y:S02]  /*32590*/  @P1 IMAD.MOV.U32 R14, RZ, RZ, R6 ;  /* 0x000000ffff0e1224 */ /* 0x001fe400078e0006 */
[----:B------:R-:W-:-:S05]  /*325a0*/  @P1 IMAD.MOV.U32 R15, RZ, RZ, R7 ;  /* 0x000000ffff0f1224 */ /* 0x000fca00078e0007 */
[----:B------:R0:W4:Y:S02]  /*325b0*/  @P1 LDG.E.U16 R5, [R14.64] ;  /* 0x000000040e051981 */ /* 0x000124000c1e1500 */
[----:B0-----:R-:W-:Y:S02]  /*325c0*/  @P1 IMAD.MOV.U32 R14, RZ, RZ, R2 ;  /* 0x000000ffff0e1224 */ /* 0x001fe400078e0002 */
[----:B------:R-:W-:-:S05]  /*325d0*/  @P1 IMAD.MOV.U32 R15, RZ, RZ, R4 ;  /* 0x000000ffff0f1224 */ /* 0x000fca00078e0004 */
[----:B------:R-:W4:Y:S04]  /*325e0*/  @P1 LDG.E.U16 R0, [R14.64] ;  /* 0x000000040e001981 */ /* 0x000f28000c1e1500 */
[----:B------:R-:W-:Y:S01]  /*325f0*/  STL [R1+0x6380], R15 ;  /* 0x0063800f01007387 */ /* 0x000fe20000100800 */
[----:B------:R-:W-:Y:S02]  /*32600*/  STL [R1+0x6388], R15 ;  /* 0x0063880f01007387 */ /* 0x000fe40000100800 */
[----:B------:R-:W-:Y:S02]  /*32610*/  STL [R1+0x6390], R15 ;  /* 0x0063900f01007387 */ /* 0x000fe40000100800 */
[----:B------:R-:W-:Y:S01]  /*32620*/  STL [R1+0x6398], R15 ;  /* 0x0063980f01007387 */ /* 0x000fe20000100800 */
[----:B------:R-:W-:Y:S01]  /*32630*/  STL [R1+0x63a0], R15 ;  /* 0x0063a00f01007387 */ /* 0x000fe20000100800 */
[----:B------:R-:W-:Y:S02]  /*32640*/  STL [R1+0x63a8], R15 ;  /* 0x0063a80f01007387 */ /* 0x000fe40000100800 */
[----:B------:R-:W-:Y:S02]  /*32650*/  STL [R1+0x63b0], R15 ;  /* 0x0063b00f01007387 */ /* 0x000fe40000100800 */
[----:B------:R-:W-:Y:S01]  /*32660*/  STL [R1+0x63b8], R15 ;  /* 0x0063b80f01007387 */ /* 0x000fe20000100800 */
[----:B------:R-:W-:Y:S01]  /*32670*/  STL [R1+0x63c0], R15 ;  /* 0x0063c00f01007387 */ /* 0x000fe20000100800 */
[----:B------:R-:W-:Y:S03]  /*32680*/  STL [R1+0x63c8], R15 ;  /* 0x0063c80f01007387 */ /* 0x000fe60000100800 */
[----:B------:R-:W0:Y:S01]  /*32690*/  S2R R2, SR_TID.X ;  /* 0x0000000000027919 */ /* 0x000e220000002100 */
        /* <DEDUP_REMOVED lines=11> */
[----:B------:R-:W1:Y:S04]  /*32750*/  S2R R3, SR_TID.X ;  /* 0x0000000000037919 */ /* 0x000e680000002100 */
[----:B------:R-:W-:Y:S06]  /*32760*/  BAR.SYNC.DEFER_BLOCKING 0x0 ;  /* 0x0000000000007b1d */ /* 0x000fec0000010000 */
[----:B--2---:R-:W-:Y:S01]  /*32770*/  STL [R1+0x154], R17 ;  /* 0x0001541101007387 */ /* 0x004fe20000100800 */
[----:B------:R-:W-:Y:S02]  /*32780*/  STL [R1+0x6418], R15 ;  /* 0x0064180f01007387 */ /* 0x000fe40000100800 */
[----:B------:R-:W-:Y:S01]  /*32790*/  STL [R1+0x6420], R15 ;  /* 0x0064200f01007387 */ /* 0x000fe20000100800 */
[----:B---3--:R-:W-:Y:S01]  /*327a0*/  STL [R1+0x14c], R11 ;  /* 0x00014c0b01007387 */ /* 0x008fe20000100800 */
[----:B------:R-:W-:Y:S02]  /*327b0*/  STL [R1+0x6360], R14 ;  /* 0x0063600e01007387 */ /* 0x000fe40000100800 */
[----:B------:R-:W-:Y:S01]  /*327c0*/  STL [R1+0x6368], R14 ;  /* 0x0063680e01007387 */ /* 0x000fe20000100800 */
[----:B----4-:R2:W-:Y:S01]  /*327d0*/  STL [R1+0x140], R0 ;  /* 0x0001400001007387 */ /* 0x0105e20000100800 */
[----:B------:R-:W-:Y:S02]  /*327e0*/  STL [R1+0x148], R8 ;  /* 0x0001480801007387 */ /* 0x000fe40000100800 */
[----:B------:R-:W-:Y:S02]  /*327f0*/  STL [R1+0x6370], R14 ;  /* 0x0063700e01007387 */ /* 0x000fe40000100800 */
[----:B------:R-:W-:Y:S01]  /*32800*/  STL [R1+0x144], R5 ;  /* 0x0001440501007387 */ /* 0x000fe20000100800 */
[----:B------:R-:W-:Y:S01]  /*32810*/  STL [R1+0x6378], R14 ;  /* 0x0063780e01007387 */ /* 0x000fe20000100800 */
[----:B------:R3:W-:Y:S02]  /*32820*/  STL [R1+0x6424], R14 ;  /* 0x0064240e01007387 */ /* 0x0007e40000100800 */
[----:B0-----:R0:W-:Y:S01]  /*32830*/  STL [R1+0x64b4], R2 ;  /* 0x0064b40201007387 */ /* 0x0011e20000100800 */
[----:B--2---:R-:W-:-:S02]  /*32840*/  LOP3.LUT R0, R2, 0x3f, RZ, 0xc0, !PT ;  /* 0x0000003f02007812 */ /* 0x004fc400078ec0ff */
[----:B---3--:R-:W-:Y:S02]  /*32850*/  LOP3.LUT R14, R2, 0x3f, RZ, 0xc0, !PT ;  /* 0x0000003f020e7812 */ /* 0x008fe400078ec0ff */
[----:B0-----:R-:W2:Y:S04]  /*32860*/  LDL.LU R2, [R1+0xf84] ;  /* 0x000f840001027983 */ /* 0x001ea80000300800 */
[----:B--2---:R0:W-:Y:S04]  /*32870*/  STL [R1+0x6528], R2 ;  /* 0x0065280201007387 */ /* 0x0041e80000100800 */
[----:B0-----:R-:W2:Y:S01]  /*32880*/  LDL.LU R2, [R1+0xf90] ;  /* 0x000f900001027983 */ /* 0x001ea20000300800 */
[----:B------:R-:W3:Y:S02]  /*32890*/  LDL.LU R15, [R1+0xf04] ;  /* 0x000f0400010f7983 */ /* 0x000ee40000300800 */
[----:B------:R-:W4:Y:S02]  /*328a0*/  LDL.LU R4, [R1+0xf00] ;  /* 0x000f000001047983 */ /* 0x000f240000300800 */
[----:B------:R-:W3:Y:S01]  /*328b0*/  LDL.LU R5, [R1+0xefc] ;  /* 0x000efc0001057983 */ /* 0x000ee20000300800 */
[----:B------:R-:W3:Y:S01]  /*328c0*/  LDL.LU R6, [R1+0xef8] ;  /* 0x000ef80001067983 */ /* 0x000ee20000300800 */
[----:B------:R-:W3:Y:S02]  /*328d0*/  LDL.LU R7, [R1+0xe74] ;  /* 0x000e740001077983 */ /* 0x000ee40000300800 */
[----:B------:R-:W3:Y:S02]  /*328e0*/  LDL.LU R8, [R1+0xe70] ;  /* 0x000e700001087983 */ /* 0x000ee40000300800 */
        /* <DEDUP_REMOVED lines=15> */
[----:B------:R-:W3:Y:S01]  /*329e0*/  LDL.LU R27, [R1+0x59c] ;  /* 0x00059c00011b7983 */ /* 0x000ee20000300800 */
[----:B-1----:R-:W-:-:S02]  /*329f0*/  LOP3.LUT R3, R3, 0x3f, RZ, 0xc0, !PT ;  /* 0x0000003f03037812 */ /* 0x002fc400078ec0ff */
[----:B------:R-:W-:Y:S01]  /*32a00*/  LOP3.LUT R0, R0, 0x40, RZ, 0xfc, !PT ;  /* 0x0000004000007812 */ /* 0x000fe200078efcff */
[----:B------:R-:W4:Y:S01]  /*32a10*/  LDL.LU R28, [R1+0x598] ;  /* 0x00059800011c7983 */ /* 0x000f220000300800 */
[----:B------:R-:W4:Y:S02]  /*32a20*/  LDL.LU R29, [R1+0x594] ;  /* 0x00059400011d7983 */ /* 0x000f240000300800 */
[----:B------:R-:W-:Y:S01]  /*32a30*/  IMAD.SHL.U32 R3, R3, 0x2, RZ ;  /* 0x0000000203037824 */ /* 0x000fe200078e00ff */
[-C--:B------:R-:W-:Y:S02]  /*32a40*/  ISETP.GE.AND P1, PT, R0, R13.reuse, PT ;  /* 0x0000000d0000720c */ /* 0x080fe40003f26270 */
[----:B------:R-:W-:Y:S01]  /*32a50*/  ISETP.GE.AND P0, PT, R14, R13, PT ;  /* 0x0000000d0e00720c */ /* 0x000fe20003f06270 */
[----:B------:R-:W4:Y:S01]  /*32a60*/  LDL.LU R0, [R1+0x430] ;  /* 0x0004300001007983 */ /* 0x000f220000300800 */
[----:B------:R0:W-:Y:S03]  /*32a70*/  STL [R1+0x64a0], R14 ;  /* 0x0064a00e01007387 */ /* 0x0001e60000100800 */
[----:B0-----:R-:W4:Y:S01]  /*32a80*/  LDL.LU R14, [R1+0xf88] ;  /* 0x000f8800010e7983 */ /* 0x001f220000300800 */
[----:B------:R0:W-:Y:S03]  /*32a90*/  STL [R1+0x6428], R13 ;  /* 0x0064280d01007387 */ /* 0x0001e60000100800 */
[----:B0-----:R-:W4:Y:S04]  /*32aa0*/  LDL.LU R13, [R1+0xf8c] ;  /* 0x000f8c00010d7983 */ /* 0x001f280000300800 */
[----:B--2---:R0:W-:Y:S04]  /*32ab0*/  STS.U16 [R3], R2 ;  /* 0x0000000203007388 */ /* 0x0041e80000000400 */
[----:B0-----:R-:W2:Y:S04]  /*32ac0*/  LDL.LU R2, [R1+0x6528] ;  /* 0x0065280001027983 */ /* 0x001ea80000300800 */
[----:B---3--:R0:W-:Y:S04]  /*32ad0*/  STS.U16 [R3+0x6080], R27 ;  /* 0x0060801b03007388 */ /* 0x0081e80000000400 */
[----:B0-----:R-:W3:Y:S04]  /*32ae0*/  LDL.LU R27, [R1+0x3a0] ;  /* 0x0003a000011b7983 */ /* 0x001ee80000300800 */
[----:B---3--:R0:W-:Y:S04]  /*32af0*/  STL [R1+0x651c], R27 ;  /* 0x00651c1b01007387 */ /* 0x0081e80000100800 */
[----:B0-----:R-:W3:Y:S04]  /*32b00*/  LDL.LU R27, [R1+0x424] ;  /* 0x00042400011b7983 */ /* 0x001ee80000300800 */
[----:B---3--:R0:W-:Y:S04]  /*32b10*/  STL [R1+0x6520], R27 ;  /* 0x0065201b01007387 */ /* 0x0081e80000100800 */
[----:B0-----:R-:W3:Y:S04]  /*32b20*/  LDL.LU R27, [R1+0x428] ;  /* 0x00042800011b7983 */ /* 0x001ee80000300800 */
[----:B----4-:R-:W-:Y:S04]  /*32b30*/  STS.U16 [R3+0x6100], R28 ;  /* 0x0061001c03007388 */ /* 0x010fe80000000400 */
[----:B------:R-:W-:Y:S04]  /*32b40*/  STS.U16 [R3+0x6180], R29 ;  /* 0x0061801d03007388 */ /* 0x000fe80000000400 */
[----:B------:R-:W-:Y:S04]  /*32b50*/  STS.U16 [R3+0x7000], R0 ;  /* 0x0070000003007388 */ /* 0x000fe80000000400 */
[----:B------:R-:W-:Y:S04]  /*32b60*/  STS.U16 [R3+0x80], R13 ;  /* 0x0000800d03007388 */ /* 0x000fe80000000400 */
[----:B------:R-:W-:Y:S04]  /*32b70*/  STS.U16 [R3+0x100], R14 ;  /* 0x0001000e03007388 */ /* 0x000fe80000000400 */
[----:B--2---:R-:W-:Y:S04]  /*32b80*/  STS.U16 [R3+0x180], R2 ;  /* 0x0001800203007388 */ /* 0x004fe80000000400 */
[----:B------:R-:W-:Y:S04]  /*32b90*/  STS.U16 [R3+0x1000], R15 ;  /* 0x0010000f03007388 */ /* 0x000fe80000000400 */
[----:B------:R-:W-:Y:S04]  /*32ba0*/  STS.U16 [R3+0x1080], R4 ;  /* 0x0010800403007388 */ /* 0x000fe80000000400 */
[----:B------:R-:W-:Y:S04]  /*32bb0*/  STS.U16 [R3+0x1100], R5 ;  /* 0x0011000503007388 */ /* 0x000fe80000000400 */
[----:B------:R-:W-:Y:S04]  /*32bc0*/  STS.U16 [R3+0x1180], R6 ;  /* 0x0011800603007388 */ /* 0x000fe80000000400 */
[----:B------:R-:W-:Y:S04]  /*32bd0*/  STS.U16 [R3+0x2000], R7 ;  /* 0x0020000703007388 */ /* 0x000fe80000000400 */
[----:B------:R-:W-:Y:S04]  /*32be0*/  STS.U16 [R3+0x2080], R8 ;  /* 0x0020800803007388 */ /* 0x000fe80000000400 */
[----:B------:R-:W-:Y:S04]  /*32bf0*/  STS.U16 [R3+0x2100], R9 ;  /* 0x0021000903007388 */ /* 0x000fe80000000400 */
[----:B---3--:R0:W-:Y:S04]  /*32c00*/  STL [R1+0x6524], R27 ;  /* 0x0065241b01007387 */ /* 0x0081e80000100800 */
        /* <DEDUP_REMOVED lines=12> */
[----:B------:R-:W3:Y:S04]  /*32cd0*/  LDL.LU R8, [R1+0x1a0] ;  /* 0x0001a00001087983 */ /* 0x000ee80000300800 */
[----:B------:R0:W-:Y:S01]  /*32ce0*/  STS.U16 [R3+0x2180], R10 ;  /* 0x0021800a03007388 */ /* 0x0001e20000000400 */
[----:B------:R-:W3:Y:S03]  /*32cf0*/  LDL.LU R9, [R1+0x19c] ;  /* 0x00019c0001097983 */ /* 0x000ee60000300800 */
[----:B------:R1:W-:Y:S04]  /*32d00*/  STS.U16 [R3+0x3000], R11 ;  /* 0x0030000b03007388 */ /* 0x0003e80000000400 */
[----:B------:R1:W-:Y:S04]  /*32d10*/  STS.U16 [R3+0x3080], R12 ;  /* 0x0030800c03007388 */ /* 0x0003e80000000400 */
[----:B------:R1:W-:Y:S04]  /*32d20*/  STS.U16 [R3+0x3100], R16 ;  /* 0x0031001003007388 */ /* 0x0003e80000000400 */
[----:B------:R1:W-:Y:S04]  /*32d30*/  STS.U16 [R3+0x3180], R17 ;  /* 0x0031801103007388 */ /* 0x0003e80000000400 */
[----:B------:R1:W-:Y:S04]  /*32d40*/  STS.U16 [R3+0x4000], R18 ;  /* 0x0040001203007388 */ /* 0x0003e80000000400 */
[----:B0-----:R-:W3:Y:S01]  /*32d50*/  LDL.LU R10, [R1+0x198] ;  /* 0x00019800010a7983 */ /* 0x001ee20000300800 */
[----:B-1----:R-:W3:Y:S02]  /*32d60*/  LDL.LU R11, [R1+0x194] ;  /* 0x00019400010b7983 */ /* 0x002ee40000300800 */
[----:B------:R-:W3:Y:S01]  /*32d70*/  LDL.LU R12, [R1+0x120] ;  /* 0x00012000010c7983 */ /* 0x000ee20000300800 */
[----:B------:R-:W3:Y:S01]  /*32d80*/  LDL.LU R16, [R1+0x11c] ;  /* 0x00011c0001107983 */ /* 0x000ee20000300800 */
[----:B------:R-:W3:Y:S03]  /*32d90*/  LDL.LU R17, [R1+0x118] ;  /* 0x0001180001117983 */ /* 0x000ee60000300800 */
        /* <DEDUP_REMOVED lines=15> */
[----:B0-----:R-:W3:Y:S01]  /*32e90*/  LDL.LU R25, [R1+0x58] ;  /* 0x0000580001197983 */ /* 0x001ee20000300800 */
[----:B-1----:R-:W3:Y:S03]  /*32ea0*/  LDL.LU R26, [R1+0x54] ;  /* 0x00005400011a7983 */ /* 0x002ee60000300800 */
[----:B--2---:R0:W-:Y:S04]  /*32eb0*/  STS.U16 [R3+0x7080], R27 ;  /* 0x0070801b03007388 */ /* 0x0041e80000000400 */
[----:B0-----:R-:W2:Y:S04]  /*32ec0*/  LDL.LU R27, [R1+0x6524] ;  /* 0x00652400011b7983 */ /* 0x001ea80000300800 */
[----:B--2---:R0:W-:Y:S04]  /*32ed0*/  STS.U16 [R3+0x7100], R27 ;  /* 0x0071001b03007388 */ /* 0x0041e80000000400 */
[----:B0-----:R-:W2:Y:S04]  /*32ee0*/  LDL.LU R27, [R1+0x6520] ;  /* 0x00652000011b7983 */ /* 0x001ea80000300800 */
[----:B--2---:R0:W-:Y:S04]  /*32ef0*/  STS.U16 [R3+0x7180], R27 ;  /* 0x0071801b03007388 */ /* 0x0041e80000000400 */
[----:B0-----:R-:W2:Y:S04]  /*32f00*/  LDL.LU R27, [R1+0x651c] ;  /* 0x00651c00011b7983 */ /* 0x001ea80000300800 */
[----:B---3--:R-:W-:Y:S04]  /*32f10*/  STS.U16 [R3+0x8080], R28 ;  /* 0x0080801c03007388 */ /* 0x008fe80000000400 */
[----:B----4-:R-:W-:Y:S04]  /*32f20*/  STS.U16 [R3+0x8100], R29 ;  /* 0x0081001d03007388 */ /* 0x010fe80000000400 */
[----:B------:R-:W-:Y:S04]  /*32f30*/  STS.U16 [R3+0x8180], R0 ;  /* 0x0081800003007388 */ /* 0x000fe80000000400 */
        /* <DEDUP_REMOVED lines=8> */
[----:B--2---:R0:W-:Y:S04]  /*32fc0*/  STS.U16 [R3+0x8000], R27 ;  /* 0x0080001b03007388 */ /* 0x0041e80000000400 */
[----:B0-----:R-:W2:Y:S01]  /*32fd0*/  LDL.LU R27, [R1+0x6518] ;  /* 0x00651800011b7983 */ /* 0x001ea20000300800 */
[----:B------:R-:W3:Y:S02]  /*32fe0*/  LDL.LU R28, [R1+0x6514] ;  /* 0x00651400011c7983 */ /* 0x000ee40000300800 */
[----:B------:R-:W4:Y:S02]  /*32ff0*/  LDL.LU R29, [R1+0x6510] ;  /* 0x00651000011d7983 */ /* 0x000f240000300800 */
[----:B------:R-:W2:Y:S01]  /*33000*/  LDL.LU R0, [R1+0x650c] ;  /* 0x00650c0001007983 */ /* 0x000ea20000300800 */
[----:B------:R-:W3:Y:S01]  /*33010*/  LDL.LU R13, [R1+0xef4] ;  /* 0x000ef400010d7983 */ /* 0x000ee20000300800 */
[----:B------:R-:W3:Y:S02]  /*33020*/  LDL.LU R14, [R1+0xef0] ;  /* 0x000ef000010e7983 */ /* 0x000ee40000300800 */
[----:B------:R-:W3:Y:S02]  /*33030*/  LDL.LU R15, [R1+0xeec] ;  /* 0x000eec00010f7983 */ /* 0x000ee40000300800 */
[----:B------:R-:W3:Y:S01]  /*33040*/  LDL.LU R4, [R1+0xee8] ;  /* 0x000ee80001047983 */ /* 0x000ee20000300800 */
[----:B------:R-:W3:Y:S01]  /*33050*/  LDL.LU R5, [R1+0xe64] ;  /* 0x000e640001057983 */ /* 0x000ee20000300800 */
[----:B------:R-:W3:Y:S02]  /*33060*/  LDL.LU R6, [R1+0xe60] ;  /* 0x000e600001067983 */ /* 0x000ee40000300800 */
[----:B------:R-:W3:Y:S01]  /*33070*/  LDL.LU R7, [R1+0xe5c] ;  /* 0x000e5c0001077983 */ /* 0x000ee20000300800 */
        /* <DEDUP_REMOVED lines=29> */
[----:B0-----:R-:W3:Y:S01]  /*33250*/  LDL.LU R24, [R1+0x590] ;  /* 0x0005900001187983 */ /* 0x001ee20000300800 */
[----:B-1----:R-:W3:Y:S02]  /*33260*/  LDL.LU R25, [R1+0x58c] ;  /* 0x00058c0001197983 */ /* 0x002ee40000300800 */
[----:B------:R-:W3:Y:S01]  /*33270*/  LDL.LU R26, [R1+0x588] ;  /* 0x00058800011a7983 */ /* 0x000ee20000300800 */
[----:B------:R-:W-:Y:S01]  /*33280*/  LOP3.LUT R2, R3, 0x10, RZ, 0x3c, !PT ;  /* 0x0000001003027812 */ /* 0x000fe200078e3cff */
[----:B--2---:R0:W-:Y:S04]  /*33290*/  STS.U16 [R3+0xf000], R0 ;  /* 0x00f0000003007388 */ /* 0x0041e80000000400 */
[----:B----4-:R-:W-:Y:S04]  /*332a0*/  STS.U16 [R3+0xf080], R29 ;  /* 0x00f0801d03007388 */ /* 0x010fe80000000400 */
[----:B---3--:R-:W-:Y:S04]  /*332b0*/  STS.U16 [R3+0xf100], R28 ;  /* 0x00f1001c03007388 */ /* 0x008fe80000000400 */
[----:B------:R-:W-:Y:S04]  /*332c0*/  STS.U16 [R3+0xf180], R27 ;  /* 0x00f1801b03007388 */ /* 0x000fe80000000400 */
[----:B0-----:R-:W2:Y:S01]  /*332d0*/  LDL.LU R0, [R1+0x584] ;  /* 0x0005840001007983 */ /* 0x001ea20000300800 */
[----:B------:R0:W-:Y:S03]  /*332e0*/  STL [R1+0x6434], R29 ;  /* 0x0064341d01007387 */ /* 0x0001e60000100800 */
[----:B0-----:R-:W3:Y:S01]  /*332f0*/  LDL.LU R29, [R1+0xf74] ;  /* 0x000f7400011d7983 */ /* 0x001ee20000300800 */
[----:B------:R0:W-:Y:S03]  /*33300*/  STL [R1+0x6438], R28 ;  /* 0x0064381c01007387 */ /* 0x0001e60000100800 */
[----:B0-----:R-:W4:Y:S01]  /*33310*/  LDL.LU R28, [R1+0xf78] ;  /* 0x000f7800011c7983 */ /* 0x001f220000300800 */
[----:B------:R-:W2:Y:S02]  /*33320*/  LDL.LU R3, [R1+0xf7c] ;  /* 0x000f7c0001037983 */ /* 0x000ea40000300800 */
[----:B------:R0:W-:Y:S02]  /*33330*/  STL [R1+0x643c], R27 ;  /* 0x00643c1b01007387 */ /* 0x0001e40000100800 */
[----:B0-----:R-:W2:Y:S04]  /*33340*/  LDL.LU R27, [R1+0xf80] ;  /* 0x000f8000011b7983 */ /* 0x001ea80000300800 */
[----:B--2---:R-:W-:Y:S01]  /*33350*/  STS.U16 [R2+0x200], R27 ;  /* 0x0002001b02007388 */ /* 0x004fe20000000400 */
[----:B------:R-:W-:Y:S02]  /*33360*/  STS.U16 [R2+0x280], R3 ;  /* 0x0002800302007388 */ /* 0x000fe40000000400 */
[----:B----4-:R-:W-:Y:S02]  /*33370*/  STS.U16 [R2+0x300], R28 ;  /* 0x0003001c02007388 */ /* 0x010fe40000000400 */
[----:B---3--:R-:W-:Y:S01]  /*33380*/  STS.U16 [R2+0x380], R29 ;  /* 0x0003801d02007388 */ /* 0x008fe20000000400 */
[----:B------:R-:W-:Y:S01]  /*33390*/  STS.U16 [R2+0x1200], R13 ;  /* 0x0012000d02007388 */ /* 0x000fe20000000400 */
[----:B------:R-:W-:Y:S02]  /*333a0*/  STS.U16 [R2+0x1280], R14 ;  /* 0x0012800e02007388 */ /* 0x000fe40000000400 */
[----:B------:R-:W-:Y:S02]  /*333b0*/  STS.U16 [R2+0x1300], R15 ;  /* 0x0013000f02007388 */ /* 0x000fe40000000400 */
[----:B------:R-:W-:Y:S01]  /*333c0*/  STS.U16 [R2+0x1380], R4 ;  /* 0x0013800402007388 */ /* 0x000fe20000000400 */
        /* <DEDUP_REMOVED lines=15> */
[----:B------:R0:W-:Y:S02]  /*334c0*/  STS.U16 [R2+0x5380], R23 ;  /* 0x0053801702007388 */ /* 0x0001e40000000400 */
[----:B0-----:R-:W2:Y:S04]  /*334d0*/  LDL.LU R23, [R1+0x414] ;  /* 0x0004140001177983 */ /* 0x001ea80000300800 */
[----:B--2---:R0:W-:Y:S04]  /*334e0*/  STL [R1+0x6500], R23 ;  /* 0x0065001701007387 */ /* 0x0041e80000100800 */
[----:B0-----:R-:W2:Y:S04]  /*334f0*/  LDL.LU R23, [R1+0x418] ;  /* 0x0004180001177983 */ /* 0x001ea80000300800 */
[----:B--2---:R0:W-:Y:S04]  /*33500*/  STL [R1+0x6504], R23 ;  /* 0x0065041701007387 */ /* 0x0041e80000100800 */
[----:B0-----:R-:W2:Y:S04]  /*33510*/  LDL.LU R23, [R1+0x41c] ;  /* 0x00041c0001177983 */ /* 0x001ea80000300800 */
[----:B------:R-:W-:Y:S01]  /*33520*/  STS.U16 [R2+0x6200], R24 ;  /* 0x0062001802007388 */ /* 0x000fe20000000400 */
[----:B------:R-:W-:Y:S02]  /*33530*/  STS.U16 [R2+0x6280], R25 ;  /* 0x0062801902007388 */ /* 0x000fe40000000400 */
[----:B------:R-:W-:Y:S02]  /*33540*/  STS.U16 [R2+0x6300], R26 ;  /* 0x0063001a02007388 */ /* 0x000fe40000000400 */
[----:B------:R-:W-:Y:S01]  /*33550*/  STS.U16 [R2+0x6380], R0 ;  /* 0x0063800002007388 */ /* 0x000fe20000000400 */
        /* <DEDUP_REMOVED lines=29> */
[----:B--2---:R0:W-:Y:S04]  /*33730*/  STS.U16 [R2+0x7200], R23 ;  /* 0x0072001702007388 */ /* 0x0041e80000000400 */
[----:B0-----:R-:W2:Y:S04]  /*33740*/  LDL.LU R23, [R1+0x6508] ;  /* 0x0065080001177983 */ /* 0x001ea80000300800 */
[----:B--2---:R0:W-:Y:S04]  /*33750*/  STS.U16 [R2+0x7280], R23 ;  /* 0x0072801702007388 */ /* 0x0041e80000000400 */
[----:B0-----:R-:W2:Y:S04]  /*33760*/  LDL.LU R23, [R1+0x6504] ;  /* 0x0065040001177983 */ /* 0x001ea80000300800 */
[----:B--2---:R0:W-:Y:S04]  /*33770*/  STS.U16 [R2+0x7300], R23 ;  /* 0x0073001702007388 */ /* 0x0041e80000000400 */
[----:B0-----:R-:W2:Y:S04]  /*33780*/  LDL.LU R23, [R1+0x6500] ;  /* 0x0065000001177983 */ /* 0x001ea80000300800 */
[----:B--2---:R0:W-:Y:S01]  /*33790*/  STS.U16 [R2+0x7380], R23 ;  /* 0x0073801702007388 */ /* 0x0041e20000000400 */
[----:B---3--:R1:W-:Y:S02]  /*337a0*/  STS.U16 [R2+0x8200], R24 ;  /* 0x0082001802007388 */ /* 0x0083e40000000400 */
[----:B----4-:R2:W-:Y:S02]  /*337b0*/  STS.U16 [R2+0x8280], R25 ;  /* 0x0082801902007388 */ /* 0x0105e40000000400 */
[----:B------:R3:W-:Y:S01]  /*337c0*/  STS.U16 [R2+0x8300], R26 ;  /* 0x0083001a02007388 */ /* 0x0007e20000000400 */
[----:B------:R3:W-:Y:S01]  /*337d0*/  STS.U16 [R2+0x8380], R0 ;  /* 0x0083800002007388 */ /* 0x0007e20000000400 */
[----:B------:R-:W-:Y:S02]  /*337e0*/  STS.U16 [R2+0x9200], R3 ;  /* 0x0092000302007388 */ /* 0x000fe40000000400 */
[----:B------:R3:W-:Y:S01]  /*337f0*/  STS.U16 [R2+0x9280], R27 ;  /* 0x0092801b02007388 */ /* 0x0007e20000000400 */
[----:B0-----:R-:W4:Y:S01]  /*33800*/  LDL.LU R23, [R1+0x64fc] ;  /* 0x0064fc0001177983 */ /* 0x001f220000300800 */
[----:B-1----:R-:W4:Y:S02]  /*33810*/  LDL.LU R24, [R1+0x64f8] ;  /* 0x0064f80001187983 */ /* 0x002f240000300800 */
[----:B--2---:R-:W2:Y:S02]  /*33820*/  LDL.LU R25, [R1+0x64f4] ;  /* 0x0064f40001197983 */ /* 0x004ea40000300800 */
[----:B---3--:R-:W3:Y:S01]  /*33830*/  LDL.LU R26, [R1+0x64f0] ;  /* 0x0064f000011a7983 */ /* 0x008ee20000300800 */
[----:B------:R-:W2:Y:S01]  /*33840*/  LDL.LU R0, [R1+0x64ec] ;  /* 0x0064ec0001007983 */ /* 0x000ea20000300800 */
[----:B------:R-:W2:Y:S03]  /*33850*/  LDL.LU R27, [R1+0xedc] ;  /* 0x000edc00011b7983 */ /* 0x000ea60000300800 */
[----:B------:R-:W-:Y:S04]  /*33860*/  STS.U16 [R2+0x9300], R28 ;  /* 0x0093001c02007388 */ /* 0x000fe80000000400 */
[----:B------:R-:W0:Y:S01]  /*33870*/  S2R R3, SR_TID.X ;  /* 0x0000000000037919 */ /* 0x000e220000002100 */
[----:B------:R-:W-:Y:S02]  /*33880*/  STS.U16 [R2+0x9380], R29 ;  /* 0x0093801d02007388 */ /* 0x000fe40000000400 */
[----:B------:R-:W-:Y:S02]  /*33890*/  STS.U16 [R2+0xa200], R13 ;  /* 0x00a2000d02007388 */ /* 0x000fe40000000400 */
[----:B------:R-:W-:Y:S01]  /*338a0*/  STS.U16 [R2+0xa280], R14 ;  /* 0x00a2800e02007388 */ /* 0x000fe20000000400 */
[----:B------:R-:W-:Y:S01]  /*338b0*/  STS.U16 [R2+0xa300], R15 ;  /* 0x00a3000f02007388 */ /* 0x000fe20000000400 */
[----:B------:R-:W-:Y:S02]  /*338c0*/  STS.U16 [R2+0xa380], R4 ;  /* 0x00a3800402007388 */ /* 0x000fe40000000400 */
[----:B------:R-:W-:Y:S02]  /*338d0*/  STS.U16 [R2+0xb200], R5 ;  /* 0x00b2000502007388 */ /* 0x000fe40000000400 */
[----:B------:R-:W-:Y:S01]  /*338e0*/  STS.U16 [R2+0xb280], R6 ;  /* 0x00b2800602007388 */ /* 0x000fe20000000400 */
[----:B--2---:R1:W-:Y:S04]  /*338f0*/  STL [R1+0x64e4], R27 ;  /* 0x0064e41b01007387 */ /* 0x0043e80000100800 */
[----:B-1----:R-:W2:Y:S04]  /*33900*/  LDL.LU R27, [R1+0xf70] ;  /* 0x000f7000011b7983 */ /* 0x002ea80000300800 */
        /* <DEDUP_REMOVED lines=13> */
[----:B------:R1:W-:Y:S01]  /*339e0*/  STS.U16 [R2+0xe380], R0 ;  /* 0x00e3800002007388 */ /* 0x0003e20000000400 */
[----:B0-----:R-:W-:-:S05]  /*339f0*/  LOP3.LUT R3, R3, 0x3f, RZ, 0xc0, !PT ;  /* 0x0000003f03037812 */ /* 0x001fca00078ec0ff */
[----:B------:R-:W-:-:S05]  /*33a00*/  IMAD.SHL.U32 R3, R3, 0x2, RZ ;  /* 0x0000000203037824 */ /* 0x000fca00078e00ff */
[C---:B-1----:R-:W-:Y:S01]  /*33a10*/  LOP3.LUT R0, R3.reuse, 0x20, RZ, 0x3c, !PT ;  /* 0x0000002003007812 */ /* 0x042fe200078e3cff */
[----:B--2---:R0:W-:Y:S01]  /*33a20*/  STL [R1+0x64e8], R27 ;  /* 0x0064e81b01007387 */ /* 0x0041e20000100800 */
[----:B------:R-:W2:Y:S02]  /*33a30*/  LDL.LU R28, [R1+0xed8] ;  /* 0x000ed800011c7983 */ /* 0x000ea40000300800 */
[----:B------:R-:W2:Y:S02]  /*33a40*/  LDL.LU R29, [R1+0xe54] ;  /* 0x000e5400011d7983 */ /* 0x000ea40000300800 */
[----:B------:R-:W2:Y:S01]  /*33a50*/  LDL.LU R13, [R1+0xe50] ;  /* 0x000e5000010d7983 */ /* 0x000ea20000300800 */
[----:B------:R-:W2:Y:S01]  /*33a60*/  LDL.LU R14, [R1+0xe4c] ;  /* 0x000e4c00010e7983 */ /* 0x000ea20000300800 */
        /* <DEDUP_REMOVED lines=13> */
[----:B------:R-:W2:Y:S01]  /*33b40*/  LDL.LU R18, [R1+0x580] ;  /* 0x0005800001127983 */ /* 0x000ea20000300800 */
[----:B0-----:R-:W-:Y:S01]  /*33b50*/  LOP3.LUT R27, R3, 0x10, RZ, 0x3c, !PT ;  /* 0x00000010031b7812 */ /* 0x001fe200078e3cff */
[----:B------:R-:W2:Y:S01]  /*33b60*/  LDL.LU R19, [R1+0x57c] ;  /* 0x00057c0001137983 */ /* 0x000ea20000300800 */
[----:B------:R-:W2:Y:S02]  /*33b70*/  LDL.LU R20, [R1+0x578] ;  /* 0x0005780001147983 */ /* 0x000ea40000300800 */
[----:B------:R-:W2:Y:S02]  /*33b80*/  LDL.LU R21, [R1+0x574] ;  /* 0x0005740001157983 */ /* 0x000ea40000300800 */
[----:B------:R-:W2:Y:S01]  /*33b90*/  LDL.LU R22, [R1+0x410] ;  /* 0x0004100001167983 */ /* 0x000ea20000300800 */
[----:B---3--:R-:W-:Y:S04]  /*33ba0*/  STS.U16 [R27+0xf200], R26 ;  /* 0x00f2001a1b007388 */ /* 0x008fe80000000400 */
[----:B------:R0:W-:Y:S01]  /*33bb0*/  STL [R1+0x6440], R26 ;  /* 0x0064401a01007387 */ /* 0x0001e20000100800 */
[----:B------:R-:W-:Y:S02]  /*33bc0*/  STS.U16 [R27+0xf280], R25 ;  /* 0x00f280191b007388 */ /* 0x000fe40000000400 */
[----:B----4-:R-:W-:Y:S02]  /*33bd0*/  STS.U16 [R27+0xf300], R24 ;  /* 0x00f300181b007388 */ /* 0x010fe40000000400 */
[----:B------:R-:W-:Y:S01]  /*33be0*/  STS.U16 [R27+0xf380], R23 ;  /* 0x00f380171b007388 */ /* 0x000fe20000000400 */
[----:B0-----:R-:W3:Y:S01]  /*33bf0*/  LDL.LU R26, [R1+0xee0] ;  /* 0x000ee000011a7983 */ /* 0x001ee20000300800 */
[----:B------:R0:W-:Y:S03]  /*33c00*/  STL [R1+0x6444], R3 ;  /* 0x0064440301007387 */ /* 0x0001e60000100800 */
[----:B0-----:R-:W4:Y:S01]  /*33c10*/  LDL.LU R3, [R1+0xee4] ;  /* 0x000ee40001037983 */ /* 0x001f220000300800 */
[----:B------:R0:W-:Y:S03]  /*33c20*/  STL [R1+0x6448], R25 ;  /* 0x0064481901007387 */ /* 0x0001e60000100800 */
[----:B0-----:R-:W2:Y:S01]  /*33c30*/  LDL.LU R25, [R1+0xf64] ;  /* 0x000f640001197983 */ /* 0x001ea20000300800 */
[----:B------:R0:W-:Y:S03]  /*33c40*/  STL [R1+0x644c], R24 ;  /* 0x00644c1801007387 */ /* 0x0001e60000100800 */
[----:B0-----:R-:W2:Y:S01]  /*33c50*/  LDL.LU R24, [R1+0xf68] ;  /* 0x000f680001187983 */ /* 0x001ea20000300800 */
[----:B------:R-:W2:Y:S02]  /*33c60*/  LDL.LU R27, [R1+0x64e8] ;  /* 0x0064e800011b7983 */ /* 0x000ea40000300800 */
[----:B------:R0:W-:Y:S02]  /*33c70*/  STL [R1+0x6450], R23 ;  /* 0x0064501701007387 */ /* 0x0001e40000100800 */
[----:B0-----:R-:W3:Y:S04]  /*33c80*/  LDL.LU R23, [R1+0xf6c] ;  /* 0x000f6c0001177983 */ /* 0x001ee80000300800 */
[----:B--2---:R0:W-:Y:S04]  /*33c90*/  STS.U16 [R0+0x400], R27 ;  /* 0x0004001b00007388 */ /* 0x0041e80000000400 */
[----:B0-----:R-:W2:Y:S04]  /*33ca0*/  LDL.LU R27, [R1+0x64e4] ;  /* 0x0064e400011b7983 */ /* 0x001ea80000300800 */
[----:B---3--:R-:W-:Y:S01]  /*33cb0*/  STS.U16 [R0+0x480], R23 ;  /* 0x0004801700007388 */ /* 0x008fe20000000400 */
[----:B------:R-:W-:Y:S02]  /*33cc0*/  STS.U16 [R0+0x500], R24 ;  /* 0x0005001800007388 */ /* 0x000fe40000000400 */
[----:B------:R-:W-:Y:S02]  /*33cd0*/  STS.U16 [R0+0x580], R25 ;  /* 0x0005801900007388 */ /* 0x000fe40000000400 */
[----:B----4-:R-:W-:Y:S01]  /*33ce0*/  STS.U16 [R0+0x1400], R3 ;  /* 0x0014000300007388 */ /* 0x010fe20000000400 */
[----:B------:R-:W-:Y:S04]  /*33cf0*/  STS.U16 [R0+0x1480], R26 ;  /* 0x0014801a00007388 */ /* 0x000fe80000000400 */
[----:B--2---:R-:W-:Y:S01]  /*33d00*/  STS.U16 [R0+0x1500], R27 ;  /* 0x0015001b00007388 */ /* 0x004fe20000000400 */
        /* <DEDUP_REMOVED lines=66> */
[----:B0-----:R-:W4:Y:S01]  /*34130*/  LDL.LU R19, [R1+0x64d4] ;  /* 0x0064d40001137983 */ /* 0x001f220000300800 */
[----:B-1----:R-:W4:Y:S02]  /*34140*/  LDL.LU R20, [R1+0x64d0] ;  /* 0x0064d00001147983 */ /* 0x002f240000300800 */
[----:B--2---:R-:W2:Y:S02]  /*34150*/  LDL.LU R21, [R1+0x64cc] ;  /* 0x0064cc0001157983 */ /* 0x004ea40000300800 */
[----:B---3--:R-:W3:Y:S01]  /*34160*/  LDL.LU R22, [R1+0x64c8] ;  /* 0x0064c80001167983 */ /* 0x008ee20000300800 */
        /* <DEDUP_REMOVED lines=24> */
[----:B---3--:R-:W-:Y:S04]  /*342f0*/  STS.U16 [R0+0xf400], R22 ;  /* 0x00f4001600007388 */ /* 0x008fe80000000400 */
[----:B------:R-:W-:Y:S01]  /*34300*/  STL [R1+0x6454], R22 ;  /* 0x0064541601007387 */ /* 0x000fe20000100800 */
[----:B--2---:R-:W-:Y:S02]  /*34310*/  STS.U16 [R0+0xf480], R21 ;  /* 0x00f4801500007388 */ /* 0x004fe40000000400 */
[----:B------:R-:W-:Y:S02]  /*34320*/  STL [R1+0x6458], R21 ;  /* 0x0064581501007387 */ /* 0x000fe40000100800 */
[----:B----4-:R-:W-:Y:S01]  /*34330*/  STS.U16 [R0+0xf500], R20 ;  /* 0x00f5001400007388 */ /* 0x010fe20000000400 */
[----:B------:R0:W-:Y:S04]  /*34340*/  STL [R1+0x645c], R20 ;  /* 0x00645c1401007387 */ /* 0x0001e80000100800 */
[----:B0-----:R-:W2:Y:S04]  /*34350*/  LDL.LU R20, [R1+0xf54] ;  /* 0x000f540001147983 */ /* 0x001ea80000300800 */
[----:B------:R-:W0:Y:S04]  /*34360*/  S2R R18, SR_TID.X ;  /* 0x0000000000127919 */ /* 0x000e280000002100 */
[----:B------:R-:W-:Y:S04]  /*34370*/  STS.U16 [R0+0xf580], R19 ;  /* 0x00f5801300007388 */ /* 0x000fe80000000400 */
[----:B--2---:R1:W-:Y:S04]  /*34380*/  STL [R1+0x64c4], R20 ;  /* 0x0064c41401007387 */ /* 0x0043e80000100800 */
[----:B-1----:R-:W2:Y:S01]  /*34390*/  LDL.LU R20, [R1+0xf60] ;  /* 0x000f600001147983 */ /* 0x002ea20000300800 */
        /* <DEDUP_REMOVED lines=15> */
[----:B0-----:R-:W-:Y:S01]  /*34490*/  LOP3.LUT R18, R18, 0x3f, RZ, 0xc0, !PT ;  /* 0x0000003f12127812 */ /* 0x001fe200078ec0ff */
[----:B------:R-:W3:Y:S01]  /*344a0*/  LDL.LU R6, [R1+0xce8] ;  /* 0x000ce80001067983 */ /* 0x000ee20000300800 */
[----:B------:R-:W3:Y:S02]  /*344b0*/  LDL.LU R7, [R1+0x670] ;  /* 0x0006700001077983 */ /* 0x000ee40000300800 */
[----:B------:R-:W3:Y:S02]  /*344c0*/  LDL.LU R8, [R1+0x66c] ;  /* 0x00066c0001087983 */ /* 0x000ee40000300800 */
[----:B------:R-:W3:Y:S01]  /*344d0*/  LDL.LU R9, [R1+0x668] ;  /* 0x0006680001097983 */ /* 0x000ee20000300800 */
[----:B------:R-:W3:Y:S01]  /*344e0*/  LDL.LU R10, [R1+0x664] ;  /* 0x00066400010a7983 */ /* 0x000ee20000300800 */
[----:B------:R-:W-:-:S02]  /*344f0*/  IMAD.SHL.U32 R3, R18, 0x2, RZ ;  /* 0x0000000212037824 */ /* 0x000fc400078e00ff */
[----:B------:R-:W3:Y:S02]  /*34500*/  LDL.LU R11, [R1+0x570] ;  /* 0x00057000010b7983 */ /* 0x000ee40000300800 */
[----:B------:R-:W3:Y:S01]  /*34510*/  LDL.LU R12, [R1+0x56c] ;  /* 0x00056c00010c7983 */ /* 0x000ee20000300800 */
[----:B------:R-:W3:Y:S01]  /*34520*/  LDL.LU R16, [R1+0x568] ;  /* 0x0005680001107983 */ /* 0x000ee20000300800 */
[----:B------:R-:W3:Y:S02]  /*34530*/  LDL.LU R17, [R1+0x564] ;  /* 0x0005640001117983 */ /* 0x000ee40000300800 */
[----:B------:R-:W3:Y:S01]  /*34540*/  LDL.LU R18, [R1+0x400] ;  /* 0x0004000001127983 */ /* 0x000ee20000300800 */
[----:B------:R-:W-:Y:S01]  /*34550*/  LOP3.LUT R3, R3, 0x30, RZ, 0x3c, !PT ;  /* 0x0000003003037812 */ /* 0x000fe200078e3cff */
[----:B------:R0:W-:Y:S04]  /*34560*/  STL [R1+0x6460], R19 ;  /* 0x0064601301007387 */ /* 0x0001e80000100800 */
[----:B0-----:R-:W3:Y:S01]  /*34570*/  LDL.LU R19, [R1+0xf58] ;  /* 0x000f580001137983 */ /* 0x001ee20000300800 */
[----:B------:R-:W-:Y:S02]  /*34580*/  STL [R1+0x62d0], R0 ;  /* 0x0062d00001007387 */ /* 0x000fe40000100800 */
[----:B------:R0:W-:Y:S02]  /*34590*/  STL [R1+0x6474], R0 ;  /* 0x0064740001007387 */ /* 0x0001e40000100800 */
[----:B0-----:R-:W3:Y:S04]  /*345a0*/  LDL.LU R0, [R1+0xf5c] ;  /* 0x000f5c0001007983 */ /* 0x001ee80000300800 */
[----:B--2---:R0:W-:Y:S04]  /*345b0*/  STS.U16 [R3+0x600], R20 ;  /* 0x0006001403007388 */ /* 0x0041e80000000400 */
[----:B0-----:R-:W2:Y:S04]  /*345c0*/  LDL.LU R20, [R1+0x64c4] ;  /* 0x0064c40001147983 */ /* 0x001ea80000300800 */
[----:B---3--:R-:W-:Y:S01]  /*345d0*/  STS.U16 [R3+0x680], R0 ;  /* 0x0006800003007388 */ /* 0x008fe20000000400 */
[----:B------:R-:W-:Y:S03]  /*345e0*/  STS.U16 [R3+0x700], R19 ;  /* 0x0007001303007388 */ /* 0x000fe60000000400 */
[----:B--2---:R-:W-:Y:S01]  /*345f0*/  STS.U16 [R3+0x780], R20 ;  /* 0x0007801403007388 */ /* 0x004fe20000000400 */
[----:B------:R-:W-:Y:S02]  /*34600*/  STS.U16 [R3+0x1600], R21 ;  /* 0x0016001503007388 */ /* 0x000fe40000000400 */
[----:B----4-:R-:W-:Y:S02]  /*34610*/  STS.U16 [R3+0x1680], R22 ;  /* 0x0016801603007388 */ /* 0x010fe40000000400 */
        /* <DEDUP_REMOVED lines=9> */
[----:B------:R0:W-:Y:S04]  /*346b0*/  STS.U16 [R3+0x3780], R2 ;  /* 0x0037800203007388 */ /* 0x0001e80000000400 */
[----:B0-----:R-:W2:Y:S04]  /*346c0*/  LDL.LU R2, [R1+0x370] ;  /* 0x0003700001027983 */ /* 0x001ea80000300800 */
[----:B--2---:R0:W-:Y:S04]  /*346d0*/  STL [R1+0x64b8], R2 ;  /* 0x0064b80201007387 */ /* 0x0041e80000100800 */
[----:B0-----:R-:W2:Y:S04]  /*346e0*/  LDL.LU R2, [R1+0x3f4] ;  /* 0x0003f40001027983 */ /* 0x001ea80000300800 */
[----:B--2---:R0:W-:Y:S04]  /*346f0*/  STL [R1+0x64bc], R2 ;  /* 0x0064bc0201007387 */ /* 0x0041e80000100800 */
[----:B0-----:R-:W2:Y:S01]  /*34700*/  LDL.LU R2, [R1+0x3f8] ;  /* 0x0003f80001027983 */ /* 0x001ea20000300800 */
        /* <DEDUP_REMOVED lines=12> */
[----:B------:R-:W-:Y:S03]  /*347d0*/  STS.U16 [R3+0x7600], R18 ;  /* 0x0076001203007388 */ /* 0x000fe60000000400 */
        /* <DEDUP_REMOVED lines=39> */
[----:B------:R3:W-:Y:S04]  /*34a50*/  STS.U16 [R3+0x9600], R18 ;  /* 0x0096001203007388 */ /* 0x0007e80000000400 */
[----:B0-----:R-:W4:Y:S01]  /*34a60*/  LDL.LU R2, [R1+0x64b4] ;  /* 0x0064b40001027983 */ /* 0x001f220000300800 */
[----:B-1----:R-:W4:Y:S02]  /*34a70*/  LDL.LU R12, [R1+0x64b0] ;  /* 0x0064b000010c7983 */ /* 0x002f240000300800 */
[----:B--2---:R-:W2:Y:S02]  /*34a80*/  LDL.LU R16, [R1+0x64ac] ;  /* 0x0064ac0001107983 */ /* 0x004ea40000300800 */
[----:B---3--:R-:W3:Y:S01]  /*34a90*/  LDL.LU R17, [R1+0x64a8] ;  /* 0x0064a80001117983 */ /* 0x008ee20000300800 */
[----:B------:R-:W2:Y:S04]  /*34aa0*/  LDL.LU R18, [R1+0x64a4] ;  /* 0x0064a40001127983 */ /* 0x000ea80000300800 */
[----:B------:R0:W-:Y:S01]  /*34ab0*/  STS.U16 [R3+0x9680], R0 ;  /* 0x0096800003007388 */ /* 0x0001e20000000400 */
[----:B------:R1:W-:Y:S02]  /*34ac0*/  STS.U16 [R3+0x9700], R19 ;  /* 0x0097001303007388 */ /* 0x0003e40000000400 */
[----:B------:R0:W-:Y:S02]  /*34ad0*/  STS.U16 [R3+0x9780], R20 ;  /* 0x0097801403007388 */ /* 0x0001e40000000400 */
[----:B------:R1:W-:Y:S01]  /*34ae0*/  STS.U16 [R3+0xa600], R21 ;  /* 0x00a6001503007388 */ /* 0x0003e20000000400 */
[----:B------:R1:W-:Y:S01]  /*34af0*/  STS.U16 [R3+0xa680], R22 ;  /* 0x00a6801603007388 */ /* 0x0003e20000000400 */
[----:B------:R1:W-:Y:S02]  /*34b00*/  STS.U16 [R3+0xa700], R23 ;  /* 0x00a7001703007388 */ /* 0x0003e40000000400 */
[----:B------:R-:W-:Y:S02]  /*34b10*/  STS.U16 [R3+0xa780], R24 ;  /* 0x00a7801803007388 */ /* 0x000fe40000000400 */
[----:B------:R-:W-:Y:S01]  /*34b20*/  STS.U16 [R3+0xb600], R25 ;  /* 0x00b6001903007388 */ /* 0x000fe20000000400 */
[----:B------:R-:W-:Y:S01]  /*34b30*/  STS.U16 [R3+0xb680], R26 ;  /* 0x00b6801a03007388 */ /* 0x000fe20000000400 */
[----:B------:R-:W-:Y:S02]  /*34b40*/  STS.U16 [R3+0xb700], R27 ;  /* 0x00b7001b03007388 */ /* 0x000fe40000000400 */
[----:B------:R-:W-:Y:S02]  /*34b50*/  STS.U16 [R3+0xb780], R28 ;  /* 0x00b7801c03007388 */ /* 0x000fe40000000400 */
[----:B------:R-:W-:Y:S01]  /*34b60*/  STS.U16 [R3+0xc600], R29 ;  /* 0x00c6001d03007388 */ /* 0x000fe20000000400 */
[----:B0-----:R-:W3:Y:S04]  /*34b70*/  LDL.LU R0, [R1+0xf50] ;  /* 0x000f500001007983 */ /* 0x001ee80000300800 */
[----:B------:R-:W-:Y:S01]  /*34b80*/  STS.U16 [R3+0xc680], R13 ;  /* 0x00c6800d03007388 */ /* 0x000fe20000000400 */
[----:B-1----:R-:W3:Y:S02]  /*34b90*/  LDL.LU R19, [R1+0xf4c] ;  /* 0x000f4c0001137983 */ /* 0x002ee40000300800 */
[----:B------:R-:W-:Y:S02]  /*34ba0*/  STS.U16 [R3+0xc700], R14 ;  /* 0x00c7000e03007388 */ /* 0x000fe40000000400 */
[----:B------:R-:W3:Y:S01]  /*34bb0*/  LDL.LU R20, [R1+0xf48] ;  /* 0x000f480001147983 */ /* 0x000ee20000300800 */
[----:B------:R0:W-:Y:S04]  /*34bc0*/  STS.U16 [R3+0xc780], R15 ;  /* 0x00c7800f03007388 */ /* 0x0001e80000000400 */
[----:B------:R-:W3:Y:S01]  /*34bd0*/  LDL.LU R21, [R1+0xf40] ;  /* 0x000f400001157983 */ /* 0x000ee20000300800 */
[----:B------:R-:W-:Y:S02]  /*34be0*/  STS.U16 [R3+0xd600], R4 ;  /* 0x00d6000403007388 */ /* 0x000fe40000000400 */
[----:B------:R-:W3:Y:S02]  /*34bf0*/  LDL.LU R22, [R1+0xec4] ;  /* 0x000ec40001167983 */ /* 0x000ee40000300800 */
[----:B------:R-:W-:Y:S01]  /*34c00*/  STS.U16 [R3+0xd680], R5 ;  /* 0x00d6800503007388 */ /* 0x000fe20000000400 */
[----:B------:R-:W3:Y:S04]  /*34c10*/  LDL.LU R23, [R1+0xec0] ;  /* 0x000ec00001177983 */ /* 0x000ee80000300800 */
[----:B------:R1:W-:Y:S04]  /*34c20*/  STS.U16 [R3+0xd700], R6 ;  /* 0x00d7000603007388 */ /* 0x0003e80000000400 */
[----:B0-----:R-:W3:Y:S04]  /*34c30*/  LDL.LU R15, [R1+0xeb8] ;  /* 0x000eb800010f7983 */ /* 0x001ee80000300800 */
[----:B-1----:R-:W3:Y:S01]  /*34c40*/  LDL.LU R6, [R1+0xeb0] ;  /* 0x000eb00001067983 */ /* 0x002ee20000300800 */
[----:B------:R0:W-:Y:S03]  /*34c50*/  STS.U16 [R3+0xd780], R7 ;  /* 0x00d7800703007388 */ /* 0x0001e60000000400 */
[----:B0-----:R-:W3:Y:S01]  /*34c60*/  LDL.LU R7, [R1+0xe34] ;  /* 0x000e340001077983 */ /* 0x001ee20000300800 */
[----:B------:R-:W-:Y:S02]  /*34c70*/  STS.U16 [R3+0xe600], R8 ;  /* 0x00e6000803007388 */ /* 0x000fe40000000400 */
[----:B------:R-:W-:Y:S02]  /*34c80*/  STS.U16 [R3+0xe680], R9 ;  /* 0x00e6800903007388 */ /* 0x000fe40000000400 */
[----:B------:R-:W-:Y:S01]  /*34c90*/  STS.U16 [R3+0xe700], R10 ;  /* 0x00e7000a03007388 */ /* 0x000fe20000000400 */
[----:B------:R-:W-:Y:S01]  /*34ca0*/  STS.U16 [R3+0xe780], R11 ;  /* 0x00e7800b03007388 */ /* 0x000fe20000000400 */
[----:B----4-:R-:W-:-:S03]  /*34cb0*/  LOP3.LUT R2, R2, 0x3f, RZ, 0xc0, !PT ;  /* 0x0000003f02027812 */ /* 0x010fc600078ec0ff */
[----:B--2---:R0:W-:Y:S04]  /*34cc0*/  STS.U16 [R3+0xf600], R18 ;  /* 0x00f6001203007388 */ /* 0x0041e80000000400 */
[----:B------:R1:W-:Y:S01]  /*34cd0*/  STL [R1+0x6478], R18 ;  /* 0x0064781201007387 */ /* 0x0003e20000100800 */
[----:B---3--:R-:W-:Y:S03]  /*34ce0*/  STL [R1+0x6480], R17 ;  /* 0x0064801101007387 */ /* 0x008fe60000100800 */
[----:B------:R-:W-:Y:S01]  /*34cf0*/  STL [R1+0x6484], R16 ;  /* 0x0064841001007387 */ /* 0x000fe20000100800 */
[----:B------:R-:W2:Y:S03]  /*34d00*/  LDL.LU R24, [R1+0xe30] ;  /* 0x000e300001187983 */ /* 0x000ea60000300800 */
[----:B------:R-:W3:Y:S04]  /*34d10*/  LDL.LU R25, [R1+0xe28] ;  /* 0x000e280001197983 */ /* 0x000ee80000300800 */
[----:B0-----:R-:W4:Y:S01]  /*34d20*/  LDL.LU R3, [R1+0xe20] ;  /* 0x000e200001037983 */ /* 0x001f220000300800 */
[----:B-1----:R-:W-:-:S02]  /*34d30*/  IMAD.SHL.U32 R18, R2, 0x2, RZ ;  /* 0x0000000202127824 */ /* 0x002fc400078e00ff */
[----:B------:R-:W4:Y:S02]  /*34d40*/  LDL.LU R26, [R1+0xd74] ;  /* 0x000d7400011a7983 */ /* 0x000f240000300800 */
[----:B------:R-:W4:Y:S01]  /*34d50*/  LDL.LU R27, [R1+0xd70] ;  /* 0x000d7000011b7983 */ /* 0x000f220000300800 */
[----:B------:R-:W4:Y:S01]  /*34d60*/  LDL.LU R28, [R1+0xd68] ;  /* 0x000d6800011c7983 */ /* 0x000f220000300800 */
[----:B------:R-:W4:Y:S01]  /*34d70*/  LDL.LU R29, [R1+0xd60] ;  /* 0x000d6000011d7983 */ /* 0x000f220000300800 */
[----:B------:R-:W-:Y:S01]  /*34d80*/  LOP3.LUT R18, R18, 0x30, RZ, 0x3c, !PT ;  /* 0x0000003012127812 */ /* 0x000fe200078e3cff */
[----:B------:R-:W4:Y:S01]  /*34d90*/  LDL.LU R13, [R1+0xce4] ;  /* 0x000ce400010d7983 */ /* 0x000f220000300800 */
[----:B------:R-:W4:Y:S04]  /*34da0*/  LDL.LU R14, [R1+0xce0] ;  /* 0x000ce000010e7983 */ /* 0x000f280000300800 */
[----:B------:R-:W-:Y:S01]  /*34db0*/  STS.U16 [R18+0xf680], R17 ;  /* 0x00f6801112007388 */ /* 0x000fe20000000400 */
[----:B------:R0:W-:Y:S02]  /*34dc0*/  STS.U16 [R18+0xf700], R16 ;  /* 0x00f7001012007388 */ /* 0x0001e40000000400 */
[----:B------:R-:W4:Y:S02]  /*34dd0*/  LDL.LU R4, [R1+0x6d8] ;  /* 0x0006d80001047983 */ /* 0x000f240000300800 */
[----:B------:R-:W4:Y:S01]  /*34de0*/  LDL.LU R5, [R1+0x6d0] ;  /* 0x0006d00001057983 */ /* 0x000f220000300800 */
[----:B------:R-:W4:Y:S01]  /*34df0*/  LDL.LU R8, [R1+0x660] ;  /* 0x0006600001087983 */ /* 0x000f220000300800 */
[----:B------:R-:W4:Y:S02]  /*34e00*/  LDL.LU R9, [R1+0x65c] ;  /* 0x00065c0001097983 */ /* 0x000f240000300800 */
[----:B0-----:R-:W-:Y:S01]  /*34e10*/  IMAD.SHL.U32 R16, R2, 0x2, RZ ;  /* 0x0000000202107824 */ /* 0x001fe200078e00ff */
[----:B------:R-:W-:Y:S04]  /*34e20*/  STS.U16 [R18+0xf780], R12 ;  /* 0x00f7800c12007388 */ /* 0x000fe80000000400 */
[----:B------:R-:W4:Y:S01]  /*34e30*/  LDL.LU R10, [R1+0x654] ;  /* 0x00065400010a7983 */ /* 0x000f220000300800 */
[----:B------:R-:W4:Y:S02]  /*34e40*/  LDL.LU R11, [R1+0x5cc] ;  /* 0x0005cc00010b7983 */ /* 0x000f240000300800 */
[----:B------:R-:W4:Y:S01]  /*34e50*/  LDL.LU R2, [R1+0x560] ;  /* 0x0005600001027983 */ /* 0x000f220000300800 */
[----:B------:R-:W-:-:S05]  /*34e60*/  LOP3.LUT R16, R16, 0x40, RZ, 0x3c, !PT ;  /* 0x0000004010107812 */ /* 0x000fca00078e3cff */
[----:B------:R-:W-:Y:S01]  /*34e70*/  STS.U16 [R16+0x800], R0 ;  /* 0x0008000010007388 */ /* 0x000fe20000000400 */
[----:B------:R-:W-:Y:S02]  /*34e80*/  STS.U16 [R16+0x880], R19 ;  /* 0x0008801310007388 */ /* 0x000fe40000000400 */
[----:B------:R-:W-:Y:S02]  /*34e90*/  STS.U16 [R16+0x900], R20 ;  /* 0x0009001410007388 */ /* 0x000fe40000000400 */
[----:B------:R-:W-:Y:S01]  /*34ea0*/  STS.U16 [R16+0x980], R21 ;  /* 0x0009801510007388 */ /* 0x000fe20000000400 */
[----:B------:R-:W-:Y:S01]  /*34eb0*/  STS.U16 [R16+0x1800], R22 ;  /* 0x0018001610007388 */ /* 0x000fe20000000400 */
[----:B------:R-:W-:Y:S02]  /*34ec0*/  STS.U16 [R16+0x1880], R23 ;  /* 0x0018801710007388 */ /* 0x000fe40000000400 */
[----:B------:R-:W-:Y:S01]  /*34ed0*/  STS.U16 [R16+0x1900], R15 ;  /* 0x0019000f10007388 */ /* 0x000fe20000000400 */
[----:B------:R-:W-:Y:S01]  /*34ee0*/  STL [R1+0x6488], R12 ;  /* 0x0064880c01007387 */ /* 0x000fe20000100800 */
[----:B------:R0:W-:Y:S03]  /*34ef0*/  STS.U16 [R16+0x1980], R6 ;  /* 0x0019800610007388 */ /* 0x0001e60000000400 */
[----:B0-----:R-:W4:Y:S01]  /*34f00*/  LDL.LU R6, [R1+0x55c] ;  /* 0x00055c0001067983 */ /* 0x001f220000300800 */
[----:B------:R0:W-:Y:S02]  /*34f10*/  STS.U16 [R16+0x2800], R7 ;  /* 0x0028000710007388 */ /* 0x0001e40000000400 */
[----:B------:R-:W4:Y:S01]  /*34f20*/  LDL.LU R15, [R1+0x554] ;  /* 0x00055400010f7983 */ /* 0x000f220000300800 */
[----:B0-----:R-:W4:Y:S04]  /*34f30*/  LDL.LU R7, [R1+0x54c] ;  /* 0x00054c0001077983 */ /* 0x001f280000300800 */
[----:B--2---:R-:W-:Y:S01]  /*34f40*/  STS.U16 [R16+0x2880], R24 ;  /* 0x0028801810007388 */ /* 0x004fe20000000400 */
[----:B---3--:R-:W-:Y:S03]  /*34f50*/  STS.U16 [R16+0x2900], R25 ;  /* 0x0029001910007388 */ /* 0x008fe60000000400 */
[----:B----4-:R-:W-:Y:S01]  /*34f60*/  STS.U16 [R16+0x2980], R3 ;  /* 0x0029800310007388 */ /* 0x010fe20000000400 */
[----:B------:R-:W-:Y:S02]  /*34f70*/  STS.U16 [R16+0x3800], R26 ;  /* 0x0038001a10007388 */ /* 0x000fe40000000400 */
[----:B------:R-:W-:Y:S01]  /*34f80*/  STS.U16 [R16+0x3880], R27 ;  /* 0x0038801b10007388 */ /* 0x000fe20000000400 */
[----:B------:R-:W-:Y:S01]  /*34f90*/  STS.U16 [R16+0x3900], R28 ;  /* 0x0039001c10007388 */ /* 0x000fe20000000400 */
[----:B------:R-:W-:Y:S02]  /*34fa0*/  STS.U16 [R16+0x3980], R29 ;  /* 0x0039801d10007388 */ /* 0x000fe40000000400 */
[----:B------:R-:W-:Y:S01]  /*34fb0*/  STS.U16 [R16+0x4800], R13 ;  /* 0x0048000d10007388 */ /* 0x000fe20000000400 */
[----:B------:R0:W-:Y:S01]  /*34fc0*/  STS.U16 [R16+0x4880], R14 ;  /* 0x0048800e10007388 */ /* 0x0001e20000000400 */
[----:B------:R-:W-:Y:S03]  /*34fd0*/  STS.U16 [R16+0x4900], R4 ;  /* 0x0049000410007388 */ /* 0x000fe60000000400 */
[----:B------:R-:W-:Y:S01]  /*34fe0*/  STS.U16 [R16+0x4980], R5 ;  /* 0x0049800510007388 */ /* 0x000fe20000000400 */
[----:B------:R1:W-:Y:S02]  /*34ff0*/  STS.U16 [R16+0x5800], R8 ;  /* 0x0058000810007388 */ /* 0x0003e40000000400 */
[----:B------:R2:W-:Y:S01]  /*35000*/  STS.U16 [R16+0x5880], R9 ;  /* 0x0058800910007388 */ /* 0x0005e20000000400 */
[----:B0-----:R-:W3:Y:S04]  /*35010*/  LDL.LU R14, [R1+0x3f0] ;  /* 0x0003f000010e7983 */ /* 0x001ee80000300800 */
[----:B------:R0:W-:Y:S04]  /*35020*/  STS.U16 [R16+0x5900], R10 ;  /* 0x0059000a10007388 */ /* 0x0001e80000000400 */
[----:B-1----:R-:W4:Y:S01]  /*35030*/  LDL.LU R8, [R1+0x3ec] ;  /* 0x0003ec0001087983 */ /* 0x002f220000300800 */
[----:B--2---:R-:W2:Y:S02]  /*35040*/  LDL.LU R9, [R1+0x3e8] ;  /* 0x0003e80001097983 */ /* 0x004ea40000300800 */
[----:B------:R1:W-:Y:S02]  /*35050*/  STS.U16 [R16+0x5980], R11 ;  /* 0x0059800b10007388 */ /* 0x0003e40000000400 */
[----:B------:R1:W-:Y:S01]  /*35060*/  STS.U16 [R16+0x6800], R2 ;  /* 0x0068000210007388 */ /* 0x0003e20000000400 */
[----:B0-----:R-:W2:Y:S01]  /*35070*/  LDL.LU R10, [R1+0x3e0] ;  /* 0x0003e000010a7983 */ /* 0x001ea20000300800 */
[----:B-1----:R-:W2:Y:S03]  /*35080*/  LDL.LU R11, [R1+0x360] ;  /* 0x00036000010b7983 */ /* 0x002ea60000300800 */
[----:B------:R-:W2:Y:S01]  /*35090*/  LDL.LU R2, [R1+0x35c] ;  /* 0x00035c0001027983 */ /* 0x000ea20000300800 */
[----:B------:R-:W2:Y:S02]  /*350a0*/  LDL.LU R12, [R1+0x358] ;  /* 0x00035800010c7983 */ /* 0x000ea40000300800 */
[----:B------:R-:W2:Y:S02]  /*350b0*/  LDL.LU R17, [R1+0x350] ;  /* 0x0003500001117983 */ /* 0x000ea40000300800 */
[----:B------:R-:W2:Y:S01]  /*350c0*/  LDL.LU R18, [R1+0x250] ;  /* 0x0002500001127983 */ /* 0x000ea20000300800 */
[----:B------:R-:W2:Y:S01]  /*350d0*/  LDL.LU R4, [R1+0x248] ;  /* 0x0002480001047983 */ /* 0x000ea20000300800 */
[----:B------:R-:W2:Y:S03]  /*350e0*/  LDL.LU R5, [R1+0x238] ;  /* 0x0002380001057983 */ /* 0x000ea60000300800 */
[----:B------:R0:W-:Y:S04]  /*350f0*/  STS.U16 [R16+0x6880], R6 ;  /* 0x0068800610007388 */ /* 0x0001e80000000400 */
[----:B0-----:R-:W2:Y:S01]  /*35100*/  LDL.LU R6, [R1+0x234] ;  /* 0x0002340001067983 */ /* 0x001ea20000300800 */
        /* <DEDUP_REMOVED lines=12> */
[----:B------:R-:W2:Y:S03]  /*351d0*/  LDL.LU R29, [R1+0x80] ;  /* 0x00008000011d7983 */ /* 0x000ea60000300800 */
[----:B------:R0:W-:Y:S01]  /*351e0*/  STS.U16 [R16+0x6900], R15 ;  /* 0x0069000f10007388 */ /* 0x0001e20000000400 */
[----:B------:R-:W2:Y:S02]  /*351f0*/  LDL.LU R13, [R1+0x7c] ;  /* 0x00007c00010d7983 */ /* 0x000ea40000300800 */
[----:B------:R1:W-:Y:S01]  /*35200*/  STS.U16 [R16+0x6980], R7 ;  /* 0x0069800710007388 */ /* 0x0003e20000000400 */
[----:B0-----:R-:W2:Y:S01]  /*35210*/  LDL.LU R15, [R1+0x78] ;  /* 0x00007800010f7983 */ /* 0x001ea20000300800 */
[----:B-1----:R-:W2:Y:S03]  /*35220*/  LDL.LU R7, [R1+0x74] ;  /* 0x0000740001077983 */ /* 0x002ea60000300800 */
[----:B---3--:R0:W-:Y:S04]  /*35230*/  STS.U16 [R16+0x7800], R14 ;  /* 0x0078000e10007388 */ /* 0x0081e80000000400 */
[----:B----4-:R1:W-:Y:S01]  /*35240*/  STS.U16 [R16+0x7880], R8 ;  /* 0x0078800810007388 */ /* 0x0103e20000000400 */
[----:B--2---:R2:W-:Y:S03]  /*35250*/  STS.U16 [R16+0x7900], R9 ;  /* 0x0079000910007388 */ /* 0x0045e60000000400 */
[----:B0-----:R-:W3:Y:S04]  /*35260*/  LDL.LU R14, [R1+0x64a0] ;  /* 0x0064a000010e7983 */ /* 0x001ee80000300800 */
[----:B------:R0:W-:Y:S01]  /*35270*/  STS.U16 [R16+0x7980], R10 ;  /* 0x0079800a10007388 */ /* 0x0001e20000000400 */
[----:B------:R4:W-:Y:S03]  /*35280*/  STS.U16 [R16+0x8800], R11 ;  /* 0x0088000b10007388 */ /* 0x0009e60000000400 */
[----:B-1----:R-:W3:Y:S04]  /*35290*/  LDL.LU R8, [R1+0x649c] ;  /* 0x00649c0001087983 */ /* 0x002ee80000300800 */
[----:B------:R1:W-:Y:S04]  /*352a0*/  STS.U16 [R16+0x8880], R2 ;  /* 0x0088800210007388 */ /* 0x0003e80000000400 */
[----:B--2---:R-:W2:Y:S01]  /*352b0*/  LDL.LU R9, [R1+0x6498] ;  /* 0x0064980001097983 */ /* 0x004ea20000300800 */
[----:B------:R-:W-:Y:S02]  /*352c0*/  STS.U16 [R16+0x8900], R12 ;  /* 0x0089000c10007388 */ /* 0x000fe40000000400 */
[----:B------:R-:W-:Y:S01]  /*352d0*/  STS.U16 [R16+0x8980], R17 ;  /* 0x0089801110007388 */ /* 0x000fe20000000400 */
[----:B------:R-:W-:Y:S04]  /*352e0*/  STS.U16 [R16+0x9800], R18 ;  /* 0x0098001210007388 */ /* 0x000fe80000000400 */
[----:B0-----:R-:W2:Y:S01]  /*352f0*/  LDL.LU R10, [R1+0x6494] ;  /* 0x00649400010a7983 */ /* 0x001ea20000300800 */
[----:B----4-:R-:W4:Y:S02]  /*35300*/  LDL.LU R11, [R1+0x6490] ;  /* 0x00649000010b7983 */ /* 0x010f240000300800 */
[----:B------:R0:W-:Y:S02]  /*35310*/  STS.U16 [R16+0x9880], R4 ;  /* 0x0098800410007388 */ /* 0x0001e40000000400 */
[----:B------:R0:W-:Y:S01]  /*35320*/  STS.U16 [R16+0x9900], R5 ;  /* 0x0099000510007388 */ /* 0x0001e20000000400 */
[----:B-1----:R-:W2:Y:S04]  /*35330*/  LDL.LU R2, [R1+0x648c] ;  /* 0x00648c0001027983 */ /* 0x002ea80000300800 */
[----:B0-----:R-:W2:Y:S01]  /*35340*/  LDL.LU R4, [R1+0x20] ;  /* 0x0000200001047983 */ /* 0x001ea20000300800 */
[----:B------:R-:W4:Y:S03]  /*35350*/  LDL.LU R5, [R1+0x1c] ;  /* 0x00001c0001057983 */ /* 0x000f260000300800 */
[----:B------:R0:W-:Y:S01]  /*35360*/  STS.U16 [R16+0x9980], R6 ;  /* 0x0099800610007388 */ /* 0x0001e20000000400 */
[----:B------:R1:W-:Y:S02]  /*35370*/  STS.U16 [R16+0xa800], R0 ;  /* 0x00a8000010007388 */ /* 0x0003e40000000400 */
[----:B------:R-:W-:Y:S02]  /*35380*/  STS.U16 [R16+0xa880], R19 ;  /* 0x00a8801310007388 */ /* 0x000fe40000000400 */
[----:B------:R1:W-:Y:S01]  /*35390*/  STS.U16 [R16+0xa900], R20 ;  /* 0x00a9001410007388 */ /* 0x0003e20000000400 */
[----:B------:R1:W-:Y:S01]  /*353a0*/  STS.U16 [R16+0xa980], R21 ;  /* 0x00a9801510007388 */ /* 0x0003e20000000400 */
[----:B------:R-:W-:Y:S03]  /*353b0*/  STS.U16 [R16+0xb800], R22 ;  /* 0x00b8001610007388 */ /* 0x000fe60000000400 */
[----:B0-----:R-:W4:Y:S01]  /*353c0*/  LDL.LU R6, [R1+0x18] ;  /* 0x0000180001067983 */ /* 0x001f220000300800 */
[----:B------:R-:W-:Y:S02]  /*353d0*/  STS.U16 [R16+0xb880], R23 ;  /* 0x00b8801710007388 */ /* 0x000fe40000000400 */
[----:B------:R-:W-:Y:S02]  /*353e0*/  STS.U16 [R16+0xb900], R24 ;  /* 0x00b9001810007388 */ /* 0x000fe40000000400 */
[----:B------:R-:W4:Y:S01]  /*353f0*/  LDL.LU R17, [R1+0xf38] ;  /* 0x000f380001117983 */ /* 0x000f220000300800 */
[----:B------:R0:W-:Y:S04]  /*35400*/  STS.U16 [R16+0xb980], R25 ;  /* 0x00b9801910007388 */ /* 0x0001e80000000400 */
[----:B------:R-:W4:Y:S01]  /*35410*/  LDL.LU R18, [R1+0xf30] ;  /* 0x000f300001127983 */ /* 0x000f220000300800 */
[----:B------:R0:W-:Y:S02]  /*35420*/  STS.U16 [R16+0xc800], R3 ;  /* 0x00c8000310007388 */ /* 0x0001e40000000400 */
[----:B-1----:R-:W4:Y:S02]  /*35430*/  LDL.LU R0, [R1+0xf28] ;  /* 0x000f280001007983 */ /* 0x002f240000300800 */
[----:B------:R1:W-:Y:S01]  /*35440*/  STS.U16 [R16+0xc880], R26 ;  /* 0x00c8801a10007388 */ /* 0x0003e20000000400 */
[----:B------:R-:W4:Y:S04]  /*35450*/  LDL.LU R20, [R1+0xf20] ;  /* 0x000f200001147983 */ /* 0x000f280000300800 */
[----:B------:R1:W-:Y:S01]  /*35460*/  STS.U16 [R16+0xc900], R27 ;  /* 0x00c9001b10007388 */ /* 0x0003e20000000400 */
[----:B------:R-:W4:Y:S02]  /*35470*/  LDL.LU R21, [R1+0xea8] ;  /* 0x000ea80001157983 */ /* 0x000f240000300800 */
[----:B------:R1:W-:Y:S02]  /*35480*/  STS.U16 [R16+0xc980], R28 ;  /* 0x00c9801c10007388 */ /* 0x0003e40000000400 */
[----:B------:R-:W-:Y:S01]  /*35490*/  STS.U16 [R16+0xd800], R29 ;  /* 0x00d8001d10007388 */ /* 0x000fe20000000400 */
[----:B0-----:R-:W4:Y:S01]  /*354a0*/  LDL.LU R25, [R1+0xea0] ;  /* 0x000ea00001197983 */ /* 0x001f220000300800 */
[----:B------:R-:W4:Y:S03]  /*354b0*/  LDL.LU R3, [R1+0xe98] ;  /* 0x000e980001037983 */ /* 0x000f260000300800 */
[----:B------:R-:W-:Y:S04]  /*354c0*/  STS.U16 [R16+0xd880], R13 ;  /* 0x00d8800d10007388 */ /* 0x000fe80000000400 */
[----:B-1----:R-:W4:Y:S01]  /*354d0*/  LDL.LU R26, [R1+0xe90] ;  /* 0x000e9000011a7983 */ /* 0x002f220000300800 */
[----:B------:R-:W-:Y:S02]  /*354e0*/  STS.U16 [R16+0xd900], R15 ;  /* 0x00d9000f10007388 */ /* 0x000fe40000000400 */
[----:B------:R-:W4:Y:S02]  /*354f0*/  LDL.LU R27, [R1+0xe18] ;  /* 0x000e1800011b7983 */ /* 0x000f240000300800 */
[----:B------:R0:W-:Y:S01]  /*35500*/  STS.U16 [R16+0xd980], R7 ;  /* 0x00d9800710007388 */ /* 0x0001e20000000400 */
[----:B------:R-:W4:Y:S04]  /*35510*/  LDL.LU R28, [R1+0xe10] ;  /* 0x000e1000011c7983 */ /* 0x000f280000300800 */
[----:B0-----:R-:W4:Y:S01]  /*35520*/  LDL.LU R7, [R1+0xe08] ;  /* 0x000e080001077983 */ /* 0x001f220000300800 */
[----:B------:R-:W4:Y:S02]  /*35530*/  LDL.LU R29, [R1+0xe00] ;  /* 0x000e0000011d7983 */ /* 0x000f240000300800 */
[----:B------:R-:W4:Y:S02]  /*35540*/  LDL.LU R22, [R1+0xd58] ;  /* 0x000d580001167983 */ /* 0x000f240000300800 */
[----:B------:R-:W4:Y:S01]  /*35550*/  LDL.LU R23, [R1+0xd50] ;  /* 0x000d500001177983 */ /* 0x000f220000300800 */
[----:B------:R-:W4:Y:S01]  /*35560*/  LDL.LU R24, [R1+0xd48] ;  /* 0x000d480001187983 */ /* 0x000f220000300800 */
[----:B------:R-:W4:Y:S02]  /*35570*/  LDL.LU R13, [R1+0xd40] ;  /* 0x000d4000010d7983 */ /* 0x000f240000300800 */
[----:B------:R-:W4:Y:S02]  /*35580*/  LDL.LU R15, [R1+0x6c8] ;  /* 0x0006c800010f7983 */ /* 0x000f240000300800 */
[----:B---3--:R-:W-:-:S05]  /*35590*/  IMAD.SHL.U32 R19, R14, 0x2, RZ ;  /* 0x000000020e137824 */ /* 0x008fca00078e00ff */
[----:B------:R-:W-:Y:S01]  /*355a0*/  LOP3.LUT R19, R19, 0x50, RZ, 0x3c, !PT ;  /* 0x0000005013137812 */ /* 0x000fe200078e3cff */
[----:B--2---:R0:W-:Y:S01]  /*355b0*/  STS.U16 [R16+0xe800], R4 ;  /* 0x00e8000410007388 */ /* 0x0041e20000000400 */
[----:B----4-:R1:W-:Y:S03]  /*355c0*/  STS.U16 [R16+0xe880], R5 ;  /* 0x00e8800510007388 */ /* 0x0103e60000000400 */
[----:B0-----:R-:W2:Y:S04]  /*355d0*/  LDL.LU R4, [R1+0x6c0] ;  /* 0x0006c00001047983 */ /* 0x001ea80000300800 */
[----:B-1----:R-:W3:Y:S04]  /*355e0*/  LDL.LU R5, [R1+0x6b8] ;  /* 0x0006b80001057983 */ /* 0x002ee80000300800 */
        /* <DEDUP_REMOVED lines=8> */
[----:B0-----:R-:W4:Y:S01]  /*35670*/  LDL.LU R6, [R1+0x6b0] ;  /* 0x0006b00001067983 */ /* 0x001f220000300800 */
[----:B-1----:R-:W4:Y:S03]  /*35680*/  LDL.LU R2, [R1+0x5c4] ;  /* 0x0005c40001027983 */ /* 0x002f260000300800 */
[----:B------:R-:W-:Y:S01]  /*35690*/  STS.U16 [R19+0xb00], R0 ;  /* 0x000b000013007388 */ /* 0x000fe20000000400 */
[----:B------:R-:W-:Y:S02]  /*356a0*/  STS.U16 [R19+0xb80], R20 ;  /* 0x000b801413007388 */ /* 0x000fe40000000400 */
[----:B------:R-:W-:Y:S02]  /*356b0*/  STS.U16 [R19+0x1a00], R21 ;  /* 0x001a001513007388 */ /* 0x000fe40000000400 */
[----:B------:R-:W-:Y:S01]  /*356c0*/  STS.U16 [R19+0x1a80], R25 ;  /* 0x001a801913007388 */ /* 0x000fe20000000400 */
[----:B------:R-:W-:Y:S01]  /*356d0*/  STS.U16 [R19+0x1b00], R3 ;  /* 0x001b000313007388 */ /* 0x000fe20000000400 */
[----:B------:R-:W-:Y:S02]  /*356e0*/  STS.U16 [R19+0x1b80], R26 ;  /* 0x001b801a13007388 */ /* 0x000fe40000000400 */
[----:B------:R-:W-:Y:S01]  /*356f0*/  STS.U16 [R19+0x2a00], R27 ;  /* 0x002a001b13007388 */ /* 0x000fe20000000400 */
[----:B------:R-:W-:Y:S04]  /*35700*/  STS.U16 [R19+0x2a80], R28 ;  /* 0x002a801c13007388 */ /* 0x000fe80000000400 */
[----:B------:R0:W-:Y:S04]  /*35710*/  STS.U16 [R19+0x2b00], R7 ;  /* 0x002b000713007388 */ /* 0x0001e80000000400 */
[----:B0-----:R-:W4:Y:S01]  /*35720*/  LDL.LU R7, [R1+0x5bc] ;  /* 0x0005bc0001077983 */ /* 0x001f220000300800 */
[----:B------:R0:W-:Y:S02]  /*35730*/  STS.U16 [R19+0x2b80], R29 ;  /* 0x002b801d13007388 */ /* 0x0001e40000000400 */
[----:B------:R-:W4:Y:S02]  /*35740*/  LDL.LU R25, [R1+0x5b4] ;  /* 0x0005b40001197983 */ /* 0x000f240000300800 */
[----:B------:R-:W4:Y:S01]  /*35750*/  LDL.LU R3, [R1+0x5ac] ;  /* 0x0005ac0001037983 */ /* 0x000f220000300800 */
[----:B------:R-:W-:Y:S04]  /*35760*/  STS.U16 [R19+0x3a00], R22 ;  /* 0x003a001613007388 */ /* 0x000fe80000000400 */
[----:B------:R-:W4:Y:S01]  /*35770*/  LDL.LU R26, [R1+0x544] ;  /* 0x00054400011a7983 */ /* 0x000f220000300800 */
[----:B------:R-:W-:Y:S02]  /*35780*/  STS.U16 [R19+0x3a80], R23 ;  /* 0x003a801713007388 */ /* 0x000fe40000000400 */
[----:B------:R-:W4:Y:S02]  /*35790*/  LDL.LU R27, [R1+0x44c] ;  /* 0x00044c00011b7983 */ /* 0x000f240000300800 */
[----:B------:R-:W-:Y:S01]  /*357a0*/  STS.U16 [R19+0x3b00], R24 ;  /* 0x003b001813007388 */ /* 0x000fe20000000400 */
[----:B------:R-:W4:Y:S04]  /*357b0*/  LDL.LU R28, [R1+0x444] ;  /* 0x00044400011c7983 */ /* 0x000f280000300800 */
[----:B------:R-:W-:Y:S01]  /*357c0*/  STS.U16 [R19+0x3b80], R13 ;  /* 0x003b800d13007388 */ /* 0x000fe20000000400 */
[----:B0-----:R-:W4:Y:S02]  /*357d0*/  LDL.LU R29, [R1+0x43c] ;  /* 0x00043c00011d7983 */ /* 0x001f240000300800 */
[----:B------:R0:W-:Y:S02]  /*357e0*/  STS.U16 [R19+0x4a00], R15 ;  /* 0x004a000f13007388 */ /* 0x0001e40000000400 */
[----:B0-----:R-:W4:Y:S01]  /*357f0*/  LDL.LU R15, [R1+0x3d8] ;  /* 0x0003d800010f7983 */ /* 0x001f220000300800 */
[----:B------:R-:W4:Y:S02]  /*35800*/  LDL.LU R12, [R1+0x3d0] ;  /* 0x0003d000010c7983 */ /* 0x000f240000300800 */
[----:B------:R-:W4:Y:S02]  /*35810*/  LDL.LU R16, [R1+0x3c8] ;  /* 0x0003c80001107983 */ /* 0x000f240000300800 */
[----:B------:R-:W4:Y:S01]  /*35820*/  LDL.LU R17, [R1+0x3c0] ;  /* 0x0003c00001117983 */ /* 0x000f220000300800 */
[----:B--2---:R-:W-:Y:S04]  /*35830*/  STS.U16 [R19+0x4a80], R4 ;  /* 0x004a800413007388 */ /* 0x004fe80000000400 */
[----:B---3--:R-:W-:Y:S04]  /*35840*/  STS.U16 [R19+0x4b00], R5 ;  /* 0x004b000513007388 */ /* 0x008fe80000000400 */
[----:B----4-:R-:W-:Y:S01]  /*35850*/  STS.U16 [R19+0x4b80], R6 ;  /* 0x004b800613007388 */ /* 0x010fe20000000400 */
[----:B------:R0:W-:Y:S03]  /*35860*/  STS.U16 [R19+0x5a00], R2 ;  /* 0x005a000213007388 */ /* 0x0001e60000000400 */
[----:B0-----:R-:W2:Y:S01]  /*35870*/  LDL.LU R2, [R1+0x348] ;  /* 0x0003480001027983 */ /* 0x001ea20000300800 */
[----:B------:R-:W3:Y:S02]  /*35880*/  LDL.LU R18, [R1+0x340] ;  /* 0x0003400001127983 */ /* 0x000ee40000300800 */
[----:B------:R-:W4:Y:S02]  /*35890*/  LDL.LU R0, [R1+0x2b8] ;  /* 0x0002b80001007983 */ /* 0x000f240000300800 */
[----:B------:R-:W4:Y:S01]  /*358a0*/  LDL.LU R20, [R1+0x2b0] ;  /* 0x0002b00001147983 */ /* 0x000f220000300800 */
[----:B------:R-:W4:Y:S01]  /*358b0*/  LDL.LU R21, [R1+0x230] ;  /* 0x0002300001157983 */ /* 0x000f220000300800 */
[----:B------:R-:W4:Y:S02]  /*358c0*/  LDL.LU R22, [R1+0x22c] ;  /* 0x00022c0001167983 */ /* 0x000f240000300800 */
[----:B------:R-:W4:Y:S02]  /*358d0*/  LDL.LU R13, [R1+0x228] ;  /* 0x00022800010d7983 */ /* 0x000f240000300800 */
[----:B------:R-:W4:Y:S01]  /*358e0*/  LDL.LU R4, [R1+0x224] ;  /* 0x0002240001047983 */ /* 0x000f220000300800 */
[----:B------:R-:W4:Y:S01]  /*358f0*/  LDL.LU R5, [R1+0x1b0] ;  /* 0x0001b00001057983 */ /* 0x000f220000300800 */
[----:B------:R-:W4:Y:S03]  /*35900*/  LDL.LU R6, [R1+0x1ac] ;  /* 0x0001ac0001067983 */ /* 0x000f260000300800 */
[----:B------:R0:W-:Y:S04]  /*35910*/  STS.U16 [R19+0x5a80], R7 ;  /* 0x005a800713007388 */ /* 0x0001e80000000400 */
[----:B0-----:R-:W4:Y:S01]  /*35920*/  LDL.LU R7, [R1+0x1a8] ;  /* 0x0001a80001077983 */ /* 0x001f220000300800 */
[----:B------:R0:W-:Y:S02]  /*35930*/  STS.U16 [R19+0x5b00], R25 ;  /* 0x005b001913007388 */ /* 0x0001e40000000400 */
[----:B------:R1:W-:Y:S02]  /*35940*/  STS.U16 [R19+0x5b80], R3 ;  /* 0x005b800313007388 */ /* 0x0003e40000000400 */
[----:B------:R1:W-:Y:S01]  /*35950*/  STS.U16 [R19+0x6a00], R26 ;  /* 0x006a001a13007388 */ /* 0x0003e20000000400 */
[----:B------:R1:W-:Y:S04]  /*35960*/  STS.U16 [R19+0x6a80], R27 ;  /* 0x006a801b13007388 */ /* 0x0003e80000000400 */
[----:B------:R-:W4:Y:S01]  /*35970*/  LDL.LU R23, [R1+0x1a4] ;  /* 0x0001a40001177983 */ /* 0x000f220000300800 */
[----:B------:R1:W-:Y:S02]  /*35980*/  STS.U16 [R19+0x6b00], R28 ;  /* 0x006b001c13007388 */ /* 0x0003e40000000400 */
[----:B------:R-:W4:Y:S02]  /*35990*/  LDL.LU R24, [R1+0x130] ;  /* 0x0001300001187983 */ /* 0x000f240000300800 */
[----:B------:R1:W-:Y:S01]  /*359a0*/  STS.U16 [R19+0x6b80], R29 ;  /* 0x006b801d13007388 */ /* 0x0003e20000000400 */
[----:B0-----:R-:W4:Y:S01]  /*359b0*/  LDL.LU R25, [R1+0x12c] ;  /* 0x00012c0001197983 */ /* 0x001f220000300800 */
[----:B-1----:R-:W4:Y:S03]  /*359c0*/  LDL.LU R3, [R1+0x128] ;  /* 0x0001280001037983 */ /* 0x002f260000300800 */
[----:B------:R0:W-:Y:S01]  /*359d0*/  STS.U16 [R19+0x7a00], R15 ;  /* 0x007a000f13007388 */ /* 0x0001e20000000400 */
[----:B------:R-:W4:Y:S02]  /*359e0*/  LDL.LU R26, [R1+0x124] ;  /* 0x00012400011a7983 */ /* 0x000f240000300800 */
[----:B------:R1:W-:Y:S02]  /*359f0*/  STS.U16 [R19+0x7a80], R12 ;  /* 0x007a800c13007388 */ /* 0x0003e40000000400 */
[----:B------:R-:W4:Y:S01]  /*35a00*/  LDL.LU R27, [R1+0xd0] ;  /* 0x0000d000011b7983 */ /* 0x000f220000300800 */
[----:B------:R1:W-:Y:S04]  /*35a10*/  STS.U16 [R19+0x7b00], R16 ;  /* 0x007b001013007388 */ /* 0x0003e80000000400 */
[----:B------:R-:W4:Y:S01]  /*35a20*/  LDL.LU R28, [R1+0xcc] ;  /* 0x0000cc00011c7983 */ /* 0x000f220000300800 */
[----:B------:R1:W-:Y:S02]  /*35a30*/  STS.U16 [R19+0x7b80], R17 ;  /* 0x007b801113007388 */ /* 0x0003e40000000400 */
[----:B------:R-:W4:Y:S01]  /*35a40*/  LDL.LU R29, [R1+0xc8] ;  /* 0x0000c800011d7983 */ /* 0x000f220000300800 */
[----:B0-----:R-:W4:Y:S01]  /*35a50*/  LDL.LU R15, [R1+0xc4] ;  /* 0x0000c400010f7983 */ /* 0x001f220000300800 */
[----:B-1----:R-:W4:Y:S03]  /*35a60*/  LDL.LU R12, [R1+0x6488] ;  /* 0x00648800010c7983 */ /* 0x002f260000300800 */
[----:B------:R-:W4:Y:S01]  /*35a70*/  LDL.LU R16, [R1+0x6484] ;  /* 0x0064840001107983 */ /* 0x000f220000300800 */
[----:B------:R-:W4:Y:S03]  /*35a80*/  LDL.LU R17, [R1+0x6480] ;  /* 0x0064800001117983 */ /* 0x000f260000300800 */
[----:B--2---:R0:W-:Y:S01]  /*35a90*/  STS.U16 [R19+0x8a00], R2 ;  /* 0x008a000213007388 */ /* 0x0041e20000000400 */
[----:B---3--:R-:W-:Y:S02]  /*35aa0*/  STS.U16 [R19+0x8a80], R18 ;  /* 0x008a801213007388 */ /* 0x008fe40000000400 */
[----:B----4-:R-:W-:Y:S01]  /*35ab0*/  STS.U16 [R19+0x8b00], R0 ;  /* 0x008b000013007388 */ /* 0x010fe20000000400 */
[----:B------:R-:W-:Y:S04]  /*35ac0*/  STS.U16 [R19+0x8b80], R20 ;  /* 0x008b801413007388 */ /* 0x000fe80000000400 */
[----:B------:R-:W-:Y:S01]  /*35ad0*/  STS.U16 [R19+0x9a00], R21 ;  /* 0x009a001513007388 */ /* 0x000fe20000000400 */
[----:B------:R-:W-:Y:S02]  /*35ae0*/  STS.U16 [R19+0x9a80], R22 ;  /* 0x009a801613007388 */ /* 0x000fe40000000400 */
[----:B------:R1:W-:Y:S01]  /*35af0*/  STS.U16 [R19+0x9b00], R13 ;  /* 0x009b000d13007388 */ /* 0x0003e20000000400 */
[----:B0-----:R-:W2:Y:S01]  /*35b00*/  LDL.LU R2, [R1+0x647c] ;  /* 0x00647c0001027983 */ /* 0x001ea20000300800 */
[----:B------:R0:W-:Y:S02]  /*35b10*/  STS.U16 [R19+0x9b80], R4 ;  /* 0x009b800413007388 */ /* 0x0001e40000000400 */
[----:B------:R3:W-:Y:S01]  /*35b20*/  STS.U16 [R19+0xaa00], R5 ;  /* 0x00aa000513007388 */ /* 0x0007e20000000400 */
[----:B-1----:R-:W4:Y:S01]  /*35b30*/  LDL.LU R13, [R1+0x6c] ;  /* 0x00006c00010d7983 */ /* 0x002f220000300800 */
[----:B------:R-:W4:Y:S02]  /*35b40*/  LDL.LU R18, [R1+0x68] ;  /* 0x0000680001127983 */ /* 0x000f240000300800 */
[----:B------:R-:W4:Y:S02]  /*35b50*/  LDL.LU R0, [R1+0x64] ;  /* 0x0000640001007983 */ /* 0x000f240000300800 */
[----:B------:R1:W-:Y:S01]  /*35b60*/  STS.U16 [R19+0xaa80], R6 ;  /* 0x00aa800613007388 */ /* 0x0003e20000000400 */
[----:B0-----:R-:W4:Y:S01]  /*35b70*/  LDL.LU R4, [R1+0x10] ;  /* 0x0000100001047983 */ /* 0x001f220000300800 */
[----:B---3--:R-:W3:Y:S03]  /*35b80*/  LDL.LU R5, [R1+0xc] ;  /* 0x00000c0001057983 */ /* 0x008ee60000300800 */
[----:B------:R0:W-:Y:S04]  /*35b90*/  STS.U16 [R19+0xab00], R7 ;  /* 0x00ab000713007388 */ /* 0x0001e80000000400 */
[----:B-1----:R-:W3:Y:S04]  /*35ba0*/  LDL.LU R6, [R1+0x8] ;  /* 0x0000080001067983 */ /* 0x002ee80000300800 */
[----:B0-----:R-:W3:Y:S01]  /*35bb0*/  LDL.LU R7, [R1+0x4] ;  /* 0x0000040001077983 */ /* 0x001ee20000300800 */
[----:B------:R-:W3:Y:S03]  /*35bc0*/  LDL.LU R20, [R1+0xf18] ;  /* 0x000f180001147983 */ /* 0x000ee60000300800 */
[----:B------:R0:W-:Y:S01]  /*35bd0*/  STS.U16 [R19+0xab80], R23 ;  /* 0x00ab801713007388 */ /* 0x0001e20000000400 */
[----:B------:R-:W3:Y:S02]  /*35be0*/  LDL.LU R21, [R1+0xf08] ;  /* 0x000f080001157983 */ /* 0x000ee40000300800 */
[----:B------:R1:W-:Y:S02]  /*35bf0*/  STS.U16 [R19+0xba00], R24 ;  /* 0x00ba001813007388 */ /* 0x0003e40000000400 */
[----:B------:R-:W3:Y:S01]  /*35c00*/  LDL.LU R22, [R1+0xe88] ;  /* 0x000e880001167983 */ /* 0x000ee20000300800 */
[----:B------:R1:W-:Y:S01]  /*35c10*/  STS.U16 [R19+0xba80], R25 ;  /* 0x00ba801913007388 */ /* 0x0003e20000000400 */
[----:B------:R1:W-:Y:S02]  /*35c20*/  STS.U16 [R19+0xbb00], R3 ;  /* 0x00bb000313007388 */ /* 0x0003e40000000400 */
[----:B------:R1:W-:Y:S02]  /*35c30*/  STS.U16 [R19+0xbb80], R26 ;  /* 0x00bb801a13007388 */ /* 0x0003e40000000400 */
[----:B------:R1:W-:Y:S01]  /*35c40*/  STS.U16 [R19+0xca00], R27 ;  /* 0x00ca001b13007388 */ /* 0x0003e20000000400 */
[----:B0-----:R-:W3:Y:S01]  /*35c50*/  LDL.LU R23, [R1+0xe80] ;  /* 0x000e800001177983 */ /* 0x001ee20000300800 */
[----:B-1----:R-:W3:Y:S03]  /*35c60*/  LDL.LU R24, [R1+0xe7c] ;  /* 0x000e7c0001187983 */ /* 0x002ee60000300800 */
[----:B------:R0:W-:Y:S04]  /*35c70*/  STS.U16 [R19+0xca80], R28 ;  /* 0x00ca801c13007388 */ /* 0x0001e80000000400 */
[----:B------:R-:W3:Y:S01]  /*35c80*/  LDL.LU R25, [R1+0xe78] ;  /* 0x000e780001197983 */ /* 0x000ee20000300800 */
[----:B------:R-:W3:Y:S02]  /*35c90*/  LDL.LU R3, [R1+0xdf8] ;  /* 0x000df80001037983 */ /* 0x000ee40000300800 */
[----:B------:R-:W3:Y:S02]  /*35ca0*/  LDL.LU R26, [R1+0xdf0] ;  /* 0x000df000011a7983 */ /* 0x000ee40000300800 */
[----:B------:R1:W-:Y:S01]  /*35cb0*/  STS.U16 [R19+0xcb00], R29 ;  /* 0x00cb001d13007388 */ /* 0x0003e20000000400 */
[----:B------:R-:W3:Y:S04]  /*35cc0*/  LDL.LU R27, [R1+0xdec] ;  /* 0x000dec00011b7983 */ /* 0x000ee80000300800 */
[----:B------:R-:W-:Y:S04]  /*35cd0*/  STS.U16 [R19+0xcb80], R15 ;  /* 0x00cb800f13007388 */ /* 0x000fe80000000400 */
[----:B0-----:R-:W3:Y:S04]  /*35ce0*/  LDL.LU R28, [R1+0xde8] ;  /* 0x000de800011c7983 */ /* 0x001ee80000300800 */
[----:B-1----:R-:W3:Y:S04]  /*35cf0*/  LDL.LU R29, [R1+0xd38] ;  /* 0x000d3800011d7983 */ /* 0x002ee80000300800 */
[----:B--2---:R0:W-:Y:S04]  /*35d00*/  STS.U16 [R19+0xda00], R2 ;  /* 0x00da000213007388 */ /* 0x0041e80000000400 */
[----:B----4-:R1:W-:Y:S01]  /*35d10*/  STS.U16 [R19+0xda80], R13 ;  /* 0x00da800d13007388 */ /* 0x0103e20000000400 */
[----:B------:R2:W-:Y:S03]  /*35d20*/  STS.U16 [R19+0xdb00], R18 ;  /* 0x00db001213007388 */ /* 0x0005e60000000400 */
[----:B0-----:R-:W4:Y:S01]  /*35d30*/  LDL.LU R2, [R1+0xd30] ;  /* 0x000d300001027983 */ /* 0x001f220000300800 */
[----:B------:R-:W4:Y:S02]  /*35d40*/  LDL.LU R15, [R1+0x6a8] ;  /* 0x0006a800010f7983 */ /* 0x000f240000300800 */
[----:B------:R0:W-:Y:S02]  /*35d50*/  STS.U16 [R19+0xdb80], R0 ;  /* 0x00db800013007388 */ /* 0x0001e40000000400 */
[----:B------:R3:W-:Y:S01]  /*35d60*/  STS.U16 [R19+0xea00], R4 ;  /* 0x00ea000413007388 */ /* 0x0007e20000000400 */
[----:B-1----:R-:W4:Y:S01]  /*35d70*/  LDL.LU R13, [R1+0xd28] ;  /* 0x000d2800010d7983 */ /* 0x002f220000300800 */
[----:B--2---:R-:W2:Y:S03]  /*35d80*/  LDL.LU R18, [R1+0x6478] ;  /* 0x0064780001127983 */ /* 0x004ea60000300800 */
[----:B---3--:R1:W-:Y:S01]  /*35d90*/  STS.U16 [R19+0xea80], R5 ;  /* 0x00ea800513007388 */ /* 0x0083e20000000400 */
[----:B------:R3:W-:Y:S03]  /*35da0*/  STS.U16 [R19+0xeb00], R6 ;  /* 0x00eb000613007388 */ /* 0x0007e60000000400 */
[----:B0-----:R-:W2:Y:S01]  /*35db0*/  LDL.LU R0, [R1+0x6474] ;  /* 0x0064740001007983 */ /* 0x001ea20000300800 */
[----:B------:R-:W2:Y:S03]  /*35dc0*/  LDL.LU R4, [R1+0x6470] ;  /* 0x0064700001047983 */ /* 0x000ea60000300800 */
[----:B-1----:R-:W2:Y:S01]  /*35dd0*/  LDL.LU R5, [R1+0x646c] ;  /* 0x00646c0001057983 */ /* 0x002ea20000300800 */
[----:B---3--:R-:W3:Y:S03]  /*35de0*/  LDL.LU R6, [R1+0x6468] ;  /* 0x0064680001067983 */ /* 0x008ee60000300800 */
[----:B------:R0:W-:Y:S04]  /*35df0*/  STS.U16 [R19+0xeb80], R7 ;  /* 0x00eb800713007388 */ /* 0x0001e80000000400 */
[----:B0-----:R-:W2:Y:S01]  /*35e00*/  LDL.LU R7, [R1+0x6464] ;  /* 0x0064640001077983 */ /* 0x001ea20000300800 */
[----:B------:R-:W-:-:S03]  /*35e10*/  IMAD.SHL.U32 R14, R14, 0x2, RZ ;  /* 0x000000020e0e7824 */ /* 0x000fc600078e00ff */
[----:B--2---:R-:W-:Y:S01]  /*35e20*/  STS.U16 [R19+0xfa00], R7 ;  /* 0x00fa000713007388 */ /* 0x004fe20000000400 */
[----:B---3--:R-:W-:Y:S02]  /*35e30*/  STS.U16 [R19+0xfa80], R6 ;  /* 0x00fa800613007388 */ /* 0x008fe40000000400 */
[----:B------:R0:W-:Y:S02]  /*35e40*/  STS.U16 [R19+0xfb00], R5 ;  /* 0x00fb000513007388 */ /* 0x0001e40000000400 */
[----:B------:R1:W-:Y:S01]  /*35e50*/  STS.U16 [R19+0xfb80], R4 ;  /* 0x00fb800413007388 */ /* 0x0003e20000000400 */
[----:B0-----:R-:W2:Y:S01]  /*35e60*/  LDL.LU R5, [R1+0xf0c] ;  /* 0x000f0c0001057983 */ /* 0x001ea20000300800 */
[----:B-1----:R-:W4:Y:S02]  /*35e70*/  LDL.LU R19, [R1+0x6460] ;  /* 0x0064600001137983 */ /* 0x002f240000300800 */
[----:B------:R-:W2:Y:S01]  /*35e80*/  LDL.LU R4, [R1+0xf10] ;  /* 0x000f100001047983 */ /* 0x000ea20000300800 */
[----:B------:R-:W-:-:S05]  /*35e90*/  LOP3.LUT R14, R14, 0x60, RZ, 0x3c, !PT ;  /* 0x000000600e0e7812 */ /* 0x000fca00078e3cff */
[----:B------:R0:W-:Y:S04]  /*35ea0*/  STS.U16 [R14+0xc00], R20 ;  /* 0x000c00140e007388 */ /* 0x0001e80000000400 */
[----:B0-----:R-:W4:Y:S04]  /*35eb0*/  LDL.LU R20, [R1+0x645c] ;  /* 0x00645c0001147983 */ /* 0x001f280000300800 */
[----:B--2---:R0:W-:Y:S01]  /*35ec0*/  STS.U16 [R14+0xc80], R4 ;  /* 0x000c80040e007388 */ /* 0x0041e20000000400 */
[----:B------:R1:W-:Y:S02]  /*35ed0*/  STS.U16 [R14+0xd00], R5 ;  /* 0x000d00050e007388 */ /* 0x0003e40000000400 */
[----:B------:R2:W-:Y:S02]  /*35ee0*/  STS.U16 [R14+0xd80], R21 ;  /* 0x000d80150e007388 */ /* 0x0005e40000000400 */
[----:B------:R4:W-:Y:S01]  /*35ef0*/  STS.U16 [R14+0x1c00], R22 ;  /* 0x001c00160e007388 */ /* 0x0009e20000000400 */
[----:B------:R4:W-:Y:S01]  /*35f00*/  STS.U16 [R14+0x1c80], R23 ;  /* 0x001c80170e007388 */ /* 0x0009e20000000400 */
[----:B------:R4:W-:Y:S02]  /*35f10*/  STS.U16 [R14+0x1d00], R24 ;  /* 0x001d00180e007388 */ /* 0x0009e40000000400 */
[----:B------:R4:W-:Y:S01]  /*35f20*/  STS.U16 [R14+0x1d80], R25 ;  /* 0x001d80190e007388 */ /* 0x0009e20000000400 */
[----:B0-----:R-:W3:Y:S04]  /*35f30*/  LDL R4, [R1+0x1528] ;  /* 0x0015280001047983 */ /* 0x001ee80000100800 */
[----:B-1----:R-:W3:Y:S01]  /*35f40*/  LDL R5, [R1+0x1524] ;  /* 0x0015240001057983 */ /* 0x002ee20000100800 */
[----:B--2---:R-:W2:Y:S02]  /*35f50*/  LDL.LU R21, [R1+0x6458] ;  /* 0x0064580001157983 */ /* 0x004ea40000300800 */
[----:B----4-:R-:W4:Y:S01]  /*35f60*/  LDL.LU R22, [R1+0x6454] ;  /* 0x0064540001167983 */ /* 0x010f220000300800 */
[----:B------:R-:W2:Y:S04]  /*35f70*/  LDL.LU R23, [R1+0x6450] ;  /* 0x0064500001177983 */ /* 0x000ea80000300800 */
[----:B------:R-:W2:Y:S01]  /*35f80*/  LDL.LU R24, [R1+0x644c] ;  /* 0x00644c0001187983 */ /* 0x000ea20000300800 */
[----:B------:R-:W2:Y:S03]  /*35f90*/  LDL.LU R25, [R1+0x6448] ;  /* 0x0064480001197983 */ /* 0x000ea60000300800 */
[----:B------:R0:W-:Y:S01]  /*35fa0*/  STS.U16 [R14+0x2c00], R3 ;  /* 0x002c00030e007388 */ /* 0x0001e20000000400 */
[----:B------:R1:W-:Y:S02]  /*35fb0*/  STS.U16 [R14+0x2c80], R26 ;  /* 0x002c801a0e007388 */ /* 0x0003e40000000400 */
[----:B------:R1:W-:Y:S02]  /*35fc0*/  STS.U16 [R14+0x2d00], R27 ;  /* 0x002d001b0e007388 */ /* 0x0003e40000000400 */
[----:B------:R1:W-:Y:S01]  /*35fd0*/  STS.U16 [R14+0x2d80], R28 ;  /* 0x002d801c0e007388 */ /* 0x0003e20000000400 */
[----:B------:R1:W-:Y:S01]  /*35fe0*/  STS.U16 [R14+0x3c00], R29 ;  /* 0x003c001d0e007388 */ /* 0x0003e20000000400 */
[----:B------:R1:W-:Y:S03]  /*35ff0*/  STS.U16 [R14+0x3c80], R2 ;  /* 0x003c80020e007388 */ /* 0x0003e60000000400 */
[----:B0-----:R-:W2:Y:S01]  /*36000*/  LDL.LU R3, [R1+0x6444] ;  /* 0x0064440001037983 */ /* 0x001ea20000300800 */
[----:B-1----:R-:W2:Y:S03]  /*36010*/  LDL.LU R26, [R1+0x6440] ;  /* 0x00644000011a7983 */ /* 0x002ea60000300800 */
[----:B------:R-:W2:Y:S01]  /*36020*/  LDL.LU R27, [R1+0x643c] ;  /* 0x00643c00011b7983 */ /* 0x000ea20000300800 */
[----:B------:R-:W2:Y:S03]  /*36030*/  LDL.LU R28, [R1+0x6438] ;  /* 0x00643800011c7983 */ /* 0x000ea60000300800 */
[----:B------:R-:W2:Y:S01]  /*36040*/  LDL.LU R29, [R1+0x6434] ;  /* 0x00643400011d7983 */ /* 0x000ea20000300800 */
[----:B------:R-:W2:Y:S03]  /*36050*/  LDL.LU R2, [R1+0x6430] ;  /* 0x0064300001027983 */ /* 0x000ea60000300800 */
[----:B--2---:R0:W-:Y:S04]  /*36060*/  STS.U16 [R14+0x3d00], R2 ;  /* 0x003d00020e007388 */ /* 0x0041e80000000400 */
[----:B0-----:R-:W2:Y:S02]  /*36070*/  LDL.LU R2, [R1+0x642c] ;  /* 0x00642c0001027983 */ /* 0x001ea40000300800 */
[----:B--2---:R-:W-:-:S06]  /*36080*/  PRMT R2, RZ, 0x7610, R2 ;  /* 0x00007610ff027816 */ /* 0x004fcc0000000002 */
[----:B---3--:R-:W2:Y:S04]  /*36090*/  @!P0 LDG.E.U16 R2, [R4.64] ;  /* 0x0000000404028981 */ /* 0x008ea8000c1e1500 */
[----:B------:R0:W-:Y:S01]  /*360a0*/  STS.U16 [R14+0x3d80], R13 ;  /* 0x003d800d0e007388 */ /* 0x0001e20000000400 */
[----:B------:R1:W-:Y:S03]  /*360b0*/  STS.U16 [R14+0x4c00], R15 ;  /* 0x004c000f0e007388 */ /* 0x0003e60000000400 */
[----:B0-----:R-:W3:Y:S01]  /*360c0*/  LDL.LU R13, [R1+0x6428] ;  /* 0x00642800010d7983 */ /* 0x001ee20000300800 */
[----:B-1----:R-:W3:Y:S02]  /*360d0*/  LDL.LU R14, [R1+0x6424] ;  /* 0x00642400010e7983 */ /* 0x002ee40000300800 */
[----:B------:R-:W3:Y:S01]  /*360e0*/  LDL.LU R15, [R1+0x6420] ;  /* 0x00642000010f7983 */ /* 0x000ee20000300800 */
[----:B--2---:R0:W-:Y:S04]  /*360f0*/  STL [R1+0x100], R2 ;  /* 0x0001000201007387 */ /* 0x0041e80000100800 */
[----:B0-----:R-:W2:Y:S01]  /*36100*/  LDL.LU R2, [R1+0x641c] ;  /* 0x00641c0001027983 */ /* 0x001ea20000300800 */
[----:B------:R-:W2:Y:S02]  /*36110*/  LDL R4, [R1+0x151c] ;  /* 0x00151c0001047983 */ /* 0x000ea40000100800 */
[----:B------:R-:W2:Y:S01]  /*36120*/  LDL R5, [R1+0x1520] ;  /* 0x0015200001057983 */ /* 0x000ea20000100800 */
[----:B---3--:R-:W-:-:S02]  /*36130*/  PRMT R15, RZ, 0x7610, R15 ;  /* 0x00007610ff0f7816 */ /* 0x008fc4000000000f */
[----:B--2---:R-:W-:-:S04]  /*36140*/  @!P1 LOP3.LUT R5, R5, R4, RZ, 0x3c, !PT ;  /* 0x0000000405059212 */ /* 0x004fc800078e3cff */
[----:B------:R-:W-:-:S04]  /*36150*/  @!P1 LOP3.LUT R4, R5, R4, RZ, 0x3c, !PT ;  /* 0x0000000405049212 */ /* 0x000fc800078e3cff */
[----:B------:R-:W-:-:S05]  /*36160*/  @!P1 LOP3.LUT R5, R5, R4, RZ, 0x3c, !PT ;  /* 0x0000000405059212 */ /* 0x000fca00078e3cff */
[----:B------:R-:W2:Y:S04]  /*36170*/  @!P1 LDG.E.U16 R15, [R4.64] ;  /* 0x00000004040f9981 */ /* 0x000ea8000c1e1500 */
[----:B--2---:R0:W-:Y:S04]  /*36180*/  STL [R1+0xfc], R15 ;  /* 0x0000fc0f01007387 */ /* 0x0041e80000100800 */
[----:B0-----:R-:W2:Y:S01]  /*36190*/  LDL.LU R15, [R1+0x6418] ;  /* 0x00641800010f7983 */ /* 0x001ea20000300800 */
[----:B------:R-:W3:Y:S02]  /*361a0*/  LDL R4, [R1+0x14a4] ;  /* 0x0014a40001047983 */ /* 0x000ee40000100800 */
[----:B------:R-:W3:Y:S01]  /*361b0*/  LDL R5, [R1+0x14a8] ;  /* 0x0014a80001057983 */ /* 0x000ee20000100800 */
[----:B------:R-:W-:-:S02]  /*361c0*/  PRMT R2, RZ, 0x7610, R2 ;  /* 0x00007610ff027816 */ /* 0x000fc40000000002 */
[----:B---3--:R-:W-:-:S04]  /*361d0*/  @!P0 LOP3.LUT R5, R5, R4, RZ, 0x3c, !PT ;  /* 0x0000000405058212 */ /* 0x008fc800078e3cff */
[----:B------:R-:W-:-:S04]  /*361e0*/  @!P0 LOP3.LUT R4, R5, R4, RZ, 0x3c, !PT ;  /* 0x0000000405048212 */ /* 0x000fc800078e3cff */
[----:B------:R-:W-:-:S05]  /*361f0*/  @!P0 LOP3.LUT R5, R5, R4, RZ, 0x3c, !PT ;  /* 0x0000000405058212 */ /* 0x000fca00078e3cff */
[----:B------:R-:W3:Y:S04]  /*36200*/  @!P0 LDG.E.U16 R2, [R4.64] ;  /* 0x0000000404028981 */ /* 0x000ee8000c1e1500 */
[----:B---3--:R0:W-:Y:S04]  /*36210*/  STL [R1+0xf8], R2 ;  /* 0x0000f80201007387 */ /* 0x0081e80000100800 */
[----:B0-----:R-:W3:Y:S01]  /*36220*/  LDL.LU R2, [R1+0x6414] ;  /* 0x0064140001027983 */ /* 0x001ee20000300800 */
[----:B------:R-:W3:Y:S02]  /*36230*/  LDL R4, [R1+0x149c] ;  /* 0x00149c0001047983 */ /* 0x000ee40000100800 */
[----:B------:R-:W3:Y:S01]  /*36240*/  LDL R5, [R1+0x14a0] ;  /* 0x0014a00001057983 */ /* 0x000ee20000100800 */
[----:B--2---:R-:W-:-:S02]  /*36250*/  PRMT R15, RZ, 0x7610, R15 ;  /* 0x00007610ff0f7816 */ /* 0x004fc4000000000f */
[----:B---3--:R-:W-:-:S04]  /*36260*/  @!P1 LOP3.LUT R5, R5, R4, RZ, 0x3c, !PT ;  /* 0x0000000405059212 */ /* 0x008fc800078e3cff */
        /* <DEDUP_REMOVED lines=212> */
[----:B------:R-:W2:Y:S02]  /*36fb0*/  LDL R4, [R1+0x266c] ;  /* 0x00266c0001047983 */ /* 0x000ea40000100800 */
[----:B------:R-:W2:Y:S01]  /*36fc0*/  LDL R5, [R1+0x2678] ;  /* 0x0026780001057983 */ /* 0x000ea20000100800 */
[----:B------:R-:W-:-:S02]  /*36fd0*/  PRMT R0, RZ, 0x7610, R0 ;  /* 0x00007610ff007816 */ /* 0x000fc40000000000 */
[----:B--2---:R-:W-:-:S04]  /*36fe0*/  @!P1 LOP3.LUT R5, R5, R4, RZ, 0x3c, !PT ;  /* 0x0000000405059212 */ /* 0x004fc800078e3cff */
[----:B------:R-:W-:-:S04]  /*36ff0*/  @!P1 LOP3.LUT R4, R5, R4, RZ, 0x3c, !PT ;  /* 0x0000000405049212 */ /* 0x000fc800078e3cff */
[----:B------:R-:W-:-:S05]  /*37000*/  @!P1 LOP3.LUT R5, R5, R4, RZ, 0x3c, !PT ;  /* 0x0000000405059212 */ /* 0x000fca00078e3cff */
[----:B------:R0:W2:Y:S04]  /*37010*/  @!P1 LDG.E.U16 R0, [R4.64] ;  /* 0x0000000404009981 */ /* 0x0000a8000c1e1500 */
[----:B0-----:R-:W2:Y:S04]  /*37020*/  LDL R4, [R1+0x26e4] ;  /* 0x0026e40001047983 */ /* 0x001ea80000100800 */
[----:B------:R-:W2:Y:S01]  /*37030*/  LDL R5, [R1+0x26f0] ;  /* 0x0026f00001057983 */ /* 0x000ea20000100800 */
[----:B------:R-:W-:Y:S02]  /*37040*/  PRMT R13, RZ, 0x7610, R13 ;  /* 0x00007610ff0d7816 */ /* 0x000fe4000000000d */
[----:B--2---:R-:W-:-:S04]  /*37050*/  @!P0 LOP3.LUT R5, R5, R4, RZ, 0x3c, !PT ;  /* 0x0000000405058212 */ /* 0x004fc800078e3cff */
[----:B------:R-:W-:-:S04]  /*37060*/  @!P0 LOP3.LUT R4, R5, R4, RZ, 0x3c, !PT ;  /* 0x0000000405048212 */ /* 0x000fc800078e3cff */
[----:B------:R-:W-:Y:S01]  /*37070*/  @!P0 LOP3.LUT R5, R5, R4, RZ, 0x3c, !PT ;  /* 0x0000000405058212 */ /* 0x000fe200078e3cff */
[----:B------:R-:W-:Y:S04]  /*37080*/  STL [R1+0x6310], R0 ;  /* 0x0063100001007387 */ /* 0x000fe80000100800 */
[----:B------:R0:W2:Y:S04]  /*37090*/  @!P0 LDG.E.U16 R13, [R4.64] ;  /* 0x00000004040d8981 */ /* 0x0000a8000c1e1500 */
[----:B0-----:R-:W2:Y:S04]  /*370a0*/  LDL R4, [R1+0x26ec] ;  /* 0x0026ec0001047983 */ /* 0x001ea80000100800 */
[----:B------:R-:W2:Y:S01]  /*370b0*/  LDL R5, [R1+0x26f8] ;  /* 0x0026f80001057983 */ /* 0x000ea20000100800 */
[----:B------:R-:W-:-:S02]  /*370c0*/  PRMT R12, RZ, 0x7610, R12 ;  /* 0x00007610ff0c7816 */ /* 0x000fc4000000000c */
        /* <DEDUP_REMOVED lines=26> */
[----:B------:R-:W-:-:S05]  /*37270*/  @!P0 LOP3.LUT R5, R5, R4, RZ, 0x3c, !PT ;  /* 0x0000000405058212 */ /* 0x000fca00078e3cff */
[----:B------:R-:W2:Y:S04]  /*37280*/  @!P0 LDG.E.U16 R15, [R4.64] ;  /* 0x00000004040f8981 */ /* 0x000ea8000c1e1500 */
[----:B------:R-:W-:Y:S04]  /*37290*/  STL [R1+0x6320], R10 ;  /* 0x0063200a01007387 */ /* 0x000fe80000100800 */
        /* <DEDUP_REMOVED lines=125> */
[----:B------:R0:W3:Y:S04]  /*37a70*/  @!P0 LDG.E.U16 R15, [R4.64] ;  /* 0x00000004040f8981 */ /* 0x0000e8000c1e1500 */
[----:B0-----:R-:W2:Y:S04]  /*37a80*/  LDL R4, [R1+0x118c] ;  /* 0x00118c0001047983 */ /* 0x001ea80000100800 */
[----:B------:R-:W2:Y:S01]  /*37a90*/  LDL R5, [R1+0x1190] ;  /* 0x0011900001057983 */ /* 0x000ea20000100800 */
[----:B------:R-:W-:Y:S02]  /*37aa0*/  PRMT R14, RZ, 0x7610, R14 ;  /* 0x00007610ff0e7816 */ /* 0x000fe4000000000e */
[----:B--2---:R-:W-:-:S04]  /*37ab0*/  @!P1 LOP3.LUT R5, R5, R4, RZ, 0x3c, !PT ;  /* 0x0000000405059212 */ /* 0x004fc800078e3cff */
[----:B------:R-:W-:-:S04]  /*37ac0*/  @!P1 LOP3.LUT R4, R5, R4, RZ, 0x3c, !PT ;  /* 0x0000000405049212 */ /* 0x000fc800078e3cff */
[----:B------:R-:W-:-:S05]  /*37ad0*/  @!P1 LOP3.LUT R5, R5, R4, RZ, 0x3c, !PT ;  /* 0x0000000405059212 */ /* 0x000fca00078e3cff */
[----:B------:R-:W2:Y:S04]  /*37ae0*/  @!P1 LDG.E.U16 R14, [R4.64] ;  /* 0x00000004040e9981 */ /* 0x000ea8000c1e1500 */
[----:B---3--:R0:W-:Y:S04]  /*37af0*/  STL [R1+0x70], R15 ;  /* 0x0000700f01007387 */ /* 0x0081e80000100800 */
[----:B0-----:R-:W3:Y:S04]  /*37b00*/  LDL R15, [R1+0x1018] ;  /* 0x00101800010f7983 */ /* 0x001ee80000100800 */
[----:B--2---:R0:W-:Y:S04]  /*37b10*/  STL [R1+0x6c], R14 ;  /* 0x00006c0e01007387 */ /* 0x0041e80000100800 */
[----:B0-----:R-:W2:Y:S01]  /*37b20*/  LDL.LU R14, [R1+0x6378] ;  /* 0x00637800010e7983 */ /* 0x001ea20000300800 */
[----:B------:R-:W2:Y:S02]  /*37b30*/  LDL R4, [R1+0x1114] ;  /* 0x0011140001047983 */ /* 0x000ea40000100800 */
[----:B------:R-:W2:Y:S01]  /*37b40*/  LDL R5, [R1+0x1118] ;  /* 0x0011180001057983 */ /* 0x000ea20000100800 */
[----:B------:R-:W-:-:S02]  /*37b50*/  PRMT R2, RZ, 0x7610, R2 ;  /* 0x00007610ff027816 */ /* 0x000fc40000000002 */
[----:B--2---:R-:W-:-:S04]  /*37b60*/  @!P0 LOP3.LUT R5, R5, R4, RZ, 0x3c, !PT ;  /* 0x0000000405058212 */ /* 0x004fc800078e3cff */
[----:B------:R-:W-:-:S04]  /*37b70*/  @!P0 LOP3.LUT R4, R5, R4, RZ, 0x3c, !PT ;  /* 0x0000000405048212 */ /* 0x000fc800078e3cff */
[----:B------:R-:W-:-:S05]  /*37b80*/  @!P0 LOP3.LUT R5, R5, R4, RZ, 0x3c, !PT ;  /* 0x0000000405058212 */ /* 0x000fca00078e3cff */
[----:B------:R-:W2:Y:S04]  /*37b90*/  @!P0 LDG.E.U16 R2, [R4.64] ;  /* 0x0000000404028981 */ /* 0x000ea8000c1e1500 */
        /* <DEDUP_REMOVED lines=26> */
[----:B------:R-:W2:Y:S01]  /*37d40*/  @!P1 LDG.E.U16 R14, [R4.64] ;  /* 0x00000004040e9981 */ /* 0x000ea2000c1e1500 */
[----:B------:R-:W-:-:S03]  /*37d50*/  PRMT R2, RZ, 0x7610, R2 ;  /* 0x00007610ff027816 */ /* 0x000fc60000000002 */
[----:B--2---:R0:W-:Y:S04]  /*37d60*/  STL [R1+0x5c], R14 ;  /* 0x00005c0e01007387 */ /* 0x0041e80000100800 */
[----:B0-----:R-:W2:Y:S01]  /*37d70*/  LDL.LU R14, [R1+0x6368] ;  /* 0x00636800010e7983 */ /* 0x001ea20000300800 */
[----:B------:R-:W2:Y:S02]  /*37d80*/  LDL R5, [R1+0x1014] ;  /* 0x0010140001057983 */ /* 0x000ea40000100800 */
[----:B---3--:R-:W-:Y:S02]  /*37d90*/  @!P0 IMAD.MOV.U32 R4, RZ, RZ, R15 ;  /* 0x000000ffff048224 */ /* 0x008fe400078e000f */
[----:B------:R-:W3:Y:S04]  /*37da0*/  LDL R15, [R1+0x2608] ;  /* 0x00260800010f7983 */ /* 0x000ee80000100800 */
[----:B--2---:R-:W2:Y:S04]  /*37db0*/  @!P0 LDG.E.U16 R2, [R4.64] ;  /* 0x0000000404028981 */ /* 0x004ea8000c1e1500 */
        /* <DEDUP_REMOVED lines=15> */
[----:B------:R0:W-:Y:S04]  /*37eb0*/  STL [R1+0x54], R12 ;  /* 0x0000540c01007387 */ /* 0x0001e80000100800 */
[----:B------:R1:W2:Y:S01]  /*37ec0*/  @!P0 LDG.E.U16 R11, [R4.64] ;  /* 0x00000004040b8981 */ /* 0x0002a2000c1e1500 */
[----:B------:R-:W-:-:S03]  /*37ed0*/  PRMT R14, RZ, 0x7610, R14 ;  /* 0x00007610ff0e7816 */ /* 0x000fc6000000000e */
[----:B0-----:R-:W2:Y:S04]  /*37ee0*/  LDL R12, [R1+0x2680] ;  /* 0x00268000010c7983 */ /* 0x001ea80000100800 */
[----:B-1----:R-:W2:Y:S04]  /*37ef0*/  LDL R4, [R1+0x257c] ;  /* 0x00257c0001047983 */ /* 0x002ea80000100800 */
[----:B------:R-:W2:Y:S02]  /*37f00*/  LDL R5, [R1+0x2588] ;  /* 0x0025880001057983 */ /* 0x000ea40000100800 */
[----:B--2---:R-:W-:-:S04]  /*37f10*/  @!P1 LOP3.LUT R5, R5, R4, RZ, 0x3c, !PT ;  /* 0x0000000405059212 */ /* 0x004fc800078e3cff */
[----:B------:R-:W-:-:S04]  /*37f20*/  @!P1 LOP3.LUT R4, R5, R4, RZ, 0x3c, !PT ;  /* 0x0000000405049212 */ /* 0x000fc800078e3cff */
[----:B------:R-:W-:-:S05]  /*37f30*/  @!P1 LOP3.LUT R5, R5, R4, RZ, 0x3c, !PT ;  /* 0x0000000405059212 */ /* 0x000fca00078e3cff */
[----:B------:R-:W2:Y:S04]  /*37f40*/  @!P1 LDG.E.U16 R14, [R4.64] ;  /* 0x00000004040e9981 */ /* 0x000ea8000c1e1500 */
[----:B------:R0:W-:Y:S04]  /*37f50*/  STL [R1+0x48], R11 ;  /* 0x0000480b01007387 */ /* 0x0001e80000100800 */
        /* <DEDUP_REMOVED lines=14> */
[----:B---3--:R-:W-:Y:S01]  /*38040*/  @!P1 IMAD.MOV.U32 R4, RZ, RZ, R15 ;  /* 0x000000ffff049224 */ /* 0x008fe200078e000f */
[----:B------:R-:W-:Y:S01]  /*38050*/  PRMT R9, RZ, 0x7610, R9 ;  /* 0x00007610ff097816 */ /* 0x000fe20000000009 */
[----:B------:R-:W3:Y:S04]  /*38060*/  LDL R15, [R1+0x26fc] ;  /* 0x0026fc00010f7983 */ /* 0x000ee80000100800 */
[----:B--2---:R0:W2:Y:S04]  /*38070*/  @!P1 LDG.E.U16 R14, [R4.64] ;  /* 0x00000004040e9981 */ /* 0x0040a8000c1e1500 */
[----:B0-----:R-:W3:Y:S01]  /*38080*/  LDL R5, [R1+0x2674] ;  /* 0x0026740001057983 */ /* 0x001ee20000100800 */
[----:B------:R-:W-:-:S03]  /*38090*/  @!P0 IMAD.MOV.U32 R4, RZ, RZ, R12 ;  /* 0x000000ffff048224 */ /* 0x000fc600078e000c */
[----:B--2---:R0:W-:Y:S01]  /*380a0*/  STL [R1+0x34], R14 ;  /* 0x0000340e01007387 */ /* 0x0041e20000100800 */
[----:B------:R-:W-:Y:S01]  /*380b0*/  PRMT R8, RZ, 0x7610, R8 ;  /* 0x00007610ff087816 */ /* 0x000fe20000000008 */
[----:B------:R-:W2:Y:S02]  /*380c0*/  LDL R12, [R1+0x2780] ;  /* 0x00278000010c7983 */ /* 0x000ea40000100800 */
[----:B---3--:R1:W3:Y:S04]  /*380d0*/  @!P0 LDG.E.U16 R9, [R4.64] ;  /* 0x0000000404098981 */ /* 0x0082e8000c1e1500 */
[----:B0-----:R-:W2:Y:S04]  /*380e0*/  LDL R14, [R1+0x2708] ;  /* 0x00270800010e7983 */ /* 0x001ea80000100800 */
[----:B-1----:R-:W4:Y:S01]  /*380f0*/  LDL R5, [R1+0x267c] ;  /* 0x00267c0001057983 */ /* 0x002f220000100800 */
[----:B------:R-:W-:-:S03]  /*38100*/  @!P1 IMAD.MOV.U32 R4, RZ, RZ, R11 ;  /* 0x000000ffff049224 */ /* 0x000fc600078e000b */
[----:B---3--:R0:W-:Y:S01]  /*38110*/  STL [R1+0x62d4], R9 ;  /* 0x0062d40901007387 */ /* 0x0081e20000100800 */
[----:B------:R-:W-:Y:S02]  /*38120*/  PRMT R7, RZ, 0x7610, R7 ;  /* 0x00007610ff077816 */ /* 0x000fe40000000007 */
[----:B------:R-:W-:Y:S01]  /*38130*/  PRMT R6, RZ, 0x7610, R6 ;  /* 0x00007610ff067816 */ /* 0x000fe20000000006 */
[----:B------:R-:W3:Y:S05]  /*38140*/  LDL R11, [R1+0x277c] ;  /* 0x00277c00010b7983 */ /* 0x000eea0000100800 */
[----:B--2---:R1:W2:Y:S04]  /*38150*/  @!P1 LDG.E.U16 R6, [R14.64] ;  /* 0x000000040e069981 */ /* 0x0042a8000c1e1500 */
[----:B----4-:R4:W2:Y:S04]  /*38160*/  @!P1 LDG.E.U16 R8, [R4.64] ;  /* 0x0000000404089981 */ /* 0x0108a8000c1e1500 */
[----:B0-----:R-:W2:Y:S04]  /*38170*/  LDL R9, [R1+0x2788] ;  /* 0x0027880001097983 */ /* 0x001ea80000100800 */
[----:B----4-:R-:W4:Y:S04]  /*38180*/  LDL R4, [R1+0x26f4] ;  /* 0x0026f40001047983 */ /* 0x010f280000100800 */
[----:B------:R-:W4:Y:S02]  /*38190*/  LDL R5, [R1+0x2700] ;  /* 0x0027000001057983 */ /* 0x000f240000100800 */
[----:B----4-:R-:W-:-:S04]  /*381a0*/  @!P0 LOP3.LUT R5, R5, R4, RZ, 0x3c, !PT ;  /* 0x0000000405058212 */ /* 0x010fc800078e3cff */
[----:B------:R-:W-:-:S04]  /*381b0*/  @!P0 LOP3.LUT R4, R5, R4, RZ, 0x3c, !PT ;  /* 0x0000000405048212 */ /* 0x000fc800078e3cff */
[----:B------:R-:W-:-:S05]  /*381c0*/  @!P0 LOP3.LUT R5, R5, R4, RZ, 0x3c, !PT ;  /* 0x0000000405058212 */ /* 0x000fca00078e3cff */
[----:B------:R-:W4:Y:S04]  /*381d0*/  @!P0 LDG.E.U16 R7, [R4.64] ;  /* 0x0000000404078981 */ /* 0x000f28000c1e1500 */
[----:B--2---:R-:W-:Y:S01]  /*381e0*/  STL [R1+0x62d8], R8 ;  /* 0x0062d80801007387 */ /* 0x004fe20000100800 */
[----:B-1----:R-:W-:-:S03]  /*381f0*/  @!P0 IMAD.MOV.U32 R14, RZ, RZ, R12 ;  /* 0x000000ffff0e8224 */ /* 0x002fc600078e000c */
[----:B----4-:R-:W-:Y:S01]  /*38200*/  STL [R1+0x62dc], R7 ;  /* 0x0062dc0701007387 */ /* 0x010fe20000100800 */
[----:B------:R-:W2:Y:S01]  /*38210*/  LDL R15, [R1+0x2774] ;  /* 0x00277400010f7983 */ /* 0x000ea20000100800 */
[----:B------:R-:W-:Y:S02]  /*38220*/  PRMT R5, RZ, 0x7610, R5 ;  /* 0x00007610ff057816 */ /* 0x000fe40000000005 */
[----:B------:R-:W-:-:S04]  /*38230*/  PRMT R4, RZ, 0x7610, R4 ;  /* 0x00007610ff047816 */ /* 0x000fc80000000004 */
[----:B--2---:R0:W2:Y:S04]  /*38240*/  @!P0 LDG.E.U16 R5, [R14.64] ;  /* 0x000000040e058981 */ /* 0x0040a8000c1e1500 */
[----:B------:R-:W-:Y:S01]  /*38250*/  STL [R1+0x62e0], R6 ;  /* 0x0062e00601007387 */ /* 0x000fe20000100800 */
[----:B------:R-:W4:Y:S02]  /*38260*/  LDL R12, [R1+0x1480] ;  /* 0x00148000010c7983 */ /* 0x000f240000100800 */
[----:B0-----:R-:W-:Y:S02]  /*38270*/  @!P1 IMAD.MOV.U32 R14, RZ, RZ, R9 ;  /* 0x000000ffff0e9224 */ /* 0x001fe400078e0009 */
[----:B---3--:R-:W-:-:S05]  /*38280*/  @!P1 IMAD.MOV.U32 R15, RZ, RZ, R11 ;  /* 0x000000ffff0f9224 */ /* 0x008fca00078e000b */
[----:B------:R0:W3:Y:S04]  /*38290*/  @!P1 LDG.E.U16 R4, [R14.64] ;  /* 0x000000040e049981 */ /* 0x0000e8000c1e1500 */
[----:B--2---:R1:W-:Y:S01]  /*382a0*/  STL [R1+0x62e4], R5 ;  /* 0x0062e40501007387 */ /* 0x0043e20000100800 */
[----:B0-----:R-:W2:Y:S02]  /*382b0*/  LDL R14, [R1+0x1504] ;  /* 0x00150400010e7983 */ /* 0x001ea40000100800 */
[----:B------:R-:W2:Y:S01]  /*382c0*/  LDL R15, [R1+0x1508] ;  /* 0x00150800010f7983 */ /* 0x000ea20000100800 */
[----:B------:R-:W-:Y:S01]  /*382d0*/  PRMT R2, RZ, 0x7610, R2 ;  /* 0x00007610ff027816 */ /* 0x000fe20000000002 */
[----:B------:R-:W3:Y:S04]  /*382e0*/  LDL R11, [R1+0x1404] ;  /* 0x00140400010b7983 */ /* 0x000ee80000100800 */
[----:B------:R-:W3:Y:S04]  /*382f0*/  LDL R9, [R1+0x1408] ;  /* 0x0014080001097983 */ /* 0x000ee80000100800 */
[----:B-1----:R-:W3:Y:S01]  /*38300*/  LDL R5, [R1+0x147c] ;  /* 0x00147c0001057983 */ /* 0x002ee20000100800 */
[----:B--2---:R-:W-:-:S04]  /*38310*/  @!P0 LOP3.LUT R15, R15, R14, RZ, 0x3c, !PT ;  /* 0x0000000e0f0f8212 */ /* 0x004fc800078e3cff */
[----:B------:R-:W-:-:S04]  /*38320*/  @!P0 LOP3.LUT R14, R15, R14, RZ, 0x3c, !PT ;  /* 0x0000000e0f0e8212 */ /* 0x000fc800078e3cff */
[----:B------:R-:W-:-:S05]  /*38330*/  @!P0 LOP3.LUT R15, R15, R14, RZ, 0x3c, !PT ;  /* 0x0000000e0f0f8212 */ /* 0x000fca00078e3cff */
[----:B------:R-:W2:Y:S04]  /*38340*/  @!P0 LDG.E.U16 R2, [R14.64] ;  /* 0x000000040e028981 */ /* 0x000ea8000c1e1500 */
[----:B---3--:R-:W-:Y:S04]  /*38350*/  STL [R1+0x62e8], R4 ;  /* 0x0062e80401007387 */ /* 0x008fe80000100800 */
        /* <DEDUP_REMOVED lines=9> */
[----:B0-----:R-:W3:Y:S04]  /*383f0*/  LDL R14, [R1+0x1484] ;  /* 0x00148400010e7983 */ /* 0x001ee80000100800 */
[----:B------:R-:W3:Y:S01]  /*38400*/  LDL R15, [R1+0x1488] ;  /* 0x00148800010f7983 */ /* 0x000ee20000100800 */
[----:B--2---:R-:W-:Y:S02]  /*38410*/  PRMT R2, RZ, 0x7610, R2 ;  /* 0x00007610ff027816 */ /* 0x004fe40000000002 */
[----:B------:R-:W-:-:S02]  /*38420*/  PRMT R4, RZ, 0x7610, R4 ;  /* 0x00007610ff047816 */ /* 0x000fc40000000004 */
[----:B---3--:R-:W-:-:S04]  /*38430*/  @!P0 LOP3.LUT R15, R15, R14, RZ, 0x3c, !PT ;  /* 0x0000000e0f0f8212 */ /* 0x008fc800078e3cff */
[----:B------:R-:W-:-:S04]  /*38440*/  @!P0 LOP3.LUT R14, R15, R14, RZ, 0x3c, !PT ;  /* 0x0000000e0f0e8212 */ /* 0x000fc800078e3cff */
[----:B------:R-:W-:-:S05]  /*38450*/  @!P0 LOP3.LUT R15, R15, R14, RZ, 0x3c, !PT ;  /* 0x0000000e0f0f8212 */ /* 0x000fca00078e3cff */
[----:B------:R4:W2:Y:S02]  /*38460*/  @!P0 LDG.E.U16 R2, [R14.64] ;  /* 0x000000040e028981 */ /* 0x0008a4000c1e1500 */
[----:B----4-:R-:W-:Y:S02]  /*38470*/  @!P1 IMAD.MOV.U32 R14, RZ, RZ, R12 ;  /* 0x000000ffff0e9224 */ /* 0x010fe400078e000c */
[----:B------:R-:W-:-:S05]  /*38480*/  @!P1 IMAD.MOV.U32 R15, RZ, RZ, R5 ;  /* 0x000000ffff0f9224 */ /* 0x000fca00078e0005 */
[----:B------:R0:W3:Y:S01]  /*38490*/  @!P1 LDG.E.U16 R4, [R14.64] ;  /* 0x000000040e049981 */ /* 0x0000e2000c1e1500 */
[----:B------:R-:W-:-:S03]  /*384a0*/  PRMT R0, RZ, 0x7610, R0 ;  /* 0x00007610ff007816 */ /* 0x000fc60000000000 */
[----:B------:R1:W-:Y:S01]  /*384b0*/  STL [R1+0x24], R7 ;  /* 0x0000240701007387 */ /* 0x0003e20000100800 */
[----:B0-----:R-:W-:Y:S02]  /*384c0*/  @!P0 IMAD.MOV.U32 R14, RZ, RZ, R9 ;  /* 0x000000ffff0e8224 */ /* 0x001fe400078e0009 */
[----:B------:R-:W-:Y:S01]  /*384d0*/  @!P0 IMAD.MOV.U32 R15, RZ, RZ, R11 ;  /* 0x000000ffff0f8224 */ /* 0x000fe200078e000b */
[----:B-1----:R-:W4:Y:S04]  /*384e0*/  LDL R7, [R1+0x1400] ;  /* 0x0014000001077983 */ /* 0x002f280000100800 */
[----:B------:R0:W4:Y:S04]  /*384f0*/  @!P0 LDG.E.U16 R0, [R14.64] ;  /* 0x000000040e008981 */ /* 0x000128000c1e1500 */
[----:B--2---:R1:W-:Y:S04]  /*38500*/  STL [R1+0x20], R2 ;  /* 0x0000200201007387 */ /* 0x0043e80000100800 */
[----:B-1----:R-:W2:Y:S01]  /*38510*/  LDL.LU R2, [R1+0x6354] ;  /* 0x0063540001027983 */ /* 0x002ea20000300800 */
[----:B------:R-:W2:Y:S03]  /*38520*/  LDL R5, [R1+0x137c] ;  /* 0x00137c0001057983 */ /* 0x000ea60000100800 */
[----:B---3--:R1:W-:Y:S01]  /*38530*/  STL [R1+0x1c], R4 ;  /* 0x00001c0401007387 */ /* 0x0083e20000100800 */
[----:B0-----:R-:W3:Y:S01]  /*38540*/  LDL R15, [R1+0x13fc] ;  /* 0x0013fc00010f7983 */ /* 0x001ee20000100800 */
[----:B------:R-:W-:Y:S01]  /*38550*/  PRMT R6, RZ, 0x7610, R6 ;  /* 0x00007610ff067816 */ /* 0x000fe20000000006 */
[----:B------:R-:W2:Y:S01]  /*38560*/  LDL R12, [R1+0x1304] ;  /* 0x00130400010c7983 */ /* 0x000ea20000100800 */
[----:B------:R-:W2:Y:S04]  /*38570*/  LDL R11, [R1+0x1308] ;  /* 0x00130800010b7983 */ /* 0x000ea80000100800 */
[----:B------:R-:W2:Y:S04]  /*38580*/  LDL R9, [R1+0x12fc] ;  /* 0x0012fc0001097983 */ /* 0x000ea80000100800 */
[----:B-1----:R-:W2:Y:S01]  /*38590*/  LDL R4, [R1+0x1380] ;  /* 0x0013800001047983 */ /* 0x002ea20000100800 */
[----:B----4-:R-:W-:-:S03]  /*385a0*/  @!P1 IMAD.MOV.U32 R14, RZ, RZ, R7 ;  /* 0x000000ffff0e9224 */ /* 0x010fc600078e0007 */
[----:B------:R0:W-:Y:S01]  /*385b0*/  STL [R1+0x18], R0 ;  /* 0x0000180001007387 */ /* 0x0001e20000100800 */
[----:B------:R-:W-:Y:S02]  /*385c0*/  PRMT R13, RZ, 0x7610, R13 ;  /* 0x00007610ff0d7816 */ /* 0x000fe4000000000d */
[----:B------:R-:W-:Y:S01]  /*385d0*/  PRMT R10, RZ, 0x7610, R10 ;  /* 0x00007610ff0a7816 */ /* 0x000fe2000000000a */
[----:B------:R-:W4:Y:S01]  /*385e0*/  LDL R7, [R1+0x1284] ;  /* 0x0012840001077983 */ /* 0x000f220000100800 */
[----:B0-----:R-:W4:Y:S04]  /*385f0*/  LDL R0, [R1+0x1300] ;  /* 0x0013000001007983 */ /* 0x001f280000100800 */
[----:B---3--:R0:W3:Y:S04]  /*38600*/  @!P1 LDG.E.U16 R6, [R14.64] ;  /* 0x000000040e069981 */ /* 0x0080e8000c1e1500 */
[----:B0-----:R-:W3:Y:S04]  /*38610*/  LDL R14, [R1+0x1384] ;  /* 0x00138400010e7983 */ /* 0x001ee80000100800 */
[----:B------:R-:W3:Y:S01]  /*38620*/  LDL R15, [R1+0x1388] ;  /* 0x00138800010f7983 */ /* 0x000ee20000100800 */
[----:B--2---:R-:W-:-:S02]  /*38630*/  PRMT R2, RZ, 0x7610, R2 ;  /* 0x00007610ff027816 */ /* 0x004fc40000000002 */
[----:B---3--:R-:W-:-:S04]  /*38640*/  @!P0 LOP3.LUT R15, R15, R14, RZ, 0x3c, !PT ;  /* 0x0000000e0f0f8212 */ /* 0x008fc800078e3cff */
[----:B------:R-:W-:-:S04]  /*38650*/  @!P0 LOP3.LUT R14, R15, R14, RZ, 0x3c, !PT ;  /* 0x0000000e0f0e8212 */ /* 0x000fc800078e3cff */
[----:B------:R-:W-:-:S05]  /*38660*/  @!P0 LOP3.LUT R15, R15, R14, RZ, 0x3c, !PT ;  /* 0x0000000e0f0f8212 */ /* 0x000fca00078e3cff */
[----:B------:R0:W2:Y:S02]  /*38670*/  @!P0 LDG.E.U16 R2, [R14.64] ;  /* 0x000000040e028981 */ /* 0x0000a4000c1e1500 */
[----:B0-----:R-:W-:Y:S02]  /*38680*/  @!P1 IMAD.MOV.U32 R14, RZ, RZ, R4 ;  /* 0x000000ffff0e9224 */ /* 0x001fe400078e0004 */
[----:B------:R-:W-:-:S05]  /*38690*/  @!P1 IMAD.MOV.U32 R15, RZ, RZ, R5 ;  /* 0x000000ffff0f9224 */ /* 0x000fca00078e0005 */
[----:B------:R0:W3:Y:S04]  /*386a0*/  @!P1 LDG.E.U16 R13, [R14.64] ;  /* 0x000000040e0d9981 */ /* 0x0000e8000c1e1500 */
[----:B------:R1:W-:Y:S01]  /*386b0*/  STL [R1+0x14], R6 ;  /* 0x0000140601007387 */ /* 0x0003e20000100800 */
[----:B0-----:R-:W-:Y:S02]  /*386c0*/  @!P0 IMAD.MOV.U32 R14, RZ, RZ, R11 ;  /* 0x000000ffff0e8224 */ /* 0x001fe400078e000b */
[----:B------:R-:W-:Y:S01]  /*386d0*/  @!P0 IMAD.MOV.U32 R15, RZ, RZ, R12 ;  /* 0x000000ffff0f8224 */ /* 0x000fe200078e000c */
[----:B-1----:R-:W3:Y:S04]  /*386e0*/  LDL R6, [R1+0x1288] ;  /* 0x0012880001067983 */ /* 0x002ee80000100800 */
[----:B------:R4:W3:Y:S04]  /*386f0*/  @!P0 LDG.E.U16 R10, [R14.64] ;  /* 0x000000040e0a8981 */ /* 0x0008e8000c1e1500 */
[----:B--2---:R0:W-:Y:S04]  /*38700*/  STL [R1+0x10], R2 ;  /* 0x0000100201007387 */ /* 0x0041e80000100800 */
[----:B0-----:R-:W2:Y:S01]  /*38710*/  LDL.LU R2, [R1+0x6350] ;  /* 0x0063500001027983 */ /* 0x001ea20000300800 */
[----:B------:R-:W2:Y:S02]  /*38720*/  LDL R5, [R1+0x127c] ;  /* 0x00127c0001057983 */ /* 0x000ea40000100800 */
[----:B------:R-:W2:Y:S01]  /*38730*/  LDL R4, [R1+0x1280] ;  /* 0x0012800001047983 */ /* 0x000ea20000100800 */
[----:B------:R-:W-:Y:S01]  /*38740*/  PRMT R8, RZ, 0x7610, R8 ;  /* 0x00007610ff087816 */ /* 0x000fe20000000008 */
[----:B----4-:R-:W-:-:S02]  /*38750*/  @!P1 IMAD.MOV.U32 R14, RZ, RZ, R0 ;  /* 0x000000ffff0e9224 */ /* 0x010fc400078e0000 */
[----:B------:R-:W-:-:S05]  /*38760*/  @!P1 IMAD.MOV.U32 R15, RZ, RZ, R9 ;  /* 0x000000ffff0f9224 */ /* 0x000fca00078e0009 */
[----:B------:R0:W4:Y:S04]  /*38770*/  @!P1 LDG.E.U16 R8, [R14.64] ;  /* 0x000000040e089981 */ /* 0x000128000c1e1500 */
[----:B---3--:R1:W-:Y:S01]  /*38780*/  STL [R1+0x8], R10 ;  /* 0x0000080a01007387 */ /* 0x0083e20000100800 */
[----:B------:R-:W3:Y:S02]  /*38790*/  LDL R0, [R1+0x1208] ;  /* 0x0012080001007983 */ /* 0x000ee40000100800 */
[----:B0-----:R-:W-:Y:S02]  /*387a0*/  @!P0 IMAD.MOV.U32 R14, RZ, RZ, R6 ;  /* 0x000000ffff0e8224 */ /* 0x001fe400078e0006 */
[----:B------:R-:W-:Y:S01]  /*387b0*/  @!P0 IMAD.MOV.U32 R15, RZ, RZ, R7 ;  /* 0x000000ffff0f8224 */ /* 0x000fe200078e0007 */
[----:B------:R-:W-:-:S02]  /*387c0*/  PRMT R29, RZ, 0x7610, R29 ;  /* 0x00007610ff1d7816 */ /* 0x000fc4000000001d */
[----:B------:R-:W-:Y:S01]  /*387d0*/  PRMT R28, RZ, 0x7610, R28 ;  /* 0x00007610ff1c7816 */ /* 0x000fe2000000001c */
[----:B------:R-:W3:Y:S04]  /*387e0*/  LDL R7, [R1+0x11fc] ;  /* 0x0011fc0001077983 */ /* 0x000ee80000100800 */
[----:B------:R-:W3:Y:S04]  /*387f0*/  LDL R6, [R1+0x1200] ;  /* 0x0012000001067983 */ /* 0x000ee80000100800 */
[----:B-1----:R-:W3:Y:S01]  /*38800*/  LDL R10, [R1+0x1204] ;  /* 0x00120400010a7983 */ /* 0x002ee20000100800 */
[----:B--2---:R-:W-:-:S06]  /*38810*/  PRMT R2, RZ, 0x7610, R2 ;  /* 0x00007610ff027816 */ /* 0x004fcc0000000002 */
[----:B------:R0:W2:Y:S02]  /*38820*/  @!P0 LDG.E.U16 R2, [R14.64] ;  /* 0x000000040e028981 */ /* 0x0000a4000c1e1500 */
[----:B0-----:R-:W-:Y:S02]  /*38830*/  @!P1 IMAD.MOV.U32 R14, RZ, RZ, R4 ;  /* 0x000000ffff0e9224 */ /* 0x001fe400078e0004 */
[----:B------:R-:W-:-:S05]  /*38840*/  @!P1 IMAD.MOV.U32 R15, RZ, RZ, R5 ;  /* 0x000000ffff0f9224 */ /* 0x000fca00078e0005 */
[----:B------:R3:W4:Y:S02]  /*38850*/  @!P1 LDG.E.U16 R29, [R14.64] ;  /* 0x000000040e1d9981 */ /* 0x000724000c1e1500 */
[----:B---3--:R-:W-:Y:S02]  /*38860*/  @!P0 IMAD.MOV.U32 R14, RZ, RZ, R0 ;  /* 0x000000ffff0e8224 */ /* 0x008fe400078e0000 */
[----:B------:R-:W-:-:S05]  /*38870*/  @!P0 IMAD.MOV.U32 R15, RZ, RZ, R10 ;  /* 0x000000ffff0f8224 */ /* 0x000fca00078e000a */
[----:B------:R0:W3:Y:S04]  /*38880*/  @!P0 LDG.E.U16 R28, [R14.64] ;  /* 0x000000040e1c8981 */ /* 0x0000e8000c1e1500 */
[----:B--2---:R-:W-:Y:S01]  /*38890*/  STL [R1+0x62b0], R2 ;  /* 0x0062b00201007387 */ /* 0x004fe20000100800 */
[----:B------:R-:W2:Y:S02]  /*388a0*/  LDL R9, [R1+0x1184] ;  /* 0x0011840001097983 */ /* 0x000ea40000100800 */
[----:B----4-:R1:W-:Y:S01]  /*388b0*/  STL [R1+0x4], R8 ;  /* 0x0000040801007387 */ /* 0x0103e20000100800 */
[----:B------:R-:W4:Y:S04]  /*388c0*/  LDL R5, [R1+0x117c] ;  /* 0x00117c0001057983 */ /* 0x000f280000100800 */
[----:B------:R-:W4:Y:S04]  /*388d0*/  LDL R4, [R1+0x1180] ;  /* 0x0011800001047983 */ /* 0x000f280000100800 */
[----:B-1----:R-:W4:Y:S04]  /*388e0*/  LDL R8, [R1+0x1188] ;  /* 0x0011880001087983 */ /* 0x002f280000100800 */
[----:B------:R-:W-:Y:S01]  /*388f0*/  STL [R1+0x62b4], R29 ;  /* 0x0062b41d01007387 */ /* 0x000fe20000100800 */
[----:B------:R-:W4:Y:S02]  /*38900*/  LDL R2, [R1+0x1104] ;  /* 0x0011040001027983 */ /* 0x000f240000100800 */
[----:B------:R-:W4:Y:S01]  /*38910*/  LDL R0, [R1+0x1108] ;  /* 0x0011080001007983 */ /* 0x000f220000100800 */
[----:B------:R-:W-:Y:S01]  /*38920*/  PRMT R27, RZ, 0x7610, R27 ;  /* 0x00007610ff1b7816 */ /* 0x000fe2000000001b */
[----:B0-----:R-:W-:-:S02]  /*38930*/  @!P1 IMAD.MOV.U32 R14, RZ, RZ, R6 ;  /* 0x000000ffff0e9224 */ /* 0x001fc400078e0006 */
[----:B------:R-:W-:Y:S01]  /*38940*/  @!P1 IMAD.MOV.U32 R15, RZ, RZ, R7 ;  /* 0x000000ffff0f9224 */ /* 0x000fe200078e0007 */
[----:B------:R-:W-:-:S04]  /*38950*/  PRMT R26, RZ, 0x7610, R26 ;  /* 0x00007610ff1a7816 */ /* 0x000fc8000000001a */
[----:B------:R2:W4:Y:S04]  /*38960*/  @!P1 LDG.E.U16 R27, [R14.64] ;  /* 0x000000040e1b9981 */ /* 0x000528000c1e1500 */
[----:B---3--:R-:W-:Y:S01]  /*38970*/  STL [R1+0x62b8], R28 ;  /* 0x0062b81c01007387 */ /* 0x008fe20000100800 */
[----:B------:R-:W-:Y:S02]  /*38980*/  STL [R1+0xc], R13 ;  /* 0x00000c0d01007387 */ /* 0x000fe40000100800 */
[----:B------:R-:W3:Y:S02]  /*38990*/  LDL R7, [R1+0x10fc] ;  /* 0x0010fc0001077983 */ /* 0x000ee40000100800 */
[----:B------:R-:W3:Y:S02]  /*389a0*/  LDL R6, [R1+0x1100] ;  /* 0x0011000001067983 */ /* 0x000ee40000100800 */
[----:B--2---:R-:W-:-:S02]  /*389b0*/  @!P0 IMAD.MOV.U32 R15, RZ, RZ, R9 ;  /* 0x000000ffff0f8224 */ /* 0x004fc400078e0009 */
[----:B----4-:R-:W-:-:S05]  /*389c0*/  @!P0 IMAD.MOV.U32 R14, RZ, RZ, R8 ;  /* 0x000000ffff0e8224 */ /* 0x010fca00078e0008 */
[----:B------:R0:W2:Y:S01]  /*389d0*/  @!P0 LDG.E.U16 R26, [R14.64] ;  /* 0x000000040e1a8981 */ /* 0x0000a2000c1e1500 */
[----:B------:R-:W-:Y:S02]  /*389e0*/  PRMT R25, RZ, 0x7610, R25 ;  /* 0x00007610ff197816 */ /* 0x000fe40000000019 */
[----:B------:R-:W-:Y:S01]  /*389f0*/  PRMT R24, RZ, 0x7610, R24 ;  /* 0x00007610ff187816 */ /* 0x000fe20000000018 */
[----:B0-----:R-:W-:Y:S02]  /*38a00*/  @!P1 IMAD.MOV.U32 R14, RZ, RZ, R4 ;  /* 0x000000ffff0e9224 */ /* 0x001fe400078e0004 */
[----:B------:R-:W-:-:S05]  /*38a10*/  @!P1 IMAD.MOV.U32 R15, RZ, RZ, R5 ;  /* 0x000000ffff0f9224 */ /* 0x000fca00078e0005 */
[----:B------:R0:W4:Y:S01]  /*38a20*/  @!P1 LDG.E.U16 R25, [R14.64] ;  /* 0x000000040e199981 */ /* 0x000122000c1e1500 */
[----:B------:R-:W-:Y:S01]  /*38a30*/  PRMT R20, RZ, 0x7610, R20 ;  /* 0x00007610ff147816 */ /* 0x000fe20000000014 */
[----:B0-----:R-:W-:Y:S02]  /*38a40*/  @!P0 IMAD.MOV.U32 R14, RZ, RZ, R0 ;  /* 0x000000ffff0e8224 */ /* 0x001fe400078e0000 */
[----:B------:R-:W-:-:S05]  /*38a50*/  @!P0 IMAD.MOV.U32 R15, RZ, RZ, R2 ;  /* 0x000000ffff0f8224 */ /* 0x000fca00078e0002 */
[----:B------:R3:W4:Y:S04]  /*38a60*/  @!P0 LDG.E.U16 R24, [R14.64] ;  /* 0x000000040e188981 */ /* 0x000728000c1e1500 */
[----:B------:R-:W-:Y:S01]  /*38a70*/  STL [R1+0x62bc], R27 ;  /* 0x0062bc1b01007387 */ /* 0x000fe20000100800 */
[----:B---3--:R-:W-:Y:S02]  /*38a80*/  @!P1 IMAD.MOV.U32 R14, RZ, RZ, R6 ;  /* 0x000000ffff0e9224 */ /* 0x008fe400078e0006 */
[----:B------:R-:W-:-:S05]  /*38a90*/  @!P1 IMAD.MOV.U32 R15, RZ, RZ, R7 ;  /* 0x000000ffff0f9224 */ /* 0x000fca00078e0007 */
[----:B------:R-:W3:Y:S04]  /*38aa0*/  @!P1 LDG.E.U16 R20, [R14.64] ;  /* 0x000000040e149981 */ /* 0x000ee8000c1e1500 */
[----:B--2---:R-:W-:Y:S01]  /*38ab0*/  STL [R1+0x62c0], R26 ;  /* 0x0062c01a01007387 */ /* 0x004fe20000100800 */
[----:B------:R-:W2:Y:S02]  /*38ac0*/  LDL R5, [R1+0x1084] ;  /* 0x0010840001057983 */ /* 0x000ea40000100800 */
[----:B------:R-:W2:Y:S01]  /*38ad0*/  LDL R4, [R1+0x1088] ;  /* 0x0010880001047983 */ /* 0x000ea20000100800 */
[----:B----4-:R-:W-:Y:S01]  /*38ae0*/  STL [R1+0x62c4], R25 ;  /* 0x0062c41901007387 */ /* 0x010fe20000100800 */
[----:B------:R-:W4:Y:S02]  /*38af0*/  LDL R2, [R1+0x107c] ;  /* 0x00107c0001027983 */ /* 0x000f240000100800 */
[----:B------:R-:W4:Y:S01]  /*38b00*/  LDL R0, [R1+0x1080] ;  /* 0x0010800001007983 */ /* 0x000f220000100800 */
[----:B------:R-:W-:Y:S01]  /*38b10*/  PRMT R18, RZ, 0x7610, R18 ;  /* 0x00007610ff127816 */ /* 0x000fe20000000012 */
[----:B------:R-:W-:Y:S01]  /*38b20*/  STL [R1+0x62c8], R24 ;  /* 0x0062c81801007387 */ /* 0x000fe20000100800 */
[----:B------:R-:W4:Y:S02]  /*38b30*/  LDL R11, [R1+0x1008] ;  /* 0x00100800010b7983 */ /* 0x000f240000100800 */
[----:B------:R-:W4:Y:S02]  /*38b40*/  LDL R10, [R1+0x2518] ;  /* 0x00251800010a7983 */ /* 0x000f240000100800 */
[----:B------:R-:W4:Y:S01]  /*38b50*/  LDL R8, [R1+0x2514] ;  /* 0x0025140001087983 */ /* 0x000f220000100800 */
[----:B---3--:R-:W-:Y:S01]  /*38b60*/  STL [R1+0x62cc], R20 ;  /* 0x0062cc1401007387 */ /* 0x008fe20000100800 */
[----:B------:R-:W3:Y:S01]  /*38b70*/  LDL R9, [R1+0x2510] ;  /* 0x0025100001097983 */ /* 0x000ee20000100800 */
[----:B------:R-:W-:-:S02]  /*38b80*/  PRMT R16, RZ, 0x7610, R16 ;  /* 0x00007610ff107816 */ /* 0x000fc40000000010 */
[----:B------:R-:W-:Y:S02]  /*38b90*/  PRMT R17, RZ, 0x7610, R17 ;  /* 0x00007610ff117816 */ /* 0x000fe40000000011 */
[----:B------:R-:W-:Y:S01]  /*38ba0*/  PRMT R19, RZ, 0x7610, R19 ;  /* 0x00007610ff137816 */ /* 0x000fe20000000013 */
[----:B------:R-:W3:Y:S04]  /*38bb0*/  LDL R7, [R1+0x2584] ;  /* 0x0025840001077983 */ /* 0x000ee80000100800 */
[----:B------:R-:W3:Y:S01]  /*38bc0*/  LDL R6, [R1+0x2590] ;  /* 0x0025900001067983 */ /* 0x000ee20000100800 */
[----:B--2---:R-:W-:Y:S02]  /*38bd0*/  @!P0 IMAD.MOV.U32 R15, RZ, RZ, R5 ;  /* 0x000000ffff0f8224 */ /* 0x004fe400078e0005 */
[----:B------:R-:W-:-:S02]  /*38be0*/  @!P0 IMAD.MOV.U32 R14, RZ, RZ, R4 ;  /* 0x000000ffff0e8224 */ /* 0x000fc400078e0004 */
[----:B------:R-:W2:Y:S04]  /*38bf0*/  LDL R4, [R1+0x2598] ;  /* 0x0025980001047983 */ /* 0x000ea80000100800 */
[----:B------:R4:W2:Y:S02]  /*38c00*/  @!P0 LDG.E.U16 R18, [R14.64] ;  /* 0x000000040e128981 */ /* 0x0008a4000c1e1500 */
[----:B----4-:R-:W-:Y:S02]  /*38c10*/  @!P1 IMAD.MOV.U32 R15, RZ, RZ, R2 ;  /* 0x000000ffff0f9224 */ /* 0x010fe400078e0002 */
[----:B------:R-:W-:-:S05]  /*38c20*/  @!P1 IMAD.MOV.U32 R14, RZ, RZ, R0 ;  /* 0x000000ffff0e9224 */ /* 0x000fca00078e0000 */
[----:B------:R0:W4:Y:S02]  /*38c30*/  @!P1 LDG.E.U16 R16, [R14.64] ;  /* 0x000000040e109981 */ /* 0x000124000c1e1500 */
[----:B0-----:R-:W-:Y:S02]  /*38c40*/  @!P0 IMAD.MOV.U32 R15, RZ, RZ, R11 ;  /* 0x000000ffff0f8224 */ /* 0x001fe400078e000b */
[----:B------:R-:W-:-:S05]  /*38c50*/  @!P0 IMAD.MOV.U32 R14, RZ, RZ, R10 ;  /* 0x000000ffff0e8224 */ /* 0x000fca00078e000a */
[----:B------:R0:W4:Y:S02]  /*38c60*/  @!P0 LDG.E.U16 R17, [R14.64] ;  /* 0x000000040e118981 */ /* 0x000124000c1e1500 */
[----:B0-----:R-:W-:Y:S02]  /*38c70*/  @!P1 IMAD.MOV.U32 R14, RZ, RZ, R8 ;  /* 0x000000ffff0e9224 */ /* 0x001fe400078e0008 */
[----:B---3--:R-:W-:-:S05]  /*38c80*/  @!P1 IMAD.MOV.U32 R15, RZ, RZ, R9 ;  /* 0x000000ffff0f9224 */ /* 0x008fca00078e0009 */
[----:B------:R0:W3:Y:S04]  /*38c90*/  @!P1 LDG.E.U16 R19, [R14.64] ;  /* 0x000000040e139981 */ /* 0x0000e8000c1e1500 */
[----:B--2---:R-:W-:Y:S01]  /*38ca0*/  STL [R1+0x62ec], R18 ;  /* 0x0062ec1201007387 */ /* 0x004fe20000100800 */
[----:B------:R-:W2:Y:S02]  /*38cb0*/  LDL R5, [R1+0x258c] ;  /* 0x00258c0001057983 */ /* 0x000ea40000100800 */
[----:B------:R-:W2:Y:S02]  /*38cc0*/  LDL R2, [R1+0x2604] ;  /* 0x0026040001027983 */ /* 0x000ea40000100800 */
[----:B------:R-:W2:Y:S01]  /*38cd0*/  LDL R0, [R1+0x2610] ;  /* 0x0026100001007983 */ /* 0x000ea20000100800 */
[----:B------:R-:W-:Y:S01]  /*38ce0*/  PRMT R21, RZ, 0x7610, R21 ;  /* 0x00007610ff157816 */ /* 0x000fe20000000015 */
[----:B0-----:R-:W-:-:S02]  /*38cf0*/  @!P0 IMAD.MOV.U32 R14, RZ, RZ, R6 ;  /* 0x000000ffff0e8224 */ /* 0x001fc400078e0006 */
[----:B------:R-:W-:Y:S01]  /*38d00*/  @!P0 IMAD.MOV.U32 R15, RZ, RZ, R7 ;  /* 0x000000ffff0f8224 */ /* 0x000fe200078e0007 */
[----:B------:R-:W-:-:S04]  /*38d10*/  PRMT R22, RZ, 0x7610, R22 ;  /* 0x00007610ff167816 */ /* 0x000fc80000000016 */
[----:B------:R0:W2:Y:S04]  /*38d20*/  @!P0 LDG.E.U16 R21, [R14.64] ;  /* 0x000000040e158981 */ /* 0x0000a8000c1e1500 */
[----:B----4-:R1:W-:Y:S01]  /*38d30*/  STL [R1+0x62f0], R16 ;  /* 0x0062f01001007387 */ /* 0x0103e20000100800 */
[----:B0-----:R-:W-:-:S03]  /*38d40*/  @!P1 IMAD.MOV.U32 R14, RZ, RZ, R4 ;  /* 0x000000ffff0e9224 */ /* 0x001fc600078e0004 */
[----:B------:R-:W-:Y:S04]  /*38d50*/  STL [R1+0x62f4], R17 ;  /* 0x0062f41101007387 */ /* 0x000fe80000100800 */
[----:B---3--:R-:W-:Y:S01]  /*38d60*/  STL [R1+0x62f8], R19 ;  /* 0x0062f81301007387 */ /* 0x008fe20000100800 */
[----:B-1----:R-:W3:Y:S02]  /*38d70*/  LDL R16, [R1+0x27d4] ;  /* 0x0027d40001107983 */ /* 0x002ee40000100800 */
[----:B------:R-:W4:Y:S02]  /*38d80*/  LDL R13, [R1+0x27e0] ;  /* 0x0027e000010d7983 */ /* 0x000f240000100800 */
[----:B--2---:R-:W-:-:S05]  /*38d90*/  @!P1 IMAD.MOV.U32 R15, RZ, RZ, R5 ;  /* 0x000000ffff0f9224 */ /* 0x004fca00078e0005 */
[----:B------:R0:W2:Y:S01]  /*38da0*/  @!P1 LDG.E.U16 R22, [R14.64] ;  /* 0x000000040e169981 */ /* 0x0000a2000c1e1500 */
[----:B------:R-:W-:Y:S02]  /*38db0*/  PRMT R23, RZ, 0x7610, R23 ;  /* 0x00007610ff177816 */ /* 0x000fe40000000017 */
[----:B------:R-:W-:Y:S01]  /*38dc0*/  PRMT R3, RZ, 0x7610, R3 ;  /* 0x00007610ff037816 */ /* 0x000fe20000000003 */
[----:B0-----:R-:W-:Y:S02]  /*38dd0*/  @!P0 IMAD.MOV.U32 R14, RZ, RZ, R0 ;  /* 0x000000ffff0e8224 */ /* 0x001fe400078e0000 */
[----:B------:R-:W-:-:S05]  /*38de0*/  @!P0 IMAD.MOV.U32 R15, RZ, RZ, R2 ;  /* 0x000000ffff0f8224 */ /* 0x000fca00078e0002 */
[----:B------:R3:W2:Y:S04]  /*38df0*/  @!P0 LDG.E.U16 R23, [R14.64] ;  /* 0x000000040e178981 */ /* 0x0006a8000c1e1500 */
[----:B------:R-:W-:Y:S01]  /*38e00*/  STL [R1+0x62fc], R21 ;  /* 0x0062fc1501007387 */ /* 0x000fe20000100800 */
[----:B---3--:R-:W-:Y:S02]  /*38e10*/  @!P0 IMAD.MOV.U32 R15, RZ, RZ, R16 ;  /* 0x000000ffff0f8224 */ /* 0x008fe400078e0010 */
[----:B----4-:R-:W-:-:S05]  /*38e20*/  @!P0 IMAD.MOV.U32 R14, RZ, RZ, R13 ;  /* 0x000000ffff0e8224 */ /* 0x010fca00078e000d */
[----:B------:R-:W3:Y:S04]  /*38e30*/  @!P0 LDG.E.U16 R3, [R14.64] ;  /* 0x000000040e038981 */ /* 0x000ee8000c1e1500 */
[----:B--2---:R-:W-:Y:S01]  /*38e40*/  STL [R1+0x6300], R22 ;  /* 0x0063001601007387 */ /* 0x004fe20000100800 */
[----:B------:R-:W2:Y:S02]  /*38e50*/  LDL.LU R28, [R1+0xf44] ;  /* 0x000f4400011c7983 */ /* 0x000ea40000300800 */
[----:B------:R-:W4:Y:S02]  /*38e60*/  LDL.LU R29, [R1+0xf3c] ;  /* 0x000f3c00011d7983 */ /* 0x000f240000300800 */
[----:B------:R-:W4:Y:S01]  /*38e70*/  LDL.LU R2, [R1+0xf34] ;  /* 0x000f340001027983 */ /* 0x000f220000300800 */
[----:B------:R-:W4:Y:S01]  /*38e80*/  LDL.LU R4, [R1+0xebc] ;  /* 0x000ebc0001047983 */ /* 0x000f220000300800 */
[----:B------:R-:W4:Y:S02]  /*38e90*/  LDL.LU R5, [R1+0xeb4] ;  /* 0x000eb40001057983 */ /* 0x000f240000300800 */
[----:B------:R-:W4:Y:S02]  /*38ea0*/  LDL.LU R6, [R1+0xeac] ;  /* 0x000eac0001067983 */ /* 0x000f240000300800 */
[----:B------:R-:W4:Y:S01]  /*38eb0*/  LDL.LU R7, [R1+0xea4] ;  /* 0x000ea40001077983 */ /* 0x000f220000300800 */
[----:B------:R-:W4:Y:S04]  /*38ec0*/  LDL.LU R12, [R1+0xe2c] ;  /* 0x000e2c00010c7983 */ /* 0x000f280000300800 */
[----:B------:R-:W0:Y:S01]  /*38ed0*/  S2R R13, SR_TID.X ;  /* 0x00000000000d7919 */ /* 0x000e220000002100 */
[----:B------:R-:W4:Y:S02]  /*38ee0*/  LDL.LU R8, [R1+0xe24] ;  /* 0x000e240001087983 */ /* 0x000f240000300800 */
[----:B------:R-:W4:Y:S02]  /*38ef0*/  LDL.LU R9, [R1+0xe1c] ;  /* 0x000e1c0001097983 */ /* 0x000f240000300800 */
[----:B------:R-:W4:Y:S01]  /*38f00*/  LDL.LU R10, [R1+0xe14] ;  /* 0x000e1400010a7983 */ /* 0x000f220000300800 */
[----:B------:R-:W4:Y:S01]  /*38f10*/  LDL.LU R11, [R1+0xd6c] ;  /* 0x000d6c00010b7983 */ /* 0x000f220000300800 */
[----:B------:R-:W4:Y:S02]  /*38f20*/  LDL.LU R0, [R1+0xd64] ;  /* 0x000d640001007983 */ /* 0x000f240000300800 */
[----:B------:R-:W-:Y:S01]  /*38f30*/  STL [R1+0x6304], R23 ;  /* 0x0063041701007387 */ /* 0x000fe20000100800 */
[----:B0-----:R-:W-:-:S05]  /*38f40*/  LOP3.LUT R13, R13, 0x3f, RZ, 0xc0, !PT ;  /* 0x0000003f0d0d7812 */ /* 0x001fca00078ec0ff */
[----:B------:R-:W-:-:S05]  /*38f50*/  IMAD.SHL.U32 R13, R13, 0x2, RZ ;  /* 0x000000020d0d7824 */ /* 0x000fca00078e00ff */
[----:B------:R-:W-:Y:S01]  /*38f60*/  LOP3.LUT R13, R13, 0x60, RZ, 0x3c, !PT ;  /* 0x000000600d0d7812 */ /* 0x000fe200078e3cff */
[----:B---3--:R0:W-:Y:S04]  /*38f70*/  STL [R1+0x238], R3 ;  /* 0x0002380301007387 */ /* 0x0081e80000100800 */
[----:B0-----:R-:W3:Y:S01]  /*38f80*/  LDL.LU R3, [R1+0xd5c] ;  /* 0x000d5c0001037983 */ /* 0x001ee20000300800 */
        /* <DEDUP_REMOVED lines=11> */
[----:B------:R-:W-:Y:S04]  /*39040*/  STL [R1+0x630c], R14 ;  /* 0x00630c0e01007387 */ /* 0x000fe80000100800 */
[----:B--2---:R-:W-:Y:S01]  /*39050*/  STS.U16 [R13+0x4c80], R28 ;  /* 0x004c801c0d007388 */ /* 0x004fe20000000400 */
[----:B----4-:R-:W-:Y:S03]  /*39060*/  STS.U16 [R13+0x4d00], R29 ;  /* 0x004d001d0d007388 */ /* 0x010fe60000000400 */
[----:B------:R-:W-:Y:S01]  /*39070*/  STS.U16 [R13+0x4d80], R2 ;  /* 0x004d80020d007388 */ /* 0x000fe20000000400 */
[----:B------:R-:W-:Y:S03]  /*39080*/  STS.U16 [R13+0x5c00], R4 ;  /* 0x005c00040d007388 */ /* 0x000fe60000000400 */
[----:B------:R-:W-:Y:S01]  /*39090*/  STS.U16 [R13+0x5c80], R5 ;  /* 0x005c80050d007388 */ /* 0x000fe20000000400 */
[----:B------:R-:W-:Y:S02]  /*390a0*/  STS.U16 [R13+0x5d00], R6 ;  /* 0x005d00060d007388 */ /* 0x000fe40000000400 */
[----:B------:R-:W-:Y:S02]  /*390b0*/  STS.U16 [R13+0x5d80], R7 ;  /* 0x005d80070d007388 */ /* 0x000fe40000000400 */
[----:B------:R0:W-:Y:S02]  /*390c0*/  STS.U16 [R13+0x6c00], R12 ;  /* 0x006c000c0d007388 */ /* 0x0001e40000000400 */
[----:B0-----:R-:W2:Y:S01]  /*390d0*/  LDL.LU R12, [R1+0xd54] ;  /* 0x000d5400010c7983 */ /* 0x001ea20000300800 */
[----:B------:R-:W4:Y:S03]  /*390e0*/  LDL.LU R14, [R1+0x6d4] ;  /* 0x0006d400010e7983 */ /* 0x000f260000300800 */
[----:B------:R-:W-:Y:S01]  /*390f0*/  STS.U16 [R13+0x6c80], R8 ;  /* 0x006c80080d007388 */ /* 0x000fe20000000400 */
[----:B------:R-:W-:Y:S02]  /*39100*/  STS.U16 [R13+0x6d00], R9 ;  /* 0x006d00090d007388 */ /* 0x000fe40000000400 */
[----:B------:R-:W-:Y:S02]  /*39110*/  STS.U16 [R13+0x6d80], R10 ;  /* 0x006d800a0d007388 */ /* 0x000fe40000000400 */
[----:B------:R-:W-:Y:S01]  /*39120*/  STS.U16 [R13+0x7c00], R11 ;  /* 0x007c000b0d007388 */ /* 0x000fe20000000400 */
[----:B------:R-:W-:Y:S04]  /*39130*/  STS.U16 [R13+0x7c80], R0 ;  /* 0x007c80000d007388 */ /* 0x000fe80000000400 */
[----:B----4-:R0:W-:Y:S04]  /*39140*/  STL [R1+0x634c], R14 ;  /* 0x00634c0e01007387 */ /* 0x0101e80000100800 */
[----:B0-----:R-:W4:Y:S01]  /*39150*/  LDL.LU R14, [R1+0x6dc] ;  /* 0x0006dc00010e7983 */ /* 0x001f220000300800 */
[----:B------:R-:W4:Y:S02]  /*39160*/  LDL.LU R0, [R1+0x6cc] ;  /* 0x0006cc0001007983 */ /* 0x000f240000300800 */
[----:B------:R-:W4:Y:S02]  /*39170*/  LDL.LU R15, [R1+0x6c4] ;  /* 0x0006c400010f7983 */ /* 0x000f240000300800 */
[----:B------:R-:W4:Y:S01]  /*39180*/  LDL.LU R23, [R1+0x658] ;  /* 0x0006580001177983 */ /* 0x000f220000300800 */
[----:B------:R-:W4:Y:S01]  /*39190*/  LDL.LU R22, [R1+0x650] ;  /* 0x0006500001167983 */ /* 0x000f220000300800 */
        /* <DEDUP_REMOVED lines=15> */
[----:B---3--:R0:W-:Y:S04]  /*39290*/  STS.U16 [R13+0x7d00], R3 ;  /* 0x007d00030d007388 */ /* 0x0081e80000000400 */
[----:B------:R-:W3:Y:S01]  /*392a0*/  LDL.LU R6, [R1+0x264] ;  /* 0x0002640001067983 */ /* 0x000ee20000300800 */
[----:B--2---:R1:W-:Y:S03]  /*392b0*/  STS.U16 [R13+0x7d80], R12 ;  /* 0x007d800c0d007388 */ /* 0x0043e60000000400 */
[----:B0-----:R-:W2:Y:S01]  /*392c0*/  LDL.LU R3, [R1+0x25c] ;  /* 0x00025c0001037983 */ /* 0x001ea20000300800 */
[----:B------:R-:W2:Y:S02]  /*392d0*/  LDL.LU R7, [R1+0x254] ;  /* 0x0002540001077983 */ /* 0x000ea40000300800 */
[----:B------:R-:W2:Y:S02]  /*392e0*/  LDL.LU R8, [R1+0x1ec] ;  /* 0x0001ec0001087983 */ /* 0x000ea40000300800 */
[----:B------:R-:W2:Y:S01]  /*392f0*/  LDL.LU R9, [R1+0x1d4] ;  /* 0x0001d40001097983 */ /* 0x000ea20000300800 */
[----:B------:R-:W2:Y:S01]  /*39300*/  LDL.LU R10, [R1+0x1d0] ;  /* 0x0001d000010a7983 */ /* 0x000ea20000300800 */
[----:B------:R-:W2:Y:S02]  /*39310*/  LDL.LU R11, [R1+0x1cc] ;  /* 0x0001cc00010b7983 */ /* 0x000ea40000300800 */
[----:B-1----:R-:W2:Y:S01]  /*39320*/  LDL.LU R12, [R1+0x170] ;  /* 0x00017000010c7983 */ /* 0x002ea20000300800 */
[----:B----4-:R0:W-:Y:S04]  /*39330*/  STS.U16 [R13+0x8c00], R14 ;  /* 0x008c000e0d007388 */ /* 0x0101e80000000400 */
[----:B0-----:R-:W4:Y:S04]  /*39340*/  LDL.LU R14, [R1+0x634c] ;  /* 0x00634c00010e7983 */ /* 0x001f280000300800 */
[----:B----4-:R-:W-:Y:S01]  /*39350*/  STS.U16 [R13+0x8c80], R14 ;  /* 0x008c800e0d007388 */ /* 0x010fe20000000400 */
[----:B------:R0:W-:Y:S02]  /*39360*/  STS.U16 [R13+0x8d00], R0 ;  /* 0x008d00000d007388 */ /* 0x0001e40000000400 */
        /* <DEDUP_REMOVED lines=18> */
[----:B---3--:R-:W-:Y:S01]  /*39490*/  STS.U16 [R13+0xdc80], R6 ;  /* 0x00dc80060d007388 */ /* 0x008fe20000000400 */
[----:B--2---:R1:W-:Y:S03]  /*394a0*/  STS.U16 [R13+0xdd00], R3 ;  /* 0x00dd00030d007388 */ /* 0x0043e60000000400 */
[----:B0-----:R-:W2:Y:S04]  /*394b0*/  LDL.LU R0, [R1+0x168] ;  /* 0x0001680001007983 */ /* 0x001ea80000300800 */
[----:B-1----:R-:W0:Y:S01]  /*394c0*/  S2R R3, SR_TID.X ;  /* 0x0000000000037919 */ /* 0x002e220000002100 */
[----:B------:R-:W-:Y:S02]  /*394d0*/  STS.U16 [R13+0xdd80], R7 ;  /* 0x00dd80070d007388 */ /* 0x000fe40000000400 */
[----:B------:R-:W-:Y:S02]  /*394e0*/  STS.U16 [R13+0xec00], R8 ;  /* 0x00ec00080d007388 */ /* 0x000fe40000000400 */
[----:B------:R-:W-:Y:S01]  /*394f0*/  STS.U16 [R13+0xec80], R9 ;  /* 0x00ec80090d007388 */ /* 0x000fe20000000400 */
[----:B------:R1:W-:Y:S01]  /*39500*/  STS.U16 [R13+0xed00], R10 ;  /* 0x00ed000a0d007388 */ /* 0x0003e20000000400 */
[----:B0-----:R-:W-:-:S05]  /*39510*/  LOP3.LUT R3, R3, 0x3f, RZ, 0xc0, !PT ;  /* 0x0000003f03037812 */ /* 0x001fca00078ec0ff */
[----:B-1----:R-:W-:-:S05]  /*39520*/  IMAD.SHL.U32 R10, R3, 0x2, RZ ;  /* 0x00000002030a7824 */ /* 0x002fca00078e00ff */
[----:B------:R-:W-:-:S05]  /*39530*/  LOP3.LUT R10, R10, 0x70, RZ, 0x3c, !PT ;  /* 0x000000700a0a7812 */ /* 0x000fca00078e3cff */
[----:B------:R0:W-:Y:S04]  /*39540*/  STL [R1+0x6340], R10 ;  /* 0x0063400a01007387 */ /* 0x0001e80000100800 */
[----:B0-----:R-:W3:Y:S04]  /*39550*/  LDL.LU R10, [R1+0x154] ;  /* 0x00015400010a7983 */ /* 0x001ee80000300800 */
[----:B---3--:R0:W-:Y:S04]  /*39560*/  STL [R1+0x6348], R10 ;  /* 0x0063480a01007387 */ /* 0x0081e80000100800 */
[----:B0-----:R-:W3:Y:S01]  /*39570*/  LDL.LU R10, [R1+0x160] ;  /* 0x00016000010a7983 */ /* 0x001ee20000300800 */
[----:B------:R-:W4:Y:S03]  /*39580*/  LDL.LU R14, [R1+0xfcc] ;  /* 0x000fcc00010e7983 */ /* 0x000f260000300800 */
[----:B----4-:R0:W-:Y:S04]  /*39590*/  STL [R1+0x633c], R14 ;  /* 0x00633c0e01007387 */ /* 0x0101e80000100800 */
[----:B0-----:R-:W4:Y:S04]  /*395a0*/  LDL.LU R14, [R1+0xfd0] ;  /* 0x000fd000010e7983 */ /* 0x001f280000300800 */
[----:B------:R-:W-:Y:S01]  /*395b0*/  STS.U16 [R13+0xed80], R11 ;  /* 0x00ed800b0d007388 */ /* 0x000fe20000000400 */
[----:B------:R-:W-:Y:S02]  /*395c0*/  STS.U16 [R13+0xfc00], R12 ;  /* 0x00fc000c0d007388 */ /* 0x000fe40000000400 */
[----:B--2---:R-:W-:Y:S01]  /*395d0*/  STS.U16 [R13+0xfc80], R0 ;  /* 0x00fc80000d007388 */ /* 0x004fe20000000400 */
[----:B----4-:R0:W-:Y:S01]  /*395e0*/  STL [R1+0x6344], R14 ;  /* 0x0063440e01007387 */ /* 0x0101e20000100800 */
[----:B------:R-:W2:Y:S02]  /*395f0*/  LDL.LU R15, [R1+0xfc8] ;  /* 0x000fc800010f7983 */ /* 0x000ea40000300800 */
[----:B------:R-:W4:Y:S02]  /*39600*/  LDL.LU R23, [R1+0xfc4] ;  /* 0x000fc40001177983 */ /* 0x000f240000300800 */
        /* <DEDUP_REMOVED lines=15> */
[----:B0-----:R-:W-:-:S02]  /*39700*/  IMAD.SHL.U32 R14, R3, 0x2, RZ ;  /* 0x00000002030e7824 */ /* 0x001fc400078e00ff */
[----:B------:R-:W2:Y:S01]  /*39710*/  LDL.LU R5, [R1+0xf14] ;  /* 0x000f140001057983 */ /* 0x000ea20000300800 */
[----:B------:R-:W2:Y:S01]  /*39720*/  LDL.LU R6, [R1+0xe9c] ;  /* 0x000e9c0001067983 */ /* 0x000ea20000300800 */
[----:B------:R-:W2:Y:S02]  /*39730*/  LDL.LU R7, [R1+0xe94] ;  /* 0x000e940001077983 */ /* 0x000ea40000300800 */
[----:B------:R-:W2:Y:S02]  /*39740*/  LDL.LU R8, [R1+0xe8c] ;  /* 0x000e8c0001087983 */ /* 0x000ea40000300800 */
[----:B------:R-:W2:Y:S01]  /*39750*/  LDL.LU R9, [R1+0xe84] ;  /* 0x000e840001097983 */ /* 0x000ea20000300800 */
[----:B------:R-:W-:Y:S01]  /*39760*/  LOP3.LUT R14, R14, 0x60, RZ, 0x3c, !PT ;  /* 0x000000600e0e7812 */ /* 0x000fe200078e3cff */
[----:B------:R-:W2:Y:S01]  /*39770*/  LDL.LU R11, [R1+0xe0c] ;  /* 0x000e0c00010b7983 */ /* 0x000ea20000300800 */
[----:B------:R-:W2:Y:S02]  /*39780*/  LDL.LU R12, [R1+0xe04] ;  /* 0x000e0400010c7983 */ /* 0x000ea40000300800 */
[----:B------:R-:W2:Y:S02]  /*39790*/  LDL.LU R13, [R1+0xdfc] ;  /* 0x000dfc00010d7983 */ /* 0x000ea40000300800 */
[----:B------:R-:W2:Y:S01]  /*397a0*/  LDL.LU R0, [R1+0xdf4] ;  /* 0x000df40001007983 */ /* 0x000ea20000300800 */
[----:B------:R-:W2:Y:S04]  /*397b0*/  LDL.LU R3, [R1+0xd4c] ;  /* 0x000d4c0001037983 */ /* 0x000ea80000300800 */
[----:B---3--:R0:W-:Y:S04]  /*397c0*/  STS.U16 [R14+0xfd00], R10 ;  /* 0x00fd000a0e007388 */ /* 0x0081e80000000400 */
[----:B0-----:R-:W3:Y:S04]  /*397d0*/  LDL.LU R10, [R1+0x6348] ;  /* 0x00634800010a7983 */ /* 0x001ee80000300800 */
[----:B---3--:R0:W-:Y:S04]  /*397e0*/  STS.U16 [R14+0xfd80], R10 ;  /* 0x00fd800a0e007388 */ /* 0x0081e80000000400 */
[----:B0-----:R-:W3:Y:S01]  /*397f0*/  LDL.LU R14, [R1+0x6344] ;  /* 0x00634400010e7983 */ /* 0x001ee20000300800 */
[----:B------:R-:W3:Y:S03]  /*39800*/  LDL.LU R10, [R1+0x6340] ;  /* 0x00634000010a7983 */ /* 0x000ee60000300800 */
[----:B---3--:R0:W-:Y:S04]  /*39810*/  STS.U16 [R10+0xe00], R14 ;  /* 0x000e000e0a007388 */ /* 0x0081e80000000400 */
[----:B0-----:R-:W3:Y:S04]  /*39820*/  LDL.LU R14, [R1+0x633c] ;  /* 0x00633c00010e7983 */ /* 0x001ee80000300800 */
[----:B---3--:R0:W-:Y:S04]  /*39830*/  STS.U16 [R10+0xe80], R14 ;  /* 0x000e800e0a007388 */ /* 0x0081e80000000400 */
[----:B0-----:R-:W3:Y:S04]  /*39840*/  LDL.LU R14, [R1+0x6bc] ;  /* 0x0006bc00010e7983 */ /* 0x001ee80000300800 */
[----:B---3--:R0:W-:Y:S04]  /*39850*/  STL [R1+0x6330], R14 ;  /* 0x0063300e01007387 */ /* 0x0081e80000100800 */
[----:B0-----:R-:W3:Y:S04]  /*39860*/  LDL.LU R14, [R1+0xd34] ;  /* 0x000d3400010e7983 */ /* 0x001ee80000300800 */
[----:B---3--:R0:W-:Y:S04]  /*39870*/  STL [R1+0x6334], R14 ;  /* 0x0063340e01007387 */ /* 0x0081e80000100800 */
[----:B0-----:R-:W3:Y:S01]  /*39880*/  LDL.LU R14, [R1+0xd3c] ;  /* 0x000d3c00010e7983 */ /* 0x001ee20000300800 */
[----:B--2---:R-:W-:Y:S02]  /*39890*/  STS.U16 [R10+0xf00], R15 ;  /* 0x000f000f0a007388 */ /* 0x004fe40000000400 */
        /* <DEDUP_REMOVED lines=27> */
[----:B------:R-:W3:Y:S02]  /*39a50*/  LDL.LU R27, [R1+0x3ac] ;  /* 0x0003ac00011b7983 */ /* 0x000ee40000300800 */
[----:B------:R1:W-:Y:S02]  /*39a60*/  STS.U16 [R10+0x4e00], R29 ;  /* 0x004e001d0a007388 */ /* 0x0003e40000000400 */
[----:B------:R1:W-:Y:S01]  /*39a70*/  STS.U16 [R10+0x4e80], R2 ;  /* 0x004e80020a007388 */ /* 0x0003e20000000400 */
[----:B------:R1:W-:Y:S01]  /*39a80*/  STS.U16 [R10+0x4f00], R4 ;  /* 0x004f00040a007388 */ /* 0x0003e20000000400 */
[----:B------:R1:W-:Y:S02]  /*39a90*/  STS.U16 [R10+0x4f80], R5 ;  /* 0x004f80050a007388 */ /* 0x0003e40000000400 */
[----:B------:R1:W-:Y:S01]  /*39aa0*/  STS.U16 [R10+0x5e00], R6 ;  /* 0x005e00060a007388 */ /* 0x0003e20000000400 */
[----:B0-----:R-:W3:Y:S01]  /*39ab0*/  LDL.LU R28, [R1+0x3a8] ;  /* 0x0003a800011c7983 */ /* 0x001ee20000300800 */
[----:B-1----:R-:W3:Y:S03]  /*39ac0*/  LDL.LU R29, [R1+0x3a4] ;  /* 0x0003a400011d7983 */ /* 0x002ee60000300800 */
[----:B------:R-:W3:Y:S04]  /*39ad0*/  LDL.LU R2, [R1+0x2b4] ;  /* 0x0002b40001027983 */ /* 0x000ee80000300800 */
[----:B------:R-:W3:Y:S01]  /*39ae0*/  LDL.LU R4, [R1+0x2ac] ;  /* 0x0002ac0001047983 */ /* 0x000ee20000300800 */
[----:B------:R-:W3:Y:S02]  /*39af0*/  LDL.LU R5, [R1+0x2a8] ;  /* 0x0002a80001057983 */ /* 0x000ee40000300800 */
[----:B------:R0:W-:Y:S02]  /*39b00*/  STS.U16 [R10+0x5e80], R7 ;  /* 0x005e80070a007388 */ /* 0x0001e40000000400 */
[----:B------:R-:W3:Y:S01]  /*39b10*/  LDL.LU R6, [R1+0x2a4] ;  /* 0x0002a40001067983 */ /* 0x000ee20000300800 */
[----:B------:R1:W-:Y:S01]  /*39b20*/  STS.U16 [R10+0x5f00], R8 ;  /* 0x005f00080a007388 */ /* 0x0003e20000000400 */
[----:B------:R1:W-:Y:S02]  /*39b30*/  STS.U16 [R10+0x5f80], R9 ;  /* 0x005f80090a007388 */ /* 0x0003e40000000400 */
[----:B------:R1:W-:Y:S02]  /*39b40*/  STS.U16 [R10+0x6e00], R11 ;  /* 0x006e000b0a007388 */ /* 0x0003e40000000400 */
[----:B------:R1:W-:Y:S01]  /*39b50*/  STS.U16 [R10+0x6e80], R12 ;  /* 0x006e800c0a007388 */ /* 0x0003e20000000400 */
[----:B------:R1:W-:Y:S04]  /*39b60*/  STS.U16 [R10+0x6f00], R13 ;  /* 0x006f000d0a007388 */ /* 0x0003e80000000400 */
[----:B0-----:R-:W3:Y:S01]  /*39b70*/  LDL.LU R7, [R1+0x24c] ;  /* 0x00024c0001077983 */ /* 0x001ee20000300800 */
[----:B-1----:R-:W3:Y:S03]  /*39b80*/  LDL.LU R8, [R1+0x244] ;  /* 0x0002440001087983 */ /* 0x002ee60000300800 */
[----:B------:R-:W3:Y:S04]  /*39b90*/  LDL.LU R9, [R1+0x240] ;  /* 0x0002400001097983 */ /* 0x000ee80000300800 */
[----:B------:R-:W3:Y:S01]  /*39ba0*/  LDL.LU R11, [R1+0x23c] ;  /* 0x00023c00010b7983 */ /* 0x000ee20000300800 */
[----:B------:R-:W3:Y:S02]  /*39bb0*/  LDL.LU R12, [R1+0x1c8] ;  /* 0x0001c800010c7983 */ /* 0x000ee40000300800 */
[----:B------:R0:W-:Y:S02]  /*39bc0*/  STS.U16 [R10+0x6f80], R0 ;  /* 0x006f80000a007388 */ /* 0x0001e40000000400 */
[----:B------:R-:W3:Y:S01]  /*39bd0*/  LDL.LU R13, [R1+0x1c4] ;  /* 0x0001c400010d7983 */ /* 0x000ee20000300800 */
        /* <DEDUP_REMOVED lines=9> */
[----:B--2---:R-:W-:Y:S01]  /*39c70*/  STS.U16 [R10+0x8e00], R14 ;  /* 0x008e000e0a007388 */ /* 0x004fe20000000400 */
[----:B---3--:R-:W-:Y:S02]  /*39c80*/  STS.U16 [R10+0x8e80], R15 ;  /* 0x008e800f0a007388 */ /* 0x008fe40000000400 */
        /* <DEDUP_REMOVED lines=66> */
[----:B--2---:R0:W-:Y:S04]  /*3a0b0*/  STS.U16 [R10+0xff80], R3 ;  /* 0x00ff80030a007388 */ /* 0x0041e80000000400 */
[----:B0-----:R-:W0:Y:S04]  /*3a0c0*/  S2R R3, SR_TID.X ;  /* 0x0000000000037919 */ /* 0x001e280000002100 */
[----:B------:R-:W2:Y:S01]  /*3a0d0*/  LDL.LU R10, [R1+0x6320] ;  /* 0x00632000010a7983 */ /* 0x000ea20000300800 */
[----:B0-----:R-:W-:-:S05]  /*3a0e0*/  LOP3.LUT R3, R3, 0x3f, RZ, 0xc0, !PT ;  /* 0x0000003f03037812 */ /* 0x001fca00078ec0ff */
[----:B------:R-:W-:-:S05]  /*3a0f0*/  IMAD.SHL.U32 R3, R3, 0x2, RZ ;  /* 0x0000000203037824 */ /* 0x000fca00078e00ff */
[----:B---3--:R0:W-:Y:S04]  /*3a100*/  STS.U16 [R3+0x10000], R11 ;  /* 0x0100000b03007388 */ /* 0x0081e80000000400 */
[----:B----4-:R1:W-:Y:S04]  /*3a110*/  STS.U16 [R3+0x10080], R12 ;  /* 0x0100800c03007388 */ /* 0x0103e80000000400 */
[----:B------:R3:W-:Y:S04]  /*3a120*/  STS.U16 [R3+0x10800], R13 ;  /* 0x0108000d03007388 */ /* 0x0007e80000000400 */
[----:B------:R4:W-:Y:S04]  /*3a130*/  STS.U16 [R3+0x10880], R0 ;  /* 0x0108800003007388 */ /* 0x0009e80000000400 */
[----:B0-----:R-:W2:Y:S01]  /*3a140*/  LDL.LU R11, [R1+0x631c] ;  /* 0x00631c00010b7983 */ /* 0x001ea20000300800 */
[----:B-1----:R-:W2:Y:S02]  /*3a150*/  LDL.LU R12, [R1+0x6318] ;  /* 0x00631800010c7983 */ /* 0x002ea40000300800 */
[----:B---3--:R-:W3:Y:S02]  /*3a160*/  LDL.LU R13, [R1+0x6314] ;  /* 0x00631400010d7983 */ /* 0x008ee40000300800 */
[----:B----4-:R-:W4:Y:S01]  /*3a170*/  LDL.LU R0, [R1+0x6310] ;  /* 0x0063100001007983 */ /* 0x010f220000300800 */
[----:B------:R0:W-:Y:S04]  /*3a180*/  STS.U16 [R3+0x16000], R7 ;  /* 0x0160000703007388 */ /* 0x0001e80000000400 */
[----:B------:R1:W-:Y:S04]  /*3a190*/  STS.U16 [R3+0x16080], R8 ;  /* 0x0160800803007388 */ /* 0x0003e80000000400 */
[----:B------:R1:W-:Y:S04]  /*3a1a0*/  STS.U16 [R3+0x16800], R9 ;  /* 0x0168000903007388 */ /* 0x0003e80000000400 */
[----:B0-----:R-:W3:Y:S01]  /*3a1b0*/  LDL.LU R7, [R1+0xa8] ;  /* 0x0000a80001077983 */ /* 0x001ee20000300800 */
[----:B-1----:R-:W3:Y:S02]  /*3a1c0*/  LDL.LU R8, [R1+0xa4] ;  /* 0x0000a40001087983 */ /* 0x002ee40000300800 */
[----:B------:R-:W3:Y:S01]  /*3a1d0*/  LDL.LU R9, [R1+0xa0] ;  /* 0x0000a00001097983 */ /* 0x000ee20000300800 */
[----:B------:R0:W-:Y:S04]  /*3a1e0*/  STS.U16 [R3+0x11000], R14 ;  /* 0x0110000e03007388 */ /* 0x0001e80000000400 */
[----:B------:R1:W-:Y:S04]  /*3a1f0*/  STS.U16 [R3+0x11080], R15 ;  /* 0x0110800f03007388 */ /* 0x0003e80000000400 */
[----:B------:R1:W-:Y:S04]  /*3a200*/  STS.U16 [R3+0x11800], R23 ;  /* 0x0118001703007388 */ /* 0x0003e80000000400 */
[----:B------:R1:W-:Y:S04]  /*3a210*/  STS.U16 [R3+0x11880], R22 ;  /* 0x0118801603007388 */ /* 0x0003e80000000400 */
[----:B------:R1:W-:Y:S04]  /*3a220*/  STS.U16 [R3+0x12000], R21 ;  /* 0x0120001503007388 */ /* 0x0003e80000000400 */
[----:B------:R1:W-:Y:S04]  /*3a230*/  STS.U16 [R3+0x12080], R19 ;  /* 0x0120801303007388 */ /* 0x0003e80000000400 */
[----:B0-----:R-:W3:Y:S01]  /*3a240*/  LDL.LU R14, [R1+0x9c] ;  /* 0x00009c00010e7983 */ /* 0x001ee20000300800 */
[----:B-1----:R-:W3:Y:S02]  /*3a250*/  LDL.LU R15, [R1+0x98] ;  /* 0x00009800010f7983 */ /* 0x002ee40000300800 */
        /* <DEDUP_REMOVED lines=32> */
[----:B--2---:R-:W-:Y:S04]  /*3a460*/  STS.U16 [R3+0x17880], R10 ;  /* 0x0178800a03007388 */ /* 0x004fe80000000400 */
[----:B------:R-:W-:Y:S04]  /*3a470*/  STL [R1+0x60ec], R11 ;  /* 0x0060ec0b01007387 */ /* 0x000fe80000100800 */
[----:B----4-:R0:W-:Y:S01]  /*3a480*/  STS.U16 [R3+0x16880], R0 ;  /* 0x0168800003007388 */ /* 0x0101e20000000400 */
[----:B------:R-:W-:Y:S02]  /*3a490*/  STL [R1+0x60f4], R11 ;  /* 0x0060f40b01007387 */ /* 0x000fe40000100800 */
[----:B------:R-:W-:Y:S02]  /*3a4a0*/  STL [R1+0x60f8], R11 ;  /* 0x0060f80b01007387 */ /* 0x000fe40000100800 */
[----:B------:R-:W-:Y:S01]  /*3a4b0*/  STL [R1+0x6100], R11 ;  /* 0x0061000b01007387 */ /* 0x000fe20000100800 */
[----:B---3--:R-:W-:Y:S04]  /*3a4c0*/  STS.U16 [R3+0x17000], R13 ;  /* 0x0170000d03007388 */ /* 0x008fe80000000400 */
[----:B------:R-:W-:Y:S04]  /*3a4d0*/  STS.U16 [R3+0x17080], R12 ;  /* 0x0170800c03007388 */ /* 0x000fe80000000400 */
[----:B------:R-:W-:Y:S01]  /*3a4e0*/  STS.U16 [R3+0x17800], R11 ;  /* 0x0178000b03007388 */ /* 0x000fe20000000400 */
[----:B0-----:R-:W-:-:S03]  /*3a4f0*/  LOP3.LUT R0, R3, 0x10, RZ, 0x3c, !PT ;  /* 0x0000001003007812 */ /* 0x001fc600078e3cff */
[----:B------:R-:W-:Y:S01]  /*3a500*/  STL [R1+0x60e8], R10 ;  /* 0x0060e80a01007387 */ /* 0x000fe20000100800 */
[----:B------:R-:W-:Y:S03]  /*3a510*/  STL [R1+0x60f0], R10 ;  /* 0x0060f00a01007387 */ /* 0x000fe60000100800 */
[----:B------:R0:W-:Y:S01]  /*3a520*/  STS.U16 [R0+0x10100], R7 ;  /* 0x0101000700007388 */ /* 0x0001e20000000400 */
[----:B------:R1:W-:Y:S02]  /*3a530*/  STS.U16 [R0+0x10180], R8 ;  /* 0x0101800800007388 */ /* 0x0003e40000000400 */
[----:B------:R2:W-:Y:S01]  /*3a540*/  STS.U16 [R0+0x10900], R9 ;  /* 0x0109000900007388 */ /* 0x0005e20000000400 */
[----:B0-----:R-:W3:Y:S01]  /*3a550*/  LDL.LU R7, [R1+0x44] ;  /* 0x0000440001077983 */ /* 0x001ee20000300800 */
[----:B-1----:R-:W4:Y:S02]  /*3a560*/  LDL.LU R8, [R1+0x38] ;  /* 0x0000380001087983 */ /* 0x002f240000300800 */
[----:B--2---:R-:W2:Y:S01]  /*3a570*/  LDL.LU R9, [R1+0x34] ;  /* 0x0000340001097983 */ /* 0x004ea20000300800 */
        /* <DEDUP_REMOVED lines=34> */
[----:B------:R-:W2:Y:S04]  /*3a7a0*/  LDL.LU R27, [R1+0x18] ;  /* 0x00001800011b7983 */ /* 0x000ea80000300800 */
[----:B------:R0:W-:Y:S01]  /*3a7b0*/  STS.U16 [R0+0x15180], R29 ;  /* 0x0151801d00007388 */ /* 0x0001e20000000400 */
[----:B------:R-:W2:Y:S02]  /*3a7c0*/  LDL.LU R28, [R1+0x14] ;  /* 0x00001400011c7983 */ /* 0x000ea40000300800 */
[----:B------:R1:W-:Y:S01]  /*3a7d0*/  STS.U16 [R0+0x15900], R2 ;  /* 0x0159000200007388 */ /* 0x0003e20000000400 */
[----:B0-----:R-:W2:Y:S01]  /*3a7e0*/  LDL.LU R29, [R1+0x10] ;  /* 0x00001000011d7983 */ /* 0x001ea20000300800 */
[----:B-1----:R-:W2:Y:S03]  /*3a7f0*/  LDL.LU R2, [R1+0xc] ;  /* 0x00000c0001027983 */ /* 0x002ea60000300800 */
[----:B---3--:R0:W-:Y:S01]  /*3a800*/  STS.U16 [R0+0x15980], R7 ;  /* 0x0159800700007388 */ /* 0x0081e20000000400 */
[----:B----4-:R1:W-:Y:S02]  /*3a810*/  STS.U16 [R0+0x16100], R8 ;  /* 0x0161000800007388 */ /* 0x0103e40000000400 */
[----:B--2---:R2:W-:Y:S01]  /*3a820*/  STS.U16 [R0+0x16180], R9 ;  /* 0x0161800900007388 */ /* 0x0045e20000000400 */
[----:B0-----:R-:W3:Y:S01]  /*3a830*/  LDL.LU R7, [R1+0x62dc] ;  /* 0x0062dc0001077983 */ /* 0x001ee20000300800 */
[----:B-1----:R-:W4:Y:S03]  /*3a840*/  LDL.LU R8, [R1+0x62d8] ;  /* 0x0062d80001087983 */ /* 0x002f260000300800 */
[----:B--2---:R-:W2:Y:S04]  /*3a850*/  LDL.LU R9, [R1+0x62d4] ;  /* 0x0062d40001097983 */ /* 0x004ea80000300800 */
[----:B--2---:R-:W-:Y:S01]  /*3a860*/  STL [R1+0x60d0], R9 ;  /* 0x0060d00901007387 */ /* 0x004fe20000100800 */
[----:B------:R-:W-:Y:S02]  /*3a870*/  STL [R1+0x60d4], R9 ;  /* 0x0060d40901007387 */ /* 0x000fe40000100800 */
[----:B------:R-:W-:Y:S02]  /*3a880*/  STL [R1+0x60dc], R9 ;  /* 0x0060dc0901007387 */ /* 0x000fe40000100800 */
[----:B------:R-:W-:Y:S01]  /*3a890*/  STL [R1+0x60e4], R9 ;  /* 0x0060e40901007387 */ /* 0x000fe20000100800 */
[----:B----4-:R-:W-:Y:S01]  /*3a8a0*/  STL [R1+0x60cc], R8 ;  /* 0x0060cc0801007387 */ /* 0x010fe20000100800 */
[----:B------:R-:W-:Y:S02]  /*3a8b0*/  STL [R1+0x60d8], R8 ;  /* 0x0060d80801007387 */ /* 0x000fe40000100800 */
[----:B------:R-:W-:Y:S01]  /*3a8c0*/  STL [R1+0x60e0], R8 ;  /* 0x0060e00801007387 */ /* 0x000fe20000100800 */
[----:B------:R-:W-:Y:S01]  /*3a8d0*/  STS.U16 [R0+0x16900], R9 ;  /* 0x0169000900007388 */ /* 0x000fe20000000400 */
[----:B---3--:R-:W-:Y:S02]  /*3a8e0*/  STL [R1+0x60b8], R7 ;  /* 0x0060b80701007387 */ /* 0x008fe40000100800 */
[----:B------:R-:W-:Y:S02]  /*3a8f0*/  STS.U16 [R0+0x16980], R8 ;  /* 0x0169800800007388 */ /* 0x000fe40000000400 */
[----:B------:R-:W-:Y:S01]  /*3a900*/  STL [R1+0x60c0], R7 ;  /* 0x0060c00701007387 */ /* 0x000fe20000100800 */
[----:B------:R-:W-:Y:S04]  /*3a910*/  STS.U16 [R0+0x17100], R7 ;  /* 0x0171000700007388 */ /* 0x000fe80000000400 */
[----:B------:R-:W-:Y:S01]  /*3a920*/  STL [R1+0x60c8], R7 ;  /* 0x0060c80701007387 */ /* 0x000fe20000100800 */
[----:B------:R-:W-:Y:S02]  /*3a930*/  STS.U16 [R0+0x17180], R6 ;  /* 0x0171800600007388 */ /* 0x000fe40000000400 */
[----:B------:R-:W-:Y:S02]  /*3a940*/  STL [R1+0x60bc], R6 ;  /* 0x0060bc0601007387 */ /* 0x000fe40000100800 */
[----:B------:R-:W-:Y:S01]  /*3a950*/  STL [R1+0x60c4], R6 ;  /* 0x0060c40601007387 */ /* 0x000fe20000100800 */
[----:B------:R0:W-:Y:S01]  /*3a960*/  STS.U16 [R0+0x17900], R5 ;  /* 0x0179000500007388 */ /* 0x0001e20000000400 */
[----:B------:R1:W-:Y:S03]  /*3a970*/  STS.U16 [R0+0x17980], R4 ;  /* 0x0179800400007388 */ /* 0x0003e60000000400 */
[----:B0-----:R-:W2:Y:S01]  /*3a980*/  LDL.LU R5, [R1+0x4] ;  /* 0x0000040001057983 */ /* 0x001ea20000300800 */
[----:B-1----:R-:W3:Y:S02]  /*3a990*/  LDL.LU R0, [R1+0x62d0] ;  /* 0x0062d00001007983 */ /* 0x002ee40000300800 */
[----:B------:R-:W2:Y:S01]  /*3a9a0*/  LDL.LU R4, [R1+0x8] ;  /* 0x0000080001047983 */ /* 0x000ea20000300800 */
[----:B---3--:R0:W-:Y:S01]  /*3a9b0*/  STS.U16 [R0+0x10200], R20 ;  /* 0x0102001400007388 */ /* 0x0081e20000000400 */
[----:B------:R1:W-:Y:S02]  /*3a9c0*/  STS.U16 [R0+0x10280], R24 ;  /* 0x0102801800007388 */ /* 0x0003e40000000400 */
[----:B------:R3:W-:Y:S02]  /*3a9d0*/  STS.U16 [R0+0x10a00], R25 ;  /* 0x010a001900007388 */ /* 0x0007e40000000400 */
[----:B------:R2:W-:Y:S01]  /*3a9e0*/  STS.U16 [R0+0x10a80], R26 ;  /* 0x010a801a00007388 */ /* 0x0005e20000000400 */
[----:B------:R2:W-:Y:S01]  /*3a9f0*/  STS.U16 [R0+0x11200], R27 ;  /* 0x0112001b00007388 */ /* 0x0005e20000000400 */
[----:B------:R2:W-:Y:S03]  /*3aa00*/  STS.U16 [R0+0x11280], R28 ;  /* 0x0112801c00007388 */ /* 0x0005e60000000400 */
[----:B0-----:R-:W4:Y:S01]  /*3aa10*/  LDL.LU R20, [R1+0x62cc] ;  /* 0x0062cc0001147983 */ /* 0x001f220000300800 */
[----:B-1----:R-:W4:Y:S02]  /*3aa20*/  LDL.LU R24, [R1+0x62c8] ;  /* 0x0062c80001187983 */ /* 0x002f240000300800 */
[----:B---3--:R-:W3:Y:S02]  /*3aa30*/  LDL.LU R25, [R1+0x62c4] ;  /* 0x0062c40001197983 */ /* 0x008ee40000300800 */
[----:B--2---:R-:W2:Y:S01]  /*3aa40*/  LDL.LU R26, [R1+0x62c0] ;  /* 0x0062c000011a7983 */ /* 0x004ea20000300800 */
[----:B------:R-:W2:Y:S01]  /*3aa50*/  LDL.LU R27, [R1+0x62bc] ;  /* 0x0062bc00011b7983 */ /* 0x000ea20000300800 */
[----:B------:R-:W2:Y:S03]  /*3aa60*/  LDL.LU R28, [R1+0x62b8] ;  /* 0x0062b800011c7983 */ /* 0x000ea60000300800 */
[----:B------:R0:W-:Y:S01]  /*3aa70*/  STS.U16 [R0+0x11a00], R29 ;  /* 0x011a001d00007388 */ /* 0x0001e20000000400 */
[----:B------:R1:W-:Y:S03]  /*3aa80*/  STS.U16 [R0+0x11a80], R2 ;  /* 0x011a800200007388 */ /* 0x0003e60000000400 */
[----:B0-----:R-:W2:Y:S01]  /*3aa90*/  LDL.LU R29, [R1+0x62b4] ;  /* 0x0062b400011d7983 */ /* 0x001ea20000300800 */
[----:B-1----:R-:W2:Y:S02]  /*3aaa0*/  LDL.LU R2, [R1+0x62b0] ;  /* 0x0062b00001027983 */ /* 0x002ea40000300800 */
[----:B------:R-:W-:Y:S02]  /*3aab0*/  STS.U16 [R0+0x12200], R4 ;  /* 0x0122000400007388 */ /* 0x000fe40000000400 */
[----:B------:R-:W-:Y:S01]  /*3aac0*/  STS.U16 [R0+0x12280], R5 ;  /* 0x0122800500007388 */ /* 0x000fe20000000400 */
[----:B--2---:R0:W-:Y:S04]  /*3aad0*/  STS.U16 [R0+0x12a00], R2 ;  /* 0x012a000200007388 */ /* 0x0041e80000000400 */
[----:B0-----:R-:W2:Y:S01]  /*3aae0*/  LDL.LU R2, [R1+0x62ac] ;  /* 0x0062ac0001027983 */ /* 0x001ea20000300800 */
[----:B------:R-:W3:Y:S02]  /*3aaf0*/  LDL R5, [R1+0x14f4] ;  /* 0x0014f40001057983 */ /* 0x000ee40000100800 */
[----:B------:R-:W3:Y:S02]  /*3ab00*/  LDL R4, [R1+0x14f8] ;  /* 0x0014f80001047983 */ /* 0x000ee40000100800 */
[----:B------:R-:W-:Y:S01]  /*3ab10*/  STS.U16 [R0+0x12a80], R29 ;  /* 0x012a801d00007388 */ /* 0x000fe20000000400 */
[----:B------:R-:W-:Y:S01]  /*3ab20*/  STS.U16 [R0+0x13200], R28 ;  /* 0x0132001c00007388 */ /* 0x000fe20000000400 */
[----:B------:R-:W-:Y:S02]  /*3ab30*/  STS.U16 [R0+0x13280], R27 ;  /* 0x0132801b00007388 */ /* 0x000fe40000000400 */
[----:B------:R-:W-:Y:S01]  /*3ab40*/  STS.U16 [R0+0x13a00], R26 ;  /* 0x013a001a00007388 */ /* 0x000fe20000000400 */
[----:B--2---:R-:W-:-:S06]  /*3ab50*/  PRMT R2, RZ, 0x7610, R2 ;  /* 0x00007610ff027816 */ /* 0x004fcc0000000002 */
[----:B---3--:R-:W2:Y:S04]  /*3ab60*/  @!P0 LDG.E.U16 R2, [R4.64] ;  /* 0x0000000404028981 */ /* 0x008ea8000c1e1500 */
[----:B------:R-:W-:Y:S01]  /*3ab70*/  STS.U16 [R0+0x13a80], R25 ;  /* 0x013a801900007388 */ /* 0x000fe20000000400 */
[----:B----4-:R-:W-:Y:S02]  /*3ab80*/  STS.U16 [R0+0x14200], R24 ;  /* 0x0142001800007388 */ /* 0x010fe40000000400 */
[----:B------:R-:W-:Y:S02]  /*3ab90*/  STS.U16 [R0+0x14280], R20 ;  /* 0x0142801400007388 */ /* 0x000fe40000000400 */
[----:B------:R-:W-:Y:S01]  /*3aba0*/  STS.U16 [R0+0x14a00], R18 ;  /* 0x014a001200007388 */ /* 0x000fe20000000400 */
[----:B------:R-:W-:Y:S01]  /*3abb0*/  STS.U16 [R0+0x14a80], R16 ;  /* 0x014a801000007388 */ /* 0x000fe20000000400 */
[----:B------:R-:W-:Y:S02]  /*3abc0*/  STS.U16 [R0+0x15200], R17 ;  /* 0x0152001100007388 */ /* 0x000fe40000000400 */
[----:B------:R-:W-:Y:S02]  /*3abd0*/  STS.U16 [R0+0x15280], R19 ;  /* 0x0152801300007388 */ /* 0x000fe40000000400 */
[----:B------:R-:W-:Y:S01]  /*3abe0*/  STS.U16 [R0+0x15a00], R21 ;  /* 0x015a001500007388 */ /* 0x000fe20000000400 */
[----:B------:R-:W-:Y:S04]  /*3abf0*/  STS.U16 [R0+0x15a80], R22 ;  /* 0x015a801600007388 */ /* 0x000fe80000000400 */
[----:B------:R-:W-:Y:S01]  /*3ac00*/  STL [R1+0x60b4], R28 ;  /* 0x0060b41c01007387 */ /* 0x000fe20000100800 */
[----:B------:R0:W-:Y:S03]  /*3ac10*/  STS.U16 [R0+0x16200], R23 ;  /* 0x0162001700007388 */ /* 0x0001e60000000400 */
[----:B0-----:R-:W3:Y:S04]  /*3ac20*/  LDL.LU R0, [R1+0x62a8] ;  /* 0x0062a80001007983 */ /* 0x001ee80000300800 */
[----:B--2---:R0:W-:Y:S04]  /*3ac30*/  STL [R1+0x234], R2 ;  /* 0x0002340201007387 */ /* 0x0041e80000100800 */
[----:B0-----:R-:W2:Y:S01]  /*3ac40*/  LDL.LU R2, [R1+0x62a4] ;  /* 0x0062a40001027983 */ /* 0x001ea20000300800 */
[----:B------:R-:W4:Y:S02]  /*3ac50*/  LDL R4, [R1+0x14ec] ;  /* 0x0014ec0001047983 */ /* 0x000f240000100800 */
[----:B------:R-:W4:Y:S01]  /*3ac60*/  LDL R5, [R1+0x14f0] ;  /* 0x0014f00001057983 */ /* 0x000f220000100800 */
[----:B---3--:R-:W-:-:S02]  /*3ac70*/  PRMT R0, RZ, 0x7610, R0 ;  /* 0x00007610ff007816 */ /* 0x008fc40000000000 */
[----:B----4-:R-:W-:-:S04]  /*3ac80*/  @!P1 LOP3.LUT R5, R5, R4, RZ, 0x3c, !PT ;  /* 0x0000000405059212 */ /* 0x010fc800078e3cff */
[----:B------:R-:W-:-:S04]  /*3ac90*/  @!P1 LOP3.LUT R4, R5, R4, RZ, 0x3c, !PT ;  /* 0x0000000405049212 */ /* 0x000fc800078e3cff */
[----:B------:R-:W-:-:S05]  /*3aca0*/  @!P1 LOP3.LUT R5, R5, R4, RZ, 0x3c, !PT ;  /* 0x0000000405059212 */ /* 0x000fca00078e3cff */
[----:B------:R-:W3:Y:S04]  /*3acb0*/  @!P1 LDG.E.U16 R0, [R4.64] ;  /* 0x0000000404009981 */ /* 0x000ee8000c1e1500 */
[----:B---3--:R0:W-:Y:S04]  /*3acc0*/  STL [R1+0x230], R0 ;  /* 0x0002300001007387 */ /* 0x0081e80000100800 */
[----:B0-----:R-:W3:Y:S01]  /*3acd0*/  LDL.LU R0, [R1+0x62a0] ;  /* 0x0062a00001007983 */ /* 0x001ee20000300800 */
[----:B------:R-:W4:Y:S02]  /*3ace0*/  LDL R4, [R1+0x14e4] ;  /* 0x0014e40001047983 */ /* 0x000f240000100800 */
[----:B------:R-:W4:Y:S01]  /*3acf0*/  LDL R5, [R1+0x14e8] ;  /* 0x0014e80001057983 */ /* 0x000f220000100800 */
[----:B--2---:R-:W-:-:S02]  /*3ad00*/  PRMT R2, RZ, 0x7610, R2 ;  /* 0x00007610ff027816 */ /* 0x004fc40000000002 */
[----:B----4-:R-:W-:-:S04]  /*3ad10*/  @!P0 LOP3.LUT R5, R5, R4, RZ, 0x3c, !PT ;  /* 0x0000000405058212 */ /* 0x010fc800078e3cff */
[----:B------:R-:W-:-:S04]  /*3ad20*/  @!P0 LOP3.LUT R4, R5, R4, RZ, 0x3c, !PT ;  /* 0x0000000405048212 */ /* 0x000fc800078e3cff */
[----:B------:R-:W-:-:S05]  /*3ad30*/  @!P0 LOP3.LUT R5, R5, R4, RZ, 0x3c, !PT ;  /* 0x0000000405058212 */ /* 0x000fca00078e3cff */
[----:B------:R-:W2:Y:S04]  /*3ad40*/  @!P0 LDG.E.U16 R2, [R4.64] ;  /* 0x0000000404028981 */ /* 0x000ea8000c1e1500 */
        /* <DEDUP_REMOVED lines=778> */
[----:B------:R-:W-:-:S02]  /*3ddf0*/  PRMT R3, RZ, 0x7610, R3 ;  /* 0x00007610ff037816 */ /* 0x000fc40000000003 */
[----:B----4-:R-:W-:-:S04]  /*3de00*/  @!P1 LOP3.LUT R5, R5, R4, RZ, 0x3c, !PT ;  /* 0x0000000405059212 */ /* 0x010fc800078e3cff */
[----:B------:R-:W-:-:S04]  /*3de10*/  @!P1 LOP3.LUT R4, R5, R4, RZ, 0x3c, !PT ;  /* 0x0000000405049212 */ /* 0x000fc800078e3cff */
[----:B------:R-:W-:-:S05]  /*3de20*/  @!P1 LOP3.LUT R5, R5, R4, RZ, 0x3c, !PT ;  /* 0x0000000405059212 */ /* 0x000fca00078e3cff */
[----:B------:R0:W4:Y:S04]  /*3de30*/  @!P1 LDG.E.U16 R3, [R4.64] ;  /* 0x0000000404039981 */ /* 0x000128000c1e1500 */
[----:B0-----:R-:W3:Y:S04]  /*3de40*/  LDL R4, [R1+0x1074] ;  /* 0x0010740001047983 */ /* 0x001ee80000100800 */
[----:B------:R-:W3:Y:S01]  /*3de50*/  LDL R5, [R1+0x1078] ;  /* 0x0010780001057983 */ /* 0x000ee20000100800 */
[----:B--2---:R-:W-:Y:S02]  /*3de60*/  PRMT R2, RZ, 0x7610, R2 ;  /* 0x00007610ff027816 */ /* 0x004fe40000000002 */
[----:B---3--:R-:W-:-:S04]  /*3de70*/  @!P0 LOP3.LUT R5, R5, R4, RZ, 0x3c, !PT ;  /* 0x0000000405058212 */ /* 0x008fc800078e3cff */
[----:B------:R-:W-:-:S04]  /*3de80*/  @!P0 LOP3.LUT R4, R5, R4, RZ, 0x3c, !PT ;  /* 0x0000000405048212 */ /* 0x000fc800078e3cff */
[----:B------:R-:W-:-:S05]  /*3de90*/  @!P0 LOP3.LUT R5, R5, R4, RZ, 0x3c, !PT ;  /* 0x0000000405058212 */ /* 0x000fca00078e3cff */
[----:B------:R-:W2:Y:S04]  /*3dea0*/  @!P0 LDG.E.U16 R2, [R4.64] ;  /* 0x0000000404028981 */ /* 0x000ea8000c1e1500 */
[----:B----4-:R-:W-:Y:S04]  /*3deb0*/  STL [R1+0x6040], R3 ;  /* 0x0060400301007387 */ /* 0x010fe80000100800 */
        /* <DEDUP_REMOVED lines=68> */
[----:B------:R-:W-:Y:S01]  /*3e300*/  @!P0 LOP3.LUT R5, R5, R4, RZ, 0x3c, !PT ;  /* 0x0000000405058212 */ /* 0x000fe200078e3cff */
[----:B----4-:R-:W-:Y:S04]  /*3e310*/  STL [R1+0x606c], R3 ;  /* 0x00606c0301007387 */ /* 0x010fe80000100800 */
[----:B------:R0:W2:Y:S04]  /*3e320*/  @!P0 LDG.E.U16 R2, [R4.64] ;  /* 0x0000000404028981 */ /* 0x0000a8000c1e1500 */
[----:B0-----:R-:W3:Y:S04]  /*3e330*/  LDL R4, [R1+0x102c] ;  /* 0x00102c0001047983 */ /* 0x001ee80000100800 */
[----:B------:R-:W3:Y:S01]  /*3e340*/  LDL R5, [R1+0x1030] ;  /* 0x0010300001057983 */ /* 0x000ee20000100800 */
[----:B------:R-:W-:-:S02]  /*3e350*/  PRMT R0, RZ, 0x7610, R0 ;  /* 0x00007610ff007816 */ /* 0x000fc40000000000 */
[----:B---3--:R-:W-:-:S04]  /*3e360*/  @!P1 LOP3.LUT R5, R5, R4, RZ, 0x3c, !PT ;  /* 0x0000000405059212 */ /* 0x008fc800078e3cff */
[----:B------:R-:W-:-:S04]  /*3e370*/  @!P1 LOP3.LUT R4, R5, R4, RZ, 0x3c, !PT ;  /* 0x0000000405049212 */ /* 0x000fc800078e3cff */
[----:B------:R-:W-:Y:S01]  /*3e380*/  @!P1 LOP3.LUT R5, R5, R4, RZ, 0x3c, !PT ;  /* 0x0000000405059212 */ /* 0x000fe200078e3cff */
[----:B--2---:R-:W-:Y:S04]  /*3e390*/  STL [R1+0x6044], R2 ;  /* 0x0060440201007387 */ /* 0x004fe80000100800 */
[----:B------:R0:W2:Y:S04]  /*3e3a0*/  @!P1 LDG.E.U16 R0, [R4.64] ;  /* 0x0000000404009981 */ /* 0x0000a8000c1e1500 */
[----:B0-----:R-:W3:Y:S04]  /*3e3b0*/  LDL R4, [R1+0x250c] ;  /* 0x00250c0001047983 */ /* 0x001ee80000100800 */
[----:B------:R-:W3:Y:S01]  /*3e3c0*/  LDL R5, [R1+0x2520] ;  /* 0x0025200001057983 */ /* 0x000ee20000100800 */
[----:B------:R-:W-:-:S02]  /*3e3d0*/  PRMT R14, RZ, 0x7610, R14 ;  /* 0x00007610ff0e7816 */ /* 0x000fc4000000000e */
[----:B---3--:R-:W-:-:S04]  /*3e3e0*/  @!P0 LOP3.LUT R5, R5, R4, RZ, 0x3c, !PT ;  /* 0x0000000405058212 */ /* 0x008fc800078e3cff */
[----:B------:R-:W-:-:S04]  /*3e3f0*/  @!P0 LOP3.LUT R4, R5, R4, RZ, 0x3c, !PT ;  /* 0x0000000405048212 */ /* 0x000fc800078e3cff */
[----:B------:R-:W-:-:S05]  /*3e400*/  @!P0 LOP3.LUT R5, R5, R4, RZ, 0x3c, !PT ;  /* 0x0000000405058212 */ /* 0x000fca00078e3cff */
[----:B------:R-:W3:Y:S04]  /*3e410*/  @!P0 LDG.E.U16 R14, [R4.64] ;  /* 0x00000004040e8981 */ /* 0x000ee8000c1e1500 */
[----:B--2---:R-:W-:Y:S04]  /*3e420*/  STL [R1+0x6048], R0 ;  /* 0x0060480001007387 */ /* 0x004fe80000100800 */
[----:B---3--:R0:W-:Y:S04]  /*3e430*/  STL [R1+0xa4], R14 ;  /* 0x0000a40e01007387 */ /* 0x0081e80000100800 */
        /* <DEDUP_REMOVED lines=79> */
[----:B------:R0:W3:Y:S04]  /*3e930*/  @!P1 LDG.E.U16 R15, [R4.64] ;  /* 0x00000004040f9981 */ /* 0x0000e8000c1e1500 */
[----:B0-----:R-:W4:Y:S04]  /*3e940*/  LDL R4, [R1+0x2784] ;  /* 0x0027840001047983 */ /* 0x001f280000100800 */
[----:B------:R-:W4:Y:S01]  /*3e950*/  LDL R5, [R1+0x2790] ;  /* 0x0027900001057983 */ /* 0x000f220000100800 */
[----:B------:R-:W-:Y:S02]  /*3e960*/  PRMT R13, RZ, 0x7610, R13 ;  /* 0x00007610ff0d7816 */ /* 0x000fe4000000000d */
[----:B----4-:R-:W-:-:S04]  /*3e970*/  @!P0 LOP3.LUT R5, R5, R4, RZ, 0x3c, !PT ;  /* 0x0000000405058212 */ /* 0x010fc800078e3cff */
[----:B------:R-:W-:-:S04]  /*3e980*/  @!P0 LOP3.LUT R4, R5, R4, RZ, 0x3c, !PT ;  /* 0x0000000405048212 */ /* 0x000fc800078e3cff */
[----:B------:R-:W-:Y:S01]  /*3e990*/  @!P0 LOP3.LUT R5, R5, R4, RZ, 0x3c, !PT ;  /* 0x0000000405058212 */ /* 0x000fe200078e3cff */
[----:B---3--:R0:W-:Y:S04]  /*3e9a0*/  STL [R1+0x4c], R15 ;  /* 0x00004c0f01007387 */ /* 0x0081e80000100800 */
[----:B------:R1:W3:Y:S01]  /*3e9b0*/  @!P0 LDG.E.U16 R13, [R4.64] ;  /* 0x00000004040d8981 */ /* 0x0002e2000c1e1500 */
[----:B------:R-:W-:Y:S02]  /*3e9c0*/  PRMT R12, RZ, 0x7610, R12 ;  /* 0x00007610ff0c7816 */ /* 0x000fe4000000000c */
[----:B------:R-:W-:Y:S01]  /*3e9d0*/  PRMT R11, RZ, 0x7610, R11 ;  /* 0x00007610ff0b7816 */ /* 0x000fe2000000000b */
[----:B0-----:R-:W4:Y:S04]  /*3e9e0*/  LDL R15, [R1+0x2620] ;  /* 0x00262000010f7983 */ /* 0x001f280000100800 */
[----:B-1----:R-:W2:Y:S04]  /*3e9f0*/  LDL R4, [R1+0x278c] ;  /* 0x00278c0001047983 */ /* 0x002ea80000100800 */
[----:B------:R-:W2:Y:S02]  /*3ea00*/  LDL R5, [R1+0x2798] ;  /* 0x0027980001057983 */ /* 0x000ea40000100800 */
[----:B--2---:R-:W-:-:S04]  /*3ea10*/  @!P1 LOP3.LUT R5, R5, R4, RZ, 0x3c, !PT ;  /* 0x0000000405059212 */ /* 0x004fc800078e3cff */
[----:B------:R-:W-:-:S04]  /*3ea20*/  @!P1 LOP3.LUT R4, R5, R4, RZ, 0x3c, !PT ;  /* 0x0000000405049212 */ /* 0x000fc800078e3cff */
[----:B------:R-:W-:-:S05]  /*3ea30*/  @!P1 LOP3.LUT R5, R5, R4, RZ, 0x3c, !PT ;  /* 0x0000000405059212 */ /* 0x000fca00078e3cff */
[----:B------:R0:W2:Y:S04]  /*3ea40*/  @!P1 LDG.E.U16 R12, [R4.64] ;  /* 0x00000004040c9981 */ /* 0x0000a8000c1e1500 */
[----:B0-----:R-:W2:Y:S04]  /*3ea50*/  LDL R4, [R1+0x253c] ;  /* 0x00253c0001047983 */ /* 0x001ea80000100800 */
[----:B------:R-:W2:Y:S02]  /*3ea60*/  LDL R5, [R1+0x2548] ;  /* 0x0025480001057983 */ /* 0x000ea40000100800 */
        /* <DEDUP_REMOVED lines=26> */
[----:B----4-:R-:W-:Y:S01]  /*3ec10*/  @!P0 IMAD.MOV.U32 R4, RZ, RZ, R15 ;  /* 0x000000ffff048224 */ /* 0x010fe200078e000f */
[----:B------:R-:W-:Y:S01]  /*3ec20*/  PRMT R3, RZ, 0x7610, R3 ;  /* 0x00007610ff037816 */ /* 0x000fe20000000003 */
[----:B------:R-:W4:Y:S04]  /*3ec30*/  LDL R15, [R1+0x2794] ;  /* 0x00279400010f7983 */ /* 0x000f280000100800 */
[----:B--2---:R0:W2:Y:S04]  /*3ec40*/  @!P0 LDG.E.U16 R14, [R4.64] ;  /* 0x00000004040e8981 */ /* 0x0040a8000c1e1500 */
[----:B0-----:R-:W2:Y:S04]  /*3ec50*/  LDL R4, [R1+0x261c] ;  /* 0x00261c0001047983 */ /* 0x001ea80000100800 */
[----:B------:R-:W2:Y:S02]  /*3ec60*/  LDL R5, [R1+0x2628] ;  /* 0x0026280001057983 */ /* 0x000ea40000100800 */
        /* <DEDUP_REMOVED lines=40> */
[----:B------:R0:W2:Y:S01]  /*3eef0*/  @!P1 LDG.E.U16 R10, [R4.64] ;  /* 0x00000004040a9981 */ /* 0x0000a2000c1e1500 */
[----:B------:R-:W-:Y:S01]  /*3ef00*/  PRMT R11, RZ, 0x7610, R11 ;  /* 0x00007610ff0b7816 */ /* 0x000fe2000000000b */
[----:B0-----:R-:W-:Y:S02]  /*3ef10*/  @!P0 IMAD.MOV.U32 R4, RZ, RZ, R14 ;  /* 0x000000ffff048224 */ /* 0x001fe400078e000e */
[----:B----4-:R-:W-:-:S05]  /*3ef20*/  @!P0 IMAD.MOV.U32 R5, RZ, RZ, R15 ;  /* 0x000000ffff058224 */ /* 0x010fca00078e000f */
[----:B------:R0:W4:Y:S04]  /*3ef30*/  @!P0 LDG.E.U16 R11, [R4.64] ;  /* 0x00000004040b8981 */ /* 0x000128000c1e1500 */
[----:B--2---:R1:W-:Y:S04]  /*3ef40*/  STL [R1+0x28], R10 ;  /* 0x0000280a01007387 */ /* 0x0043e80000100800 */
[----:B-1----:R-:W2:Y:S01]  /*3ef50*/  LDL.LU R10, [R1+0x60e8] ;  /* 0x0060e800010a7983 */ /* 0x002ea20000300800 */
[----:B0-----:R-:W2:Y:S02]  /*3ef60*/  LDL R4, [R1+0x279c] ;  /* 0x00279c0001047983 */ /* 0x001ea40000100800 */
[----:B------:R-:W2:Y:S02]  /*3ef70*/  LDL R5, [R1+0x27a8] ;  /* 0x0027a80001057983 */ /* 0x000ea40000100800 */
[----:B------:R-:W3:Y:S01]  /*3ef80*/  LDL R15, [R1+0x26a4] ;  /* 0x0026a400010f7983 */ /* 0x000ee20000100800 */
[----:B------:R-:W3:Y:S01]  /*3ef90*/  LDL R14, [R1+0x26b0] ;  /* 0x0026b000010e7983 */ /* 0x000ee20000100800 */
[----:B----4-:R-:W-:Y:S01]  /*3efa0*/  STL [R1+0x60b0], R11 ;  /* 0x0060b00b01007387 */ /* 0x010fe20000100800 */
[----:B--2---:R-:W-:-:S02]  /*3efb0*/  @!P1 LOP3.LUT R5, R5, R4, RZ, 0x3c, !PT ;  /* 0x0000000405059212 */ /* 0x004fc400078e3cff */
[----:B------:R-:W-:Y:S02]  /*3efc0*/  PRMT R10, RZ, 0x7610, R10 ;  /* 0x00007610ff0a7816 */ /* 0x000fe4000000000a */
[----:B------:R-:W-:-:S04]  /*3efd0*/  @!P1 LOP3.LUT R4, R5, R4, RZ, 0x3c, !PT ;  /* 0x0000000405049212 */ /* 0x000fc800078e3cff */
[----:B------:R-:W-:-:S05]  /*3efe0*/  @!P1 LOP3.LUT R5, R5, R4, RZ, 0x3c, !PT ;  /* 0x0000000405059212 */ /* 0x000fca00078e3cff */
[----:B------:R0:W2:Y:S04]  /*3eff0*/  @!P1 LDG.E.U16 R10, [R4.64] ;  /* 0x00000004040a9981 */ /* 0x0000a8000c1e1500 */
[----:B0-----:R-:W4:Y:S04]  /*3f000*/  LDL R4, [R1+0x25a4] ;  /* 0x0025a40001047983 */ /* 0x001f280000100800 */
[----:B------:R-:W4:Y:S01]  /*3f010*/  LDL R5, [R1+0x25b0] ;  /* 0x0025b00001057983 */ /* 0x000f220000100800 */
[----:B------:R-:W-:Y:S02]  /*3f020*/  PRMT R9, RZ, 0x7610, R9 ;  /* 0x00007610ff097816 */ /* 0x000fe40000000009 */
[----:B----4-:R-:W-:-:S04]  /*3f030*/  @!P0 LOP3.LUT R5, R5, R4, RZ, 0x3c, !PT ;  /* 0x0000000405058212 */ /* 0x010fc800078e3cff */
[----:B------:R-:W-:-:S04]  /*3f040*/  @!P0 LOP3.LUT R4, R5, R4, RZ, 0x3c, !PT ;  /* 0x0000000405048212 */ /* 0x000fc800078e3cff */
[----:B------:R-:W-:-:S05]  /*3f050*/  @!P0 LOP3.LUT R5, R5, R4, RZ, 0x3c, !PT ;  /* 0x0000000405058212 */ /* 0x000fca00078e3cff */
[----:B------:R-:W4:Y:S04]  /*3f060*/  @!P0 LDG.E.U16 R9, [R4.64] ;  /* 0x0000000404098981 */ /* 0x000f28000c1e1500 */
[----:B----4-:R0:W-:Y:S04]  /*3f070*/  STL [R1+0x70], R9 ;  /* 0x0000700901007387 */ /* 0x0101e80000100800 */
[----:B0-----:R-:W4:Y:S01]  /*3f080*/  LDL.LU R9, [R1+0x60e4] ;  /* 0x0060e40001097983 */ /* 0x001f220000300800 */
        /* <DEDUP_REMOVED lines=11> */
[----:B----4-:R-:W-:-:S02]  /*3f140*/  PRMT R9, RZ, 0x7610, R9 ;  /* 0x00007610ff097816 */ /* 0x010fc40000000009 */
[----:B--2---:R-:W-:-:S04]  /*3f150*/  @!P0 LOP3.LUT R5, R5, R4, RZ, 0x3c, !PT ;  /* 0x0000000405058212 */ /* 0x004fc800078e3cff */
        /* <DEDUP_REMOVED lines=10> */
[----:B------:R-:W-:Y:S02]  /*3f200*/  @!P1 LOP3.LUT R5, R5, R4, RZ, 0x3c, !PT ;  /* 0x0000000405059212 */ /* 0x000fe400078e3cff */
[----:B--2---:R-:W-:-:S03]  /*3f210*/  PRMT R9, RZ, 0x7610, R9 ;  /* 0x00007610ff097816 */ /* 0x004fc60000000009 */
[----:B------:R3:W2:Y:S02]  /*3f220*/  @!P1 LDG.E.U16 R8, [R4.64] ;  /* 0x0000000404089981 */ /* 0x0006a4000c1e1500 */
[----:B---3--:R-:W-:Y:S02]  /*3f230*/  @!P0 IMAD.MOV.U32 R4, RZ, RZ, R14 ;  /* 0x000000ffff048224 */ /* 0x008fe400078e000e */
[----:B------:R-:W-:-:S05]  /*3f240*/  @!P0 IMAD.MOV.U32 R5, RZ, RZ, R15 ;  /* 0x000000ffff058224 */ /* 0x000fca00078e000f */
[----:B------:R-:W3:Y:S04]  /*3f250*/  @!P0 LDG.E.U16 R9, [R4.64] ;  /* 0x0000000404098981 */ /* 0x000ee8000c1e1500 */
[----:B--2---:R0:W-:Y:S04]  /*3f260*/  STL [R1+0x64], R8 ;  /* 0x0000640801007387 */ /* 0x0041e80000100800 */
[----:B0-----:R-:W2:Y:S01]  /*3f270*/  LDL.LU R8, [R1+0x60d8] ;  /* 0x0060d80001087983 */ /* 0x001ea20000300800 */
[----:B------:R-:W4:Y:S02]  /*3f280*/  LDL R15, [R1+0x27ac] ;  /* 0x0027ac00010f7983 */ /* 0x000f240000100800 */
[----:B------:R-:W2:Y:S01]  /*3f290*/  LDL R14, [R1+0x27b8] ;  /* 0x0027b800010e7983 */ /* 0x000ea20000100800 */
        /* <DEDUP_REMOVED lines=11> */
[----:B---3--:R-:W-:Y:S02]  /*3f350*/  PRMT R9, RZ, 0x7610, R9 ;  /* 0x00007610ff097816 */ /* 0x008fe40000000009 */
        /* <DEDUP_REMOVED lines=28> */
[----:B--2---:R-:W-:Y:S01]  /*3f520*/  STL [R1+0x6094], R9 ;  /* 0x0060940901007387 */ /* 0x004fe20000100800 */
[----:B0-----:R-:W2:Y:S01]  /*3f530*/  LDL R5, [R1+0x2544] ;  /* 0x0025440001057983 */ /* 0x001ea20000100800 */
[----:B------:R-:W-:Y:S01]  /*3f540*/  PRMT R7, RZ, 0x7610, R7 ;  /* 0x00007610ff077816 */ /* 0x000fe20000000007 */
[----:B---3--:R-:W-:Y:S01]  /*3f550*/  @!P0 IMAD.MOV.U32 R4, RZ, RZ, R11 ;  /* 0x000000ffff048224 */ /* 0x008fe200078e000b */
[----:B------:R-:W3:Y:S04]  /*3f560*/  LDL R15, [R1+0x263c] ;  /* 0x00263c00010f7983 */ /* 0x000ee80000100800 */
[----:B------:R-:W3:Y:S04]  /*3f570*/  LDL R14, [R1+0x2648] ;  /* 0x00264800010e7983 */ /* 0x000ee80000100800 */
[----:B--2---:R-:W2:Y:S04]  /*3f580*/  @!P0 LDG.E.U16 R7, [R4.64] ;  /* 0x0000000404078981 */ /* 0x004ea8000c1e1500 */
[----:B----4-:R-:W-:Y:S01]  /*3f590*/  STL [R1+0x6098], R8 ;  /* 0x0060980801007387 */ /* 0x010fe20000100800 */
[----:B------:R-:W4:Y:S03]  /*3f5a0*/  LDL R11, [R1+0x26c0] ;  /* 0x0026c000010b7983 */ /* 0x000f260000100800 */
        /* <DEDUP_REMOVED lines=25> */
[----:B------:R-:W-:Y:S02]  /*3f740*/  @!P0 LOP3.LUT R5, R5, R4, RZ, 0x3c, !PT ;  /* 0x0000000405058212 */ /* 0x000fe400078e3cff */
[----:B------:R-:W-:-:S03]  /*3f750*/  PRMT R7, RZ, 0x7610, R7 ;  /* 0x00007610ff077816 */ /* 0x000fc60000000007 */
[----:B------:R3:W2:Y:S02]  /*3f760*/  @!P0 LDG.E.U16 R6, [R4.64] ;  /* 0x0000000404068981 */ /* 0x0006a4000c1e1500 */
[----:B---3--:R-:W-:Y:S02]  /*3f770*/  @!P1 IMAD.MOV.U32 R4, RZ, RZ, R14 ;  /* 0x000000ffff049224 */ /* 0x008fe400078e000e */
[----:B------:R-:W-:-:S05]  /*3f780*/  @!P1 IMAD.MOV.U32 R5, RZ, RZ, R15 ;  /* 0x000000ffff059224 */ /* 0x000fca00078e000f */
[----:B------:R-:W3:Y:S04]  /*3f790*/  @!P1 LDG.E.U16 R7, [R4.64] ;  /* 0x0000000404079981 */ /* 0x000ee8000c1e1500 */
[----:B--2---:R0:W-:Y:S04]  /*3f7a0*/  STL [R1+0x3c], R6 ;  /* 0x00003c0601007387 */ /* 0x0041e80000100800 */
[----:B0-----:R-:W2:Y:S01]  /*3f7b0*/  LDL.LU R6, [R1+0x60bc] ;  /* 0x0060bc0001067983 */ /* 0x001ea20000300800 */
[----:B------:R-:W2:Y:S02]  /*3f7c0*/  LDL R15, [R1+0x273c] ;  /* 0x00273c00010f7983 */ /* 0x000ea40000100800 */
[----:B------:R-:W2:Y:S01]  /*3f7d0*/  LDL R14, [R1+0x2748] ;  /* 0x00274800010e7983 */ /* 0x000ea20000100800 */
[----:B---3--:R0:W-:Y:S04]  /*3f7e0*/  STL [R1+0x38], R7 ;  /* 0x0000380701007387 */ /* 0x0081e80000100800 */
[----:B0-----:R-:W3:Y:S01]  /*3f7f0*/  LDL.LU R7, [R1+0x60b8] ;  /* 0x0060b80001077983 */ /* 0x001ee20000300800 */
[----:B------:R-:W2:Y:S01]  /*3f800*/  LDL R5, [R1+0x26b4] ;  /* 0x0026b40001057983 */ /* 0x000ea20000100800 */
[----:B------:R-:W-:Y:S01]  /*3f810*/  PRMT R8, RZ, 0x7610, R8 ;  /* 0x00007610ff087816 */ /* 0x000fe20000000008 */
        /* <DEDUP_REMOVED lines=11> */
[----:B------:R-:W-:Y:S02]  /*3f8d0*/  PRMT R0, RZ, 0x7610, R0 ;  /* 0x00007610ff007816 */ /* 0x000fe40000000000 */
[----:B------:R-:W-:Y:S01]  /*3f8e0*/  PRMT R29, RZ, 0x7610, R29 ;  /* 0x00007610ff1d7816 */ /* 0x000fe2000000001d */
[----:B0-----:R-:W2:Y:S04]  /*3f8f0*/  LDL R8, [R1+0x27c0] ;  /* 0x0027c00001087983 */ /* 0x001ea80000100800 */
[----:B-1----:R-:W2:Y:S04]  /*3f900*/  LDL R4, [R1+0x2734] ;  /* 0x0027340001047983 */ /* 0x002ea80000100800 */
[----:B------:R-:W2:Y:S02]  /*3f910*/  LDL R5, [R1+0x2740] ;  /* 0x0027400001057983 */ /* 0x000ea40000100800 */
[----:B--2---:R-:W-:-:S04]  /*3f920*/  @!P0 LOP3.LUT R5, R5, R4, RZ, 0x3c, !PT ;  /* 0x0000000405058212 */ /* 0x004fc800078e3cff */
[----:B------:R-:W-:-:S04]  /*3f930*/  @!P0 LOP3.LUT R4, R5, R4, RZ, 0x3c, !PT ;  /* 0x0000000405048212 */ /* 0x000fc800078e3cff */
[----:B------:R-:W-:-:S05]  /*3f940*/  @!P0 LOP3.LUT R5, R5, R4, RZ, 0x3c, !PT ;  /* 0x0000000405058212 */ /* 0x000fca00078e3cff */
[----:B------:R0:W2:Y:S02]  /*3f950*/  @!P0 LDG.E.U16 R0, [R4.64] ;  /* 0x0000000404008981 */ /* 0x0000a4000c1e1500 */
[----:B0-----:R-:W-:Y:S02]  /*3f960*/  @!P1 IMAD.MOV.U32 R4, RZ, RZ, R14 ;  /* 0x000000ffff049224 */ /* 0x001fe400078e000e */
[----:B------:R-:W-:-:S05]  /*3f970*/  @!P1 IMAD.MOV.U32 R5, RZ, RZ, R15 ;  /* 0x000000ffff059224 */ /* 0x000fca00078e000f */
[----:B------:R0:W2:Y:S01]  /*3f980*/  @!P1 LDG.E.U16 R29, [R4.64] ;  /* 0x00000004041d9981 */ /* 0x0000a2000c1e1500 */
[----:B---3--:R-:W-:-:S03]  /*3f990*/  PRMT R7, RZ, 0x7610, R7 ;  /* 0x00007610ff077816 */ /* 0x008fc60000000007 */
[----:B------:R1:W-:Y:S01]  /*3f9a0*/  STL [R1+0x6070], R2 ;  /* 0x0060700201007387 */ /* 0x0003e20000100800 */
[----:B0-----:R-:W-:Y:S02]  /*3f9b0*/  @!P0 IMAD.MOV.U32 R4, RZ, RZ, R8 ;  /* 0x000000ffff048224 */ /* 0x001fe400078e0008 */
[----:B----4-:R-:W-:Y:S01]  /*3f9c0*/  @!P0 IMAD.MOV.U32 R5, RZ, RZ, R11 ;  /* 0x000000ffff058224 */ /* 0x010fe200078e000b */
[----:B-1----:R-:W3:Y:S04]  /*3f9d0*/  LDL R2, [R1+0x2558] ;  /* 0x0025580001027983 */ /* 0x002ee80000100800 */
[----:B------:R0:W4:Y:S04]  /*3f9e0*/  @!P0 LDG.E.U16 R7, [R4.64] ;  /* 0x0000000404078981 */ /* 0x000128000c1e1500 */
[----:B--2---:R1:W-:Y:S01]  /*3f9f0*/  STL [R1+0x6074], R0 ;  /* 0x0060740001007387 */ /* 0x0043e20000100800 */
[----:B------:R-:W2:Y:S02]  /*3fa00*/  LDL R15, [R1+0x25c4] ;  /* 0x0025c400010f7983 */ /* 0x000ea40000100800 */
[----:B------:R-:W2:Y:S01]  /*3fa10*/  LDL R14, [R1+0x25d0] ;  /* 0x0025d000010e7983 */ /* 0x000ea20000100800 */
[----:B------:R-:W-:Y:S01]  /*3fa20*/  STL [R1+0x6078], R29 ;  /* 0x0060781d01007387 */ /* 0x000fe20000100800 */
[----:B0-----:R-:W2:Y:S02]  /*3fa30*/  LDL R4, [R1+0x27bc] ;  /* 0x0027bc0001047983 */ /* 0x001ea40000100800 */
[----:B------:R-:W2:Y:S01]  /*3fa40*/  LDL R5, [R1+0x27c8] ;  /* 0x0027c80001057983 */ /* 0x000ea20000100800 */
[----:B------:R-:W-:Y:S01]  /*3fa50*/  PRMT R6, RZ, 0x7610, R6 ;  /* 0x00007610ff067816 */ /* 0x000fe20000000006 */
[----:B------:R-:W3:Y:S04]  /*3fa60*/  LDL R11, [R1+0x25cc] ;  /* 0x0025cc00010b7983 */ /* 0x000ee80000100800 */
[----:B------:R-:W3:Y:S04]  /*3fa70*/  LDL R8, [R1+0x25d8] ;  /* 0x0025d80001087983 */ /* 0x000ee80000100800 */
[----:B----4-:R0:W-:Y:S01]  /*3fa80*/  STL [R1+0x607c], R7 ;  /* 0x00607c0701007387 */ /* 0x0101e20000100800 */
[----:B--2---:R-:W-:-:S04]  /*3fa90*/  @!P1 LOP3.LUT R5, R5, R4, RZ, 0x3c, !PT ;  /* 0x0000000405059212 */ /* 0x004fc800078e3cff */
[----:B------:R-:W-:-:S04]  /*3faa0*/  @!P1 LOP3.LUT R4, R5, R4, RZ, 0x3c, !PT ;  /* 0x0000000405049212 */ /* 0x000fc800078e3cff */
[----:B------:R-:W-:-:S05]  /*3fab0*/  @!P1 LOP3.LUT R5, R5, R4, RZ, 0x3c, !PT ;  /* 0x0000000405059212 */ /* 0x000fca00078e3cff */
[----:B------:R2:W4:Y:S04]  /*3fac0*/  @!P1 LDG.E.U16 R6, [R4.64] ;  /* 0x0000000404069981 */ /* 0x000528000c1e1500 */
[----:B--2---:R-:W2:Y:S01]  /*3fad0*/  LDL R5, [R1+0x254c] ;  /* 0x00254c0001057983 */ /* 0x004ea20000100800 */
[----:B-1----:R-:W-:Y:S01]  /*3fae0*/  PRMT R0, RZ, 0x7610, R0 ;  /* 0x00007610ff007816 */ /* 0x002fe20000000000 */
[----:B---3--:R-:W-:Y:S01]  /*3faf0*/  @!P1 IMAD.MOV.U32 R4, RZ, RZ, R2 ;  /* 0x000000ffff049224 */ /* 0x008fe200078e0002 */
[----:B0-----:R-:W-:-:S04]  /*3fb00*/  PRMT R7, RZ, 0x7610, R7 ;  /* 0x00007610ff077816 */ /* 0x001fc80000000007 */
[----:B--2---:R0:W2:Y:S02]  /*3fb10*/  @!P1 LDG.E.U16 R0, [R4.64] ;  /* 0x0000000404009981 */ /* 0x0040a4000c1e1500 */
[----:B0-----:R-:W-:Y:S02]  /*3fb20*/  @!P0 IMAD.MOV.U32 R4, RZ, RZ, R14 ;  /* 0x000000ffff048224 */ /* 0x001fe400078e000e */
[----:B------:R-:W-:-:S05]  /*3fb30*/  @!P0 IMAD.MOV.U32 R5, RZ, RZ, R15 ;  /* 0x000000ffff058224 */ /* 0x000fca00078e000f */
[----:B------:R0:W3:Y:S01]  /*3fb40*/  @!P0 LDG.E.U16 R7, [R4.64] ;  /* 0x0000000404078981 */ /* 0x0000e2000c1e1500 */
[----:B------:R-:W-:-:S03]  /*3fb50*/  PRMT R3, RZ, 0x7610, R3 ;  /* 0x00007610ff037816 */ /* 0x000fc60000000003 */
[----:B----4-:R-:W-:Y:S01]  /*3fb60*/  STL [R1+0x6080], R6 ;  /* 0x0060800601007387 */ /* 0x010fe20000100800 */
[----:B------:R-:W4:Y:S02]  /*3fb70*/  LDL R2, [R1+0x264c] ;  /* 0x00264c0001027983 */ /* 0x000f240000100800 */
[----:B0-----:R-:W-:Y:S02]  /*3fb80*/  @!P1 IMAD.MOV.U32 R4, RZ, RZ, R8 ;  /* 0x000000ffff049224 */ /* 0x001fe400078e0008 */
[----:B------:R-:W-:-:S05]  /*3fb90*/  @!P1 IMAD.MOV.U32 R5, RZ, RZ, R11 ;  /* 0x000000ffff059224 */ /* 0x000fca00078e000b */
[----:B------:R0:W4:Y:S04]  /*3fba0*/  @!P1 LDG.E.U16 R3, [R4.64] ;  /* 0x0000000404039981 */ /* 0x000128000c1e1500 */
[----:B--2---:R1:W-:Y:S01]  /*3fbb0*/  STL [R1+0x1c], R0 ;  /* 0x00001c0001007387 */ /* 0x0043e20000100800 */
[----:B------:R-:W2:Y:S03]  /*3fbc0*/  LDL R15, [R1+0x26c4] ;  /* 0x0026c400010f7983 */ /* 0x000ea60000100800 */
[----:B-1----:R-:W2:Y:S04]  /*3fbd0*/  LDL R0, [R1+0x2658] ;  /* 0x0026580001007983 */ /* 0x002ea80000100800 */
[----:B---3--:R1:W-:Y:S01]  /*3fbe0*/  STL [R1+0x18], R7 ;  /* 0x0000180701007387 */ /* 0x0083e20000100800 */
[----:B0-----:R-:W3:Y:S02]  /*3fbf0*/  LDL R4, [R1+0x2644] ;  /* 0x0026440001047983 */ /* 0x001ee40000100800 */
[----:B------:R-:W3:Y:S01]  /*3fc00*/  LDL R5, [R1+0x2650] ;  /* 0x0026500001057983 */ /* 0x000ee20000100800 */
[----:B------:R-:W-:Y:S01]  /*3fc10*/  PRMT R28, RZ, 0x7610, R28 ;  /* 0x00007610ff1c7816 */ /* 0x000fe2000000001c */
[----:B------:R-:W2:Y:S04]  /*3fc20*/  LDL R14, [R1+0x26cc] ;  /* 0x0026cc00010e7983 */ /* 0x000ea80000100800 */
[----:B------:R-:W2:Y:S04]  /*3fc30*/  LDL R11, [R1+0x26d8] ;  /* 0x0026d800010b7983 */ /* 0x000ea80000100800 */
[----:B------:R-:W2:Y:S04]  /*3fc40*/  LDL R8, [R1+0x2744] ;  /* 0x0027440001087983 */ /* 0x000ea80000100800 */
[----:B-1----:R-:W2:Y:S01]  /*3fc50*/  LDL R7, [R1+0x26d0] ;  /* 0x0026d00001077983 */ /* 0x002ea20000100800 */
[----:B---3--:R-:W-:-:S04]  /*3fc60*/  @!P0 LOP3.LUT R5, R5, R4, RZ, 0x3c, !PT ;  /* 0x0000000405058212 */ /* 0x008fc800078e3cff */
[----:B------:R-:W-:-:S04]  /*3fc70*/  @!P0 LOP3.LUT R4, R5, R4, RZ, 0x3c, !PT ;  /* 0x0000000405048212 */ /* 0x000fc800078e3cff */
[----:B------:R-:W-:-:S05]  /*3fc80*/  @!P0 LOP3.LUT R5, R5, R4, RZ, 0x3c, !PT ;  /* 0x0000000405058212 */ /* 0x000fca00078e3cff */
[----:B------:R2:W3:Y:S04]  /*3fc90*/  @!P0 LDG.E.U16 R28, [R4.64] ;  /* 0x00000004041c8981 */ /* 0x0004e8000c1e1500 */
[----:B----4-:R0:W-:Y:S01]  /*3fca0*/  STL [R1+0x14], R3 ;  /* 0x0000140301007387 */ /* 0x0101e20000100800 */
[----:B------:R-:W-:Y:S02]  /*3fcb0*/  PRMT R29, RZ, 0x7610, R29 ;  /* 0x00007610ff1d7816 */ /* 0x000fe4000000001d */
[----:B------:R-:W-:Y:S01]  /*3fcc0*/  PRMT R6, RZ, 0x7610, R6 ;  /* 0x00007610ff067816 */ /* 0x000fe20000000006 */
[----:B--2---:R-:W-:Y:S01]  /*3fcd0*/  @!P1 IMAD.MOV.U32 R4, RZ, RZ, R0 ;  /* 0x000000ffff049224 */ /* 0x004fe200078e0000 */
[----:B0-----:R-:W2:Y:S01]  /*3fce0*/  LDL R3, [R1+0x2750] ;  /* 0x0027500001037983 */ /* 0x001ea20000100800 */
[----:B------:R-:W-:-:S05]  /*3fcf0*/  @!P1 IMAD.MOV.U32 R5, RZ, RZ, R2 ;  /* 0x000000ffff059224 */ /* 0x000fca00078e0002 */
[----:B------:R0:W4:Y:S02]  /*3fd00*/  @!P1 LDG.E.U16 R29, [R4.64] ;  /* 0x00000004041d9981 */ /* 0x000124000c1e1500 */
[----:B0-----:R-:W-:Y:S02]  /*3fd10*/  @!P0 IMAD.MOV.U32 R4, RZ, RZ, R7 ;  /* 0x000000ffff048224 */ /* 0x001fe400078e0007 */
[----:B------:R-:W-:-:S05]  /*3fd20*/  @!P0 IMAD.MOV.U32 R5, RZ, RZ, R15 ;  /* 0x000000ffff058224 */ /* 0x000fca00078e000f */
[----:B------:R0:W4:Y:S04]  /*3fd30*/  @!P0 LDG.E.U16 R6, [R4.64] ;  /* 0x0000000404068981 */ /* 0x000128000c1e1500 */
[----:B---3--:R1:W-:Y:S04]  /*3fd40*/  STL [R1+0x10], R28 ;  /* 0x0000101c01007387 */ /* 0x0083e80000100800 */
[----:B-1----:R-:W3:Y:S01]  /*3fd50*/  LDL.LU R28, [R1+0x60b4] ;  /* 0x0060b400011c7983 */ /* 0x002ee20000300800 */
[----:B------:R-:W3:Y:S02]  /*3fd60*/  LDL R2, [R1+0x274c] ;  /* 0x00274c0001027983 */ /* 0x000ee40000100800 */
[----:B------:R-:W3:Y:S01]  /*3fd70*/  LDL R0, [R1+0x2758] ;  /* 0x0027580001007983 */ /* 0x000ee20000100800 */
[----:B------:R-:W-:Y:S01]  /*3fd80*/  PRMT R9, RZ, 0x7610, R9 ;  /* 0x00007610ff097816 */ /* 0x000fe20000000009 */
[----:B0-----:R-:W-:-:S02]  /*3fd90*/  @!P1 IMAD.MOV.U32 R4, RZ, RZ, R11 ;  /* 0x000000ffff049224 */ /* 0x001fc400078e000b */
[----:B------:R-:W-:Y:S01]  /*3fda0*/  @!P1 IMAD.MOV.U32 R5, RZ, RZ, R14 ;  /* 0x000000ffff059224 */ /* 0x000fe200078e000e */
[----:B------:R-:W-:Y:S01]  /*3fdb0*/  PRMT R27, RZ, 0x7610, R27 ;  /* 0x00007610ff1b7816 */ /* 0x000fe2000000001b */
[----:B------:R-:W3:Y:S04]  /*3fdc0*/  LDL R7, [R1+0x27c4] ;  /* 0x0027c40001077983 */ /* 0x000ee80000100800 */
[----:B------:R2:W3:Y:S02]  /*3fdd0*/  @!P1 LDG.E.U16 R9, [R4.64] ;  /* 0x0000000404099981 */ /* 0x0004e4000c1e1500 */
[----:B--2---:R-:W-:Y:S02]  /*3fde0*/  @!P0 IMAD.MOV.U32 R4, RZ, RZ, R3 ;  /* 0x000000ffff048224 */ /* 0x004fe400078e0003 */
[----:B------:R-:W-:Y:S01]  /*3fdf0*/  @!P0 IMAD.MOV.U32 R5, RZ, RZ, R8 ;  /* 0x000000ffff058224 */ /* 0x000fe200078e0008 */
[----:B----4-:R0:W-:Y:S01]  /*3fe00*/  STL [R1+0x8], R6 ;  /* 0x0000080601007387 */ /* 0x0101e20000100800 */
[----:B------:R-:W2:Y:S02]  /*3fe10*/  LDL R11, [R1+0x27cc] ;  /* 0x0027cc00010b7983 */ /* 0x000ea40000100800 */
[----:B------:R-:W4:Y:S01]  /*3fe20*/  LDL R3, [R1+0x27d8] ;  /* 0x0027d80001037983 */ /* 0x000f220000100800 */
[----:B0-----:R-:W2:Y:S01]  /*3fe30*/  LDL R6, [R1+0x27d0] ;  /* 0x0027d00001067983 */ /* 0x001ea20000100800 */
[----:B---3--:R-:W-:Y:S01]  /*3fe40*/  PRMT R28, RZ, 0x7610, R28 ;  /* 0x00007610ff1c7816 */ /* 0x008fe2000000001c */
[----:B------:R-:W-:-:S02]  /*3fe50*/  @!P1 IMAD.MOV.U32 R15, RZ, RZ, R2 ;  /* 0x000000ffff0f9224 */ /* 0x000fc400078e0002 */
[----:B------:R-:W-:-:S03]  /*3fe60*/  @!P1 IMAD.MOV.U32 R14, RZ, RZ, R0 ;  /* 0x000000ffff0e9224 */ /* 0x000fc600078e0000 */
[----:B------:R0:W3:Y:S04]  /*3fe70*/  @!P0 LDG.E.U16 R28, [R4.64] ;  /* 0x00000004041c8981 */ /* 0x0000e8000c1e1500 */
[----:B------:R1:W4:Y:S01]  /*3fe80*/  @!P1 LDG.E.U16 R27, [R14.64] ;  /* 0x000000040e1b9981 */ /* 0x000322000c1e1500 */
[----:B0-----:R-:W-:Y:S01]  /*3fe90*/  PRMT R5, RZ, 0x7610, R5 ;  /* 0x00007610ff057816 */ /* 0x001fe20000000005 */
[----:B-1----:R-:W-:Y:S02]  /*3fea0*/  @!P0 IMAD.MOV.U32 R15, RZ, RZ, R7 ;  /* 0x000000ffff0f8224 */ /* 0x002fe400078e0007 */
[----:B--2---:R-:W-:-:S05]  /*3feb0*/  @!P0 IMAD.MOV.U32 R14, RZ, RZ, R6 ;  /* 0x000000ffff0e8224 */ /* 0x004fca00078e0006 */
[----:B------:R0:W2:Y:S04]  /*3fec0*/  @!P0 LDG.E.U16 R5, [R14.64] ;  /* 0x000000040e058981 */ /* 0x0000a8000c1e1500 */
[----:B---3--:R-:W-:Y:S01]  /*3fed0*/  STL [R1+0x6050], R28 ;  /* 0x0060501c01007387 */ /* 0x008fe20000100800 */
[----:B------:R-:W3:Y:S02]  /*3fee0*/  LDL R2, [R1+0x2554] ;  /* 0x0025540001027983 */ /* 0x000ee40000100800 */
[----:B------:R-:W3:Y:S02]  /*3fef0*/  LDL R0, [R1+0x2560] ;  /* 0x0025600001007983 */ /* 0x000ee40000100800 */
[----:B----4-:R-:W-:Y:S01]  /*3ff00*/  STL [R1+0x6054], R27 ;  /* 0x0060541b01007387 */ /* 0x010fe20000100800 */
[----:B------:R1:W-:Y:S01]  /*3ff10*/  STL [R1+0x4], R9 ;  /* 0x0000040901007387 */ /* 0x0003e20000100800 */
[----:B------:R-:W4:Y:S01]  /*3ff20*/  LDL R8, [R1+0x2568] ;  /* 0x0025680001087983 */ /* 0x000f220000100800 */
[----:B------:R-:W-:Y:S01]  /*3ff30*/  PRMT R4, RZ, 0x7610, R4 ;  /* 0x00007610ff047816 */ /* 0x000fe20000000004 */
[----:B0-----:R-:W-:-:S02]  /*3ff40*/  @!P1 IMAD.MOV.U32 R14, RZ, RZ, R3 ;  /* 0x000000ffff0e9224 */ /* 0x001fc400078e0003 */
[----:B------:R-:W-:Y:S01]  /*3ff50*/  @!P1 IMAD.MOV.U32 R15, RZ, RZ, R11 ;  /* 0x000000ffff0f9224 */ /* 0x000fe200078e000b */
[----:B------:R-:W-:Y:S01]  /*3ff60*/  PRMT R26, RZ, 0x7610, R26 ;  /* 0x00007610ff1a7816 */ /* 0x000fe2000000001a */
[----:B------:R-:W4:Y:S04]  /*3ff70*/  LDL R7, [R1+0x25d4] ;  /* 0x0025d40001077983 */ /* 0x000f280000100800 */
[----:B------:R3:W4:Y:S04]  /*3ff80*/  @!P1 LDG.E.U16 R4, [R14.64] ;  /* 0x000000040e049981 */ /* 0x000728000c1e1500 */
[----:B-1----:R-:W4:Y:S04]  /*3ff90*/  LDL R9, [R1+0x255c] ;  /* 0x00255c0001097983 */ /* 0x002f280000100800 */
[----:B------:R-:W4:Y:S01]  /*3ffa0*/  LDL R6, [R1+0x25e0] ;  /* 0x0025e00001067983 */ /* 0x000f220000100800 */
[----:B------:R-:W-:-:S03]  /*3ffb0*/  PRMT R22, RZ, 0x7610, R22 ;  /* 0x00007610ff167816 */ /* 0x000fc60000000016 */
[----:B--2---:R0:W-:Y:S01]  /*3ffc0*/  STL [R1+0x6058], R5 ;  /* 0x0060580501007387 */ /* 0x0041e20000100800 */
[----:B------:R-:W-:Y:S02]  /*3ffd0*/  STL [R1+0xc], R29 ;  /* 0x00000c1d01007387 */ /* 0x000fe40000100800 */
[----:B------:R-:W2:Y:S01]  /*3ffe0*/  LDL R3, [R1+0x25e8] ;  /* 0x0025e80001037983 */ /* 0x000ea20000100800 */
[----:B0-----:R-:W2:Y:S01]  /*3fff0*/  LDL R5, [R1+0x25dc] ;  /* 0x0025dc0001057983 */ /* 0x001ea20000100800 */
[----:B---3--:R-:W-:Y:S02]  /*40000*/  @!P0 IMAD.MOV.U32 R15, RZ, RZ, R2 ;  /* 0x000000ffff0f8224 */ /* 0x008fe400078e0002 */
[----:B------:R-:W-:-:S05]  /*40010*/  @!P0 IMAD.MOV.U32 R14, RZ, RZ, R0 ;  /* 0x000000ffff0e8224 */ /* 0x000fca00078e0000 */
[----:B------:R4:W3:Y:S02]  /*40020*/  @!P0 LDG.E.U16 R26, [R14.64] ;  /* 0x000000040e1a8981 */ /* 0x0008e4000c1e1500 */
[----:B----4-:R-:W-:Y:S02]  /*40030*/  @!P1 IMAD.MOV.U32 R14, RZ, RZ, R8 ;  /* 0x000000ffff0e9224 */ /* 0x010fe400078e0008 */
[----:B------:R-:W-:-:S05]  /*40040*/  @!P1 IMAD.MOV.U32 R15, RZ, RZ, R9 ;  /* 0x000000ffff0f9224 */ /* 0x000fca00078e0009 */
[----:B------:R0:W4:Y:S04]  /*40050*/  @!P1 LDG.E.U16 R22, [R14.64] ;  /* 0x000000040e169981 */ /* 0x000128000c1e1500 */
[----:B------:R1:W-:Y:S01]  /*40060*/  STL [R1+0x605c], R4 ;  /* 0x00605c0401007387 */ /* 0x0003e20000100800 */
[----:B------:R-:W4:Y:S02]  /*40070*/  LDL R2, [R1+0x2654] ;  /* 0x0026540001027983 */ /* 0x000f240000100800 */
[----:B------:R-:W4:Y:S01]  /*40080*/  LDL R0, [R1+0x2660] ;  /* 0x0026600001007983 */ /* 0x000f220000100800 */
[----:B------:R-:W-:Y:S02]  /*40090*/  PRMT R20, RZ, 0x7610, R20 ;  /* 0x00007610ff147816 */ /* 0x000fe40000000014 */
[----:B------:R-:W-:Y:S01]  /*400a0*/  PRMT R18, RZ, 0x7610, R18 ;  /* 0x00007610ff127816 */ /* 0x000fe20000000012 */
[----:B0-----:R-:W-:-:S02]  /*400b0*/  @!P0 IMAD.MOV.U32 R14, RZ, RZ, R6 ;  /* 0x000000ffff0e8224 */ /* 0x001fc400078e0006 */
[----:B------:R-:W-:-:S05]  /*400c0*/  @!P0 IMAD.MOV.U32 R15, RZ, RZ, R7 ;  /* 0x000000ffff0f8224 */ /* 0x000fca00078e0007 */
[----:B------:R2:W4:Y:S02]  /*400d0*/  @!P0 LDG.E.U16 R20, [R14.64] ;  /* 0x000000040e148981 */ /* 0x000524000c1e1500 */
[----:B--2---:R-:W-:Y:S02]  /*400e0*/  @!P1 IMAD.MOV.U32 R14, RZ, RZ, R3 ;  /* 0x000000ffff0e9224 */ /* 0x004fe400078e0003 */
[----:B------:R-:W-:-:S05]  /*400f0*/  @!P1 IMAD.MOV.U32 R15, RZ, RZ, R5 ;  /* 0x000000ffff0f9224 */ /* 0x000fca00078e0005 */
[----:B------:R0:W2:Y:S04]  /*40100*/  @!P1 LDG.E.U16 R18, [R14.64] ;  /* 0x000000040e129981 */ /* 0x0000a8000c1e1500 */
[----:B---3--:R-:W-:Y:S04]  /*40110*/  STL [R1+0x604c], R26 ;  /* 0x00604c1a01007387 */ /* 0x008fe80000100800 */
[----:B----4-:R-:W-:Y:S01]  /*40120*/  STL [R1+0x6060], R22 ;  /* 0x0060601601007387 */ /* 0x010fe20000100800 */
[----:B------:R-:W3:Y:S02]  /*40130*/  LDL R7, [R1+0x265c] ;  /* 0x00265c0001077983 */ /* 0x000ee40000100800 */
[----:B------:R-:W4:Y:S01]  /*40140*/  LDL R6, [R1+0x2668] ;  /* 0x0026680001067983 */ /* 0x000f220000100800 */
[----:B------:R-:W-:Y:S01]  /*40150*/  PRMT R16, RZ, 0x7610, R16 ;  /* 0x00007610ff107816 */ /* 0x000fe20000000010 */
[----:B0-----:R-:W-:-:S02]  /*40160*/  @!P0 IMAD.MOV.U32 R14, RZ, RZ, R0 ;  /* 0x000000ffff0e8224 */ /* 0x001fc400078e0000 */
[----:B------:R-:W-:-:S05]  /*40170*/  @!P0 IMAD.MOV.U32 R15, RZ, RZ, R2 ;  /* 0x000000ffff0f8224 */ /* 0x000fca00078e0002 */
[----:B------:R3:W4:Y:S01]  /*40180*/  @!P0 LDG.E.U16 R16, [R14.64] ;  /* 0x000000040e108981 */ /* 0x000722000c1e1500 */
[----:B------:R-:W-:-:S03]  /*40190*/  PRMT R17, RZ, 0x7610, R17 ;  /* 0x00007610ff117816 */ /* 0x000fc60000000011 */
[----:B------:R0:W-:Y:S04]  /*401a0*/  STL [R1+0x6064], R20 ;  /* 0x0060641401007387 */ /* 0x0001e80000100800 */
[----:B--2---:R2:W-:Y:S01]  /*401b0*/  STL [R1+0x6068], R18 ;  /* 0x0060681201007387 */ /* 0x0045e20000100800 */
[----:B------:R-:W4:Y:S02]  /*401c0*/  LDL R5, [R1+0x26d4] ;  /* 0x0026d40001057983 */ /* 0x000f240000100800 */
[----:B-1----:R-:W4:Y:S01]  /*401d0*/  LDL R4, [R1+0x26e0] ;  /* 0x0026e00001047983 */ /* 0x002f220000100800 */
[----:B0-----:R-:W4:Y:S04]  /*401e0*/  LDL R20, [R1+0x26dc] ;  /* 0x0026dc0001147983 */ /* 0x001f280000100800 */
[----:B------:R-:W4:Y:S01]  /*401f0*/  LDL R3, [R1+0x26e8] ;  /* 0x0026e80001037983 */ /* 0x000f220000100800 */
[----:B------:R-:W4:Y:S02]  /*40200*/  LDL.LU R0, [R1+0x84] ;  /* 0x0000840001007983 */ /* 0x000f240000300800 */
[----:B------:R-:W4:Y:S02]  /*40210*/  LDL.LU R2, [R1+0x78] ;  /* 0x0000780001027983 */ /* 0x000f240000300800 */
[----:B------:R-:W4:Y:S01]  /*40220*/  LDL.LU R9, [R1+0x74] ;  /* 0x0000740001097983 */ /* 0x000f220000300800 */
[----:B------:R-:W4:Y:S01]  /*40230*/  LDL.LU R11, [R1+0x50] ;  /* 0x00005000010b7983 */ /* 0x000f220000300800 */
[----:B---3--:R-:W-:-:S02]  /*40240*/  @!P1 IMAD.MOV.U32 R15, RZ, RZ, R7 ;  /* 0x000000ffff0f9224 */ /* 0x008fc400078e0007 */
[----:B----4-:R-:W-:-:S05]  /*40250*/  @!P1 IMAD.MOV.U32 R14, RZ, RZ, R6 ;  /* 0x000000ffff0e9224 */ /* 0x010fca00078e0006 */
[----:B------:R0:W3:Y:S04]  /*40260*/  @!P1 LDG.E.U16 R17, [R14.64] ;  /* 0x000000040e119981 */ /* 0x0000e8000c1e1500 */
[----:B------:R1:W-:Y:S01]  /*40270*/  STL [R1+0x6084], R16 ;  /* 0x0060841001007387 */ /* 0x0003e20000100800 */
[----:B--2---:R-:W2:Y:S02]  /*40280*/  LDL R18, [R1+0x2754] ;  /* 0x0027540001127983 */ /* 0x004ea40000100800 */
[----:B------:R-:W4:Y:S02]  /*40290*/  LDL R7, [R1+0x275c] ;  /* 0x00275c0001077983 */ /* 0x000f240000100800 */
[----:B------:R-:W2:Y:S01]  /*402a0*/  LDL R6, [R1+0x2768] ;  /* 0x0027680001067983 */ /* 0x000ea20000100800 */
[----:B-1----:R-:W2:Y:S01]  /*402b0*/  LDL R16, [R1+0x2760] ;  /* 0x0027600001107983 */ /* 0x002ea20000100800 */
[----:B0-----:R-:W-:-:S02]  /*402c0*/  @!P0 IMAD.MOV.U32 R15, RZ, RZ, R5 ;  /* 0x000000ffff0f8224 */ /* 0x001fc400078e0005 */
[----:B------:R-:W-:Y:S01]  /*402d0*/  @!P0 IMAD.MOV.U32 R14, RZ, RZ, R4 ;  /* 0x000000ffff0e8224 */ /* 0x000fe200078e0004 */
[----:B---3--:R-:W-:Y:S01]  /*402e0*/  STL [R1+0x6088], R17 ;  /* 0x0060881101007387 */ /* 0x008fe20000100800 */
[----:B------:R-:W3:Y:S02]  /*402f0*/  LDL R5, [R1+0x27dc] ;  /* 0x0027dc0001057983 */ /* 0x000ee40000100800 */
[----:B------:R-:W3:Y:S01]  /*40300*/  LDL R4, [R1+0x27e4] ;  /* 0x0027e40001047983 */ /* 0x000ee20000100800 */
[----:B------:R-:W-:Y:S02]  /*40310*/  PRMT R19, RZ, 0x7610, R19 ;  /* 0x00007610ff137816 */ /* 0x000fe40000000013 */
[----:B------:R-:W-:Y:S02]  /*40320*/  PRMT R21, RZ, 0x7610, R21 ;  /* 0x00007610ff157816 */ /* 0x000fe40000000015 */
[----:B------:R-:W-:Y:S02]  /*40330*/  PRMT R23, RZ, 0x7610, R23 ;  /* 0x00007610ff177816 */ /* 0x000fe40000000017 */
[----:B------:R-:W-:-:S02]  /*40340*/  PRMT R24, RZ, 0x7610, R24 ;  /* 0x00007610ff187816 */ /* 0x000fc40000000018 */
[----:B------:R-:W-:Y:S01]  /*40350*/  PRMT R25, RZ, 0x7610, R25 ;  /* 0x00007610ff197816 */ /* 0x000fe20000000019 */
[----:B------:R-:W3:Y:S04]  /*40360*/  LDL.LU R8, [R1+0x4c] ;  /* 0x00004c0001087983 */ /* 0x000ee80000300800 */
[----:B------:R0:W3:Y:S02]  /*40370*/  @!P0 LDG.E.U16 R19, [R14.64] ;  /* 0x000000040e138981 */ /* 0x0000e4000c1e1500 */
[----:B0-----:R-:W-:Y:S02]  /*40380*/  @!P1 IMAD.MOV.U32 R14, RZ, RZ, R3 ;  /* 0x000000ffff0e9224 */ /* 0x001fe400078e0003 */
[----:B------:R-:W-:-:S05]  /*40390*/  @!P1 IMAD.MOV.U32 R15, RZ, RZ, R20 ;  /* 0x000000ffff0f9224 */ /* 0x000fca00078e0014 */
[----:B------:R2:W3:Y:S02]  /*403a0*/  @!P1 LDG.E.U16 R21, [R14.64] ;  /* 0x000000040e159981 */ /* 0x0004e4000c1e1500 */
[----:B--2---:R-:W-:Y:S02]  /*403b0*/  @!P0 IMAD.MOV.U32 R14, RZ, RZ, R16 ;  /* 0x000000ffff0e8224 */ /* 0x004fe400078e0010 */
[----:B------:R-:W-:-:S05]  /*403c0*/  @!P0 IMAD.MOV.U32 R15, RZ, RZ, R18 ;  /* 0x000000ffff0f8224 */ /* 0x000fca00078e0012 */
[----:B------:R0:W2:Y:S02]  /*403d0*/  @!P0 LDG.E.U16 R23, [R14.64] ;  /* 0x000000040e178981 */ /* 0x0000a4000c1e1500 */
[----:B0-----:R-:W-:Y:S02]  /*403e0*/  @!P1 IMAD.MOV.U32 R14, RZ, RZ, R6 ;  /* 0x000000ffff0e9224 */ /* 0x001fe400078e0006 */
[----:B----4-:R-:W-:-:S05]  /*403f0*/  @!P1 IMAD.MOV.U32 R15, RZ, RZ, R7 ;  /* 0x000000ffff0f9224 */ /* 0x010fca00078e0007 */
[----:B------:R3:W4:Y:S02]  /*40400*/  @!P1 LDG.E.U16 R24, [R14.64] ;  /* 0x000000040e189981 */ /* 0x000724000c1e1500 */
[----:B---3--:R-:W-:Y:S02]  /*40410*/  @!P1 IMAD.MOV.U32 R15, RZ, RZ, R5 ;  /* 0x000000ffff0f9224 */ /* 0x008fe400078e0005 */
[----:B------:R-:W-:-:S05]  /*40420*/  @!P1 IMAD.MOV.U32 R14, RZ, RZ, R4 ;  /* 0x000000ffff0e9224 */ /* 0x000fca00078e0004 */
[----:B------:R-:W3:Y:S04]  /*40430*/  @!P1 LDG.E.U16 R25, [R14.64] ;  /* 0x000000040e199981 */ /* 0x000ee8000c1e1500 */
[----:B------:R-:W0:Y:S04]  /*40440*/  S2R R3, SR_TID.X ;  /* 0x0000000000037919 */ /* 0x000e280000002100 */
[----:B------:R-:W-:Y:S01]  /*40450*/  STL [R1+0x608c], R19 ;  /* 0x00608c1301007387 */ /* 0x000fe20000100800 */
[----:B0-----:R-:W-:-:S05]  /*40460*/  LOP3.LUT R3, R3, 0x3f, RZ, 0xc0, !PT ;  /* 0x0000003f03037812 */ /* 0x001fca00078ec0ff */
[----:B------:R-:W-:Y:S01]  /*40470*/  IMAD.SHL.U32 R29, R3, 0x2, RZ ;  /* 0x00000002031d7824 */ /* 0x000fe200078e00ff */
[----:B------:R-:W-:Y:S04]  /*40480*/  STL [R1+0x6090], R21 ;  /* 0x0060901501007387 */ /* 0x000fe80000100800 */
[----:B------:R-:W-:Y:S01]  /*40490*/  LOP3.LUT R29, R29, 0x20, RZ, 0x3c, !PT ;  /* 0x000000201d1d7812 */ /* 0x000fe200078e3cff */
[----:B--2---:R-:W-:Y:S04]  /*404a0*/  STL [R1+0x609c], R23 ;  /* 0x00609c1701007387 */ /* 0x004fe80000100800 */
[----:B------:R0:W-:Y:S01]  /*404b0*/  STS.U16 [R29+0x16280], R0 ;  /* 0x016280001d007388 */ /* 0x0001e20000000400 */
[----:B------:R1:W-:Y:S02]  /*404c0*/  STS.U16 [R29+0x16a00], R2 ;  /* 0x016a00021d007388 */ /* 0x0003e40000000400 */
[----:B------:R-:W-:Y:S02]  /*404d0*/  STS.U16 [R29+0x16a80], R9 ;  /* 0x016a80091d007388 */ /* 0x000fe40000000400 */
[----:B------:R2:W-:Y:S01]  /*404e0*/  STS.U16 [R29+0x17200], R11 ;  /* 0x0172000b1d007388 */ /* 0x0005e20000000400 */
[----:B----4-:R-:W-:Y:S01]  /*404f0*/  STL [R1+0x60a0], R24 ;  /* 0x0060a01801007387 */ /* 0x010fe20000100800 */
[----:B0-----:R-:W-:-:S03]  /*40500*/  IMAD.SHL.U32 R0, R3, 0x2, RZ ;  /* 0x0000000203007824 */ /* 0x001fc600078e00ff */
[----:B------:R-:W-:Y:S01]  /*40510*/  STS.U16 [R29+0x17280], R8 ;  /* 0x017280081d007388 */ /* 0x000fe20000000400 */
[----:B------:R-:W-:Y:S02]  /*40520*/  STS.U16 [R29+0x17a00], R13 ;  /* 0x017a000d1d007388 */ /* 0x000fe40000000400 */
[----:B------:R-:W-:Y:S01]  /*40530*/  STS.U16 [R29+0x17a80], R12 ;  /* 0x017a800c1d007388 */ /* 0x000fe20000000400 */
[----:B---3--:R0:W-:Y:S01]  /*40540*/  STL [R1+0x60a4], R25 ;  /* 0x0060a41901007387 */ /* 0x0081e20000100800 */
[----:B-1----:R-:W3:Y:S02]  /*40550*/  LDL.LU R2, [R1+0x234] ;  /* 0x0002340001027983 */ /* 0x002ee40000300800 */
[----:B--2---:R-:W2:Y:S02]  /*40560*/  LDL.LU R11, [R1+0x230] ;  /* 0x00023000010b7983 */ /* 0x004ea40000300800 */
[----:B------:R-:W4:Y:S01]  /*40570*/  LDL.LU R3, [R1+0x20c] ;  /* 0x00020c0001037983 */ /* 0x000f220000300800 */
        /* <DEDUP_REMOVED lines=21> */
[----:B------:R-:W4:Y:S01]  /*406d0*/  LDL.LU R12, [R1+0x208] ;  /* 0x00020800010c7983 */ /* 0x000f220000300800 */
[----:B------:R-:W-:Y:S01]  /*406e0*/  LOP3.LUT R0, R0, 0x30, RZ, 0x3c, !PT ;  /* 0x0000003000007812 */ /* 0x000fe200078e3cff */
[----:B------:R-:W4:Y:S01]  /*406f0*/  LDL.LU R7, [R1+0x60] ;  /* 0x0000600001077983 */ /* 0x000f220000300800 */
[----:B------:R-:W4:Y:S04]  /*40700*/  LDL.LU R29, [R1+0x5c] ;  /* 0x00005c00011d7983 */ /* 0x000f280000300800 */
[----:B---3--:R0:W-:Y:S01]  /*40710*/  STS.U16 [R0+0x10300], R2 ;  /* 0x0103000200007388 */ /* 0x0081e20000000400 */
[----:B--2---:R1:W-:Y:S02]  /*40720*/  STS.U16 [R0+0x10380], R11 ;  /* 0x0103800b00007388 */ /* 0x0043e40000000400 */
[----:B----4-:R2:W-:Y:S01]  /*40730*/  STS.U16 [R0+0x10b00], R3 ;  /* 0x010b000300007388 */ /* 0x0105e20000000400 */
[----:B0-----:R-:W3:Y:S01]  /*40740*/  LDL.LU R2, [R1+0x2c] ;  /* 0x00002c0001027983 */ /* 0x001ee20000300800 */
[----:B-1----:R-:W4:Y:S03]  /*40750*/  LDL.LU R11, [R1+0x60b0] ;  /* 0x0060b000010b7983 */ /* 0x002f260000300800 */
[----:B--2---:R-:W2:Y:S04]  /*40760*/  LDL.LU R3, [R1+0x60ac] ;  /* 0x0060ac0001037983 */ /* 0x004ea80000300800 */
[----:B------:R-:W-:Y:S01]  /*40770*/  STS.U16 [R0+0x10b80], R12 ;  /* 0x010b800c00007388 */ /* 0x000fe20000000400 */
[----:B------:R-:W-:Y:S02]  /*40780*/  STS.U16 [R0+0x11300], R13 ;  /* 0x0113000d00007388 */ /* 0x000fe40000000400 */
[----:B------:R-:W-:Y:S02]  /*40790*/  STS.U16 [R0+0x11380], R25 ;  /* 0x0113801900007388 */ /* 0x000fe40000000400 */
[----:B------:R-:W-:Y:S01]  /*407a0*/  STS.U16 [R0+0x11b00], R14 ;  /* 0x011b000e00007388 */ /* 0x000fe20000000400 */
[----:B------:R-:W-:Y:S01]  /*407b0*/  STS.U16 [R0+0x11b80], R15 ;  /* 0x011b800f00007388 */ /* 0x000fe20000000400 */
[----:B------:R0:W-:Y:S03]  /*407c0*/  STS.U16 [R0+0x12300], R9 ;  /* 0x0123000900007388 */ /* 0x0001e60000000400 */
[----:B0-----:R-:W4:Y:S01]  /*407d0*/  LDL.LU R9, [R1+0x28] ;  /* 0x0000280001097983 */ /* 0x001f220000300800 */
[----:B------:R-:W4:Y:S02]  /*407e0*/  LDL.LU R25, [R1+0x22c] ;  /* 0x00022c0001197983 */ /* 0x000f240000300800 */
        /* <DEDUP_REMOVED lines=14> */
[----:B0-----:R-:W0:Y:S04]  /*408d0*/  S2R R8, SR_TID.X ;  /* 0x0000000000087919 */ /* 0x001e280000002100 */
[----:B------:R-:W-:Y:S01]  /*408e0*/  STS.U16 [R0+0x15b80], R28 ;  /* 0x015b801c00007388 */ /* 0x000fe20000000400 */
[----:B------:R-:W-:Y:S03]  /*408f0*/  STS.U16 [R0+0x16300], R6 ;  /* 0x0163000600007388 */ /* 0x000fe60000000400 */
[----:B--2---:R0:W-:Y:S01]  /*40900*/  STS.U16 [R0+0x16380], R3 ;  /* 0x0163800300007388 */ /* 0x0041e20000000400 */
[----:B------:R-:W-:Y:S02]  /*40910*/  STS.U16 [R0+0x16b00], R7 ;  /* 0x016b000700007388 */ /* 0x000fe40000000400 */
[----:B------:R-:W-:Y:S02]  /*40920*/  STS.U16 [R0+0x16b80], R29 ;  /* 0x016b801d00007388 */ /* 0x000fe40000000400 */
[----:B---3--:R1:W-:Y:S01]  /*40930*/  STS.U16 [R0+0x17300], R2 ;  /* 0x0173000200007388 */ /* 0x0083e20000000400 */
[C---:B0-----:R-:W-:Y:S01]  /*40940*/  LOP3.LUT R3, R8.reuse, 0x3f, RZ, 0xc0, !PT ;  /* 0x0000003f08037812 */ /* 0x041fe200078ec0ff */
[----:B------:R-:W-:Y:S01]  /*40950*/  LOP3.LUT R8, R8, 0x3f, RZ, 0xc0, !PT ;  /* 0x0000003f08087812 */ /* 0x000fe200078ec0ff */
[----:B----4-:R0:W-:Y:S01]  /*40960*/  STL [R1+0x60a8], R25 ;  /* 0x0060a81901007387 */ /* 0x0101e20000100800 */
[----:B------:R-:W2:Y:S02]  /*40970*/  LDL.LU R24, [R1+0x228] ;  /* 0x0002280001187983 */ /* 0x000ea40000300800 */
[----:B-1----:R-:W3:Y:S02]  /*40980*/  LDL.LU R0, [R1+0x204] ;  /* 0x0002040001007983 */ /* 0x002ee40000300800 */
[----:B------:R-:W4:Y:S01]  /*40990*/  LDL.LU R2, [R1+0x200] ;  /* 0x0002000001027983 */ /* 0x000f220000300800 */
[----:B------:R-:W2:Y:S01]  /*409a0*/  LDL.LU R23, [R1+0x1dc] ;  /* 0x0001dc0001177983 */ /* 0x000ea20000300800 */
[----:B0-----:R-:W-:-:S03]  /*409b0*/  IMAD.SHL.U32 R25, R8, 0x2, RZ ;  /* 0x0000000208197824 */ /* 0x001fc600078e00ff */
        /* <DEDUP_REMOVED lines=9> */
[----:B------:R-:W-:Y:S01]  /*40a50*/  LOP3.LUT R25, R25, 0x30, RZ, 0x3c, !PT ;  /* 0x0000003019197812 */ /* 0x000fe200078e3cff */
[----:B------:R-:W2:Y:S02]  /*40a60*/  LDL.LU R20, [R1+0xec] ;  /* 0x0000ec0001147983 */ /* 0x000ea40000300800 */
[----:B------:R-:W2:Y:S01]  /*40a70*/  LDL.LU R22, [R1+0xe8] ;  /* 0x0000e80001167983 */ /* 0x000ea20000300800 */
[----:B------:R-:W2:Y:S01]  /*40a80*/  LDL.LU R26, [R1+0xc4] ;  /* 0x0000c400011a7983 */ /* 0x000ea20000300800 */
[----:B------:R-:W2:Y:S02]  /*40a90*/  LDL.LU R4, [R1+0xc0] ;  /* 0x0000c00001047983 */ /* 0x000ea40000300800 */
[----:B------:R-:W2:Y:S01]  /*40aa0*/  LDL.LU R5, [R1+0x9c] ;  /* 0x00009c0001057983 */ /* 0x000ea20000300800 */
[----:B------:R0:W-:Y:S01]  /*40ab0*/  STS.U16 [R25+0x17380], R9 ;  /* 0x0173800919007388 */ /* 0x0001e20000000400 */
[----:B------:R-:W2:Y:S02]  /*40ac0*/  LDL.LU R27, [R1+0x98] ;  /* 0x00009800011b7983 */ /* 0x000ea40000300800 */
[----:B------:R1:W-:Y:S02]  /*40ad0*/  STS.U16 [R25+0x17b00], R11 ;  /* 0x017b000b19007388 */ /* 0x0003e40000000400 */
[----:B------:R1:W-:Y:S01]  /*40ae0*/  STS.U16 [R25+0x17b80], R10 ;  /* 0x017b800a19007388 */ /* 0x0003e20000000400 */
[----:B0-----:R-:W2:Y:S01]  /*40af0*/  LDL.LU R9, [R1+0x70] ;  /* 0x0000700001097983 */ /* 0x001ea20000300800 */
[----:B------:R-:W2:Y:S02]  /*40b00*/  LDL.LU R28, [R1+0x6c] ;  /* 0x00006c00011c7983 */ /* 0x000ea40000300800 */
[----:B------:R-:W2:Y:S02]  /*40b10*/  LDL.LU R6, [R1+0x68] ;  /* 0x0000680001067983 */ /* 0x000ea40000300800 */
[----:B------:R-:W2:Y:S01]  /*40b20*/  LDL.LU R7, [R1+0x64] ;  /* 0x0000640001077983 */ /* 0x000ea20000300800 */
[----:B------:R-:W2:Y:S01]  /*40b30*/  LDL.LU R29, [R1+0x58] ;  /* 0x00005800011d7983 */ /* 0x000ea20000300800 */
[----:B-1----:R-:W2:Y:S02]  /*40b40*/  LDL.LU R11, [R1+0x1b0] ;  /* 0x0001b000010b7983 */ /* 0x002ea40000300800 */
[----:B------:R-:W2:Y:S02]  /*40b50*/  LDL.LU R25, [R1+0x60a8] ;  /* 0x0060a80001197983 */ /* 0x000ea40000300800 */
[----:B------:R-:W3:Y:S02]  /*40b60*/  LDL.LU R10, [R1+0x1b4] ;  /* 0x0001b400010a7983 */ /* 0x000ee40000300800 */
[----:B------:R-:W-:-:S05]  /*40b70*/  IMAD.SHL.U32 R21, R3, 0x2, RZ ;  /* 0x0000000203157824 */ /* 0x000fca00078e00ff */
[----:B------:R-:W-:-:S05]  /*40b80*/  LOP3.LUT R21, R21, 0x40, RZ, 0x3c, !PT ;  /* 0x0000004015157812 */ /* 0x000fca00078e3cff */
[----:B--2---:R0:W-:Y:S01]  /*40b90*/  STS.U16 [R21+0x10400], R25 ;  /* 0x0104001915007388 */ /* 0x0041e20000000400 */
[----:B------:R1:W-:Y:S02]  /*40ba0*/  STS.U16 [R21+0x10480], R24 ;  /* 0x0104801815007388 */ /* 0x0003e40000000400 */
[----:B---3--:R2:W-:Y:S02]  /*40bb0*/  STS.U16 [R21+0x10c00], R0 ;  /* 0x010c000015007388 */ /* 0x0085e40000000400 */
[----:B----4-:R3:W-:Y:S01]  /*40bc0*/  STS.U16 [R21+0x10c80], R2 ;  /* 0x010c800215007388 */ /* 0x0107e20000000400 */
[----:B------:R3:W-:Y:S01]  /*40bd0*/  STS.U16 [R21+0x11400], R23 ;  /* 0x0114001715007388 */ /* 0x0007e20000000400 */
[----:B------:R3:W-:Y:S02]  /*40be0*/  STS.U16 [R21+0x11480], R8 ;  /* 0x0114800815007388 */ /* 0x0007e40000000400 */
[----:B------:R-:W-:Y:S02]  /*40bf0*/  STS.U16 [R21+0x11c00], R10 ;  /* 0x011c000a15007388 */ /* 0x000fe40000000400 */
[----:B------:R-:W-:Y:S01]  /*40c00*/  STS.U16 [R21+0x11c80], R11 ;  /* 0x011c800b15007388 */ /* 0x000fe20000000400 */
[----:B------:R-:W-:Y:S04]  /*40c10*/  STS.U16 [R21+0x12400], R12 ;  /* 0x0124000c15007388 */ /* 0x000fe80000000400 */
[----:B0-----:R-:W4:Y:S01]  /*40c20*/  LDL.LU R25, [R1+0x60a4] ;  /* 0x0060a40001197983 */ /* 0x001f220000300800 */
[----:B-1----:R-:W4:Y:S02]  /*40c30*/  LDL.LU R24, [R1+0x60a0] ;  /* 0x0060a00001187983 */ /* 0x002f240000300800 */
[----:B------:R-:W-:Y:S02]  /*40c40*/  STS.U16 [R21+0x12480], R13 ;  /* 0x0124800d15007388 */ /* 0x000fe40000000400 */
[----:B--2---:R-:W2:Y:S01]  /*40c50*/  LDL.LU R0, [R1+0x54] ;  /* 0x0000540001007983 */ /* 0x004ea20000300800 */
[----:B------:R-:W-:Y:S04]  /*40c60*/  STS.U16 [R21+0x12c00], R14 ;  /* 0x012c000e15007388 */ /* 0x000fe80000000400 */
[----:B---3--:R-:W3:Y:S01]  /*40c70*/  LDL.LU R2, [R1+0x24] ;  /* 0x0000240001027983 */ /* 0x008ee20000300800 */
        /* <DEDUP_REMOVED lines=9> */
[----:B------:R-:W-:Y:S01]  /*40d10*/  STS.U16 [R21+0x15400], R5 ;  /* 0x0154000515007388 */ /* 0x000fe20000000400 */
[----:B------:R-:W4:Y:S01]  /*40d20*/  LDL.LU R23, [R1+0x609c] ;  /* 0x00609c0001177983 */ /* 0x000f220000300800 */
[----:B------:R-:W-:Y:S02]  /*40d30*/  STS.U16 [R21+0x15480], R27 ;  /* 0x0154801b15007388 */ /* 0x000fe40000000400 */
[----:B------:R-:W4:Y:S02]  /*40d40*/  LDL.LU R8, [R1+0x6098] ;  /* 0x0060980001087983 */ /* 0x000f240000300800 */
[----:B------:R0:W-:Y:S02]  /*40d50*/  STS.U16 [R21+0x15c00], R9 ;  /* 0x015c000915007388 */ /* 0x0001e40000000400 */
[----:B0-----:R-:W4:Y:S01]  /*40d60*/  LDL.LU R9, [R1+0x20] ;  /* 0x0000200001097983 */ /* 0x001f220000300800 */
[----:B------:R-:W4:Y:S02]  /*40d70*/  LDL.LU R19, [R1+0x224] ;  /* 0x0002240001137983 */ /* 0x000f240000300800 */
[----:B------:R-:W4:Y:S02]  /*40d80*/  LDL.LU R17, [R1+0x220] ;  /* 0x0002200001117983 */ /* 0x000f240000300800 */
[----:B------:R-:W4:Y:S01]  /*40d90*/  LDL.LU R12, [R1+0x1fc] ;  /* 0x0001fc00010c7983 */ /* 0x000f220000300800 */
[----:B------:R-:W4:Y:S04]  /*40da0*/  LDL.LU R13, [R1+0x1f8] ;  /* 0x0001f800010d7983 */ /* 0x000f280000300800 */
[----:B------:R-:W-:Y:S01]  /*40db0*/  STS.U16 [R21+0x15c80], R28 ;  /* 0x015c801c15007388 */ /* 0x000fe20000000400 */
[----:B------:R-:W4:Y:S02]  /*40dc0*/  LDL.LU R26, [R1+0x1d4] ;  /* 0x0001d400011a7983 */ /* 0x000f240000300800 */
[----:B------:R0:W-:Y:S02]  /*40dd0*/  STS.U16 [R21+0x16400], R6 ;  /* 0x0164000615007388 */ /* 0x0001e40000000400 */
[----:B------:R-:W4:Y:S01]  /*40de0*/  LDL.LU R16, [R1+0x1d0] ;  /* 0x0001d00001107983 */ /* 0x000f220000300800 */
[----:B------:R1:W-:Y:S01]  /*40df0*/  STS.U16 [R21+0x16480], R7 ;  /* 0x0164800715007388 */ /* 0x0003e20000000400 */
[----:B------:R1:W-:Y:S03]  /*40e00*/  STS.U16 [R21+0x16c00], R29 ;  /* 0x016c001d15007388 */ /* 0x0003e60000000400 */
[----:B0-----:R-:W4:Y:S01]  /*40e10*/  LDL.LU R6, [R1+0x1ac] ;  /* 0x0001ac0001067983 */ /* 0x001f220000300800 */
[----:B-1----:R-:W4:Y:S02]  /*40e20*/  LDL.LU R7, [R1+0x1a8] ;  /* 0x0001a80001077983 */ /* 0x002f240000300800 */
[----:B------:R-:W4:Y:S01]  /*40e30*/  LDL.LU R29, [R1+0x184] ;  /* 0x00018400011d7983 */ /* 0x000f220000300800 */
[----:B--2---:R0:W-:Y:S01]  /*40e40*/  STS.U16 [R21+0x16c80], R0 ;  /* 0x016c800015007388 */ /* 0x0041e20000000400 */
[----:B---3--:R1:W-:Y:S03]  /*40e50*/  STS.U16 [R21+0x17400], R2 ;  /* 0x0174000215007388 */ /* 0x0083e60000000400 */
[----:B0-----:R-:W2:Y:S01]  /*40e60*/  LDL.LU R0, [R1+0x180] ;  /* 0x0001800001007983 */ /* 0x001ea20000300800 */
[----:B-1----:R-:W3:Y:S02]  /*40e70*/  LDL.LU R2, [R1+0x15c] ;  /* 0x00015c0001027983 */ /* 0x002ee40000300800 */
        /* <DEDUP_REMOVED lines=10> */
[----:B------:R-:W2:Y:S04]  /*40f20*/  LDL.LU R28, [R1+0x40] ;  /* 0x00004000011c7983 */ /* 0x000ea80000300800 */
[----:B----4-:R0:W-:Y:S04]  /*40f30*/  STS.U16 [R21+0x17480], R9 ;  /* 0x0174800915007388 */ /* 0x0101e80000000400 */
[----:B0-----:R-:W4:Y:S01]  /*40f40*/  LDL.LU R9, [R1+0x6094] ;  /* 0x0060940001097983 */ /* 0x001f220000300800 */
[----:B------:R-:W-:-:S05]  /*40f50*/  IMAD.SHL.U32 R3, R3, 0x2, RZ ;  /* 0x0000000203037824 */ /* 0x000fca00078e00ff */
[----:B------:R-:W-:Y:S01]  /*40f60*/  LOP3.LUT R3, R3, 0x50, RZ, 0x3c, !PT ;  /* 0x0000005003037812 */ /* 0x000fe200078e3cff */
[----:B----4-:R0:W-:Y:S01]  /*40f70*/  STS.U16 [R21+0x17c00], R9 ;  /* 0x017c000915007388 */ /* 0x0101e20000000400 */
[----:B------:R1:W-:Y:S03]  /*40f80*/  STS.U16 [R21+0x17c80], R8 ;  /* 0x017c800815007388 */ /* 0x0003e60000000400 */
[----:B0-----:R-:W4:Y:S01]  /*40f90*/  LDL.LU R9, [R1+0x134] ;  /* 0x0001340001097983 */ /* 0x001f220000300800 */
[----:B-1----:R-:W4:Y:S02]  /*40fa0*/  LDL.LU R21, [R1+0x6090] ;  /* 0x0060900001157983 */ /* 0x002f240000300800 */
[----:B------:R-:W4:Y:S02]  /*40fb0*/  LDL.LU R8, [R1+0x158] ;  /* 0x0001580001087983 */ /* 0x000f240000300800 */
[----:B------:R0:W-:Y:S01]  /*40fc0*/  STS.U16 [R3+0x10500], R19 ;  /* 0x0105001303007388 */ /* 0x0001e20000000400 */
[----:B------:R1:W-:Y:S01]  /*40fd0*/  STS.U16 [R3+0x10580], R17 ;  /* 0x0105801103007388 */ /* 0x0003e20000000400 */
[----:B------:R2:W-:Y:S02]  /*40fe0*/  STS.U16 [R3+0x10d00], R12 ;  /* 0x010d000c03007388 */ /* 0x0005e40000000400 */
[----:B------:R3:W-:Y:S02]  /*40ff0*/  STS.U16 [R3+0x10d80], R13 ;  /* 0x010d800d03007388 */ /* 0x0007e40000000400 */
[----:B------:R3:W-:Y:S01]  /*41000*/  STS.U16 [R3+0x11500], R26 ;  /* 0x0115001a03007388 */ /* 0x0007e20000000400 */
[----:B------:R3:W-:Y:S04]  /*41010*/  STS.U16 [R3+0x11580], R16 ;  /* 0x0115801003007388 */ /* 0x0007e80000000400 */
[----:B0-----:R-:W4:Y:S01]  /*41020*/  LDL.LU R19, [R1+0x608c] ;  /* 0x00608c0001137983 */ /* 0x001f220000300800 */
[----:B-1----:R-:W4:Y:S02]  /*41030*/  LDL.LU R17, [R1+0x6088] ;  /* 0x0060880001117983 */ /* 0x002f240000300800 */
[----:B--2---:R-:W2:Y:S02]  /*41040*/  LDL.LU R12, [R1+0x3c] ;  /* 0x00003c00010c7983 */ /* 0x004ea40000300800 */
[----:B---3--:R-:W2:Y:S01]  /*41050*/  LDL.LU R13, [R1+0x38] ;  /* 0x00003800010d7983 */ /* 0x008ea20000300800 */
[----:B------:R-:W2:Y:S01]  /*41060*/  LDL.LU R26, [R1+0x34] ;  /* 0x00003400011a7983 */ /* 0x000ea20000300800 */
[----:B------:R-:W2:Y:S03]  /*41070*/  LDL.LU R16, [R1+0x6084] ;  /* 0x0060840001107983 */ /* 0x000ea60000300800 */
[----:B------:R0:W-:Y:S01]  /*41080*/  STS.U16 [R3+0x11d00], R6 ;  /* 0x011d000603007388 */ /* 0x0001e20000000400 */
[----:B------:R1:W-:Y:S02]  /*41090*/  STS.U16 [R3+0x11d80], R7 ;  /* 0x011d800703007388 */ /* 0x0003e40000000400 */
[----:B------:R1:W-:Y:S02]  /*410a0*/  STS.U16 [R3+0x12500], R29 ;  /* 0x0125001d03007388 */ /* 0x0003e40000000400 */
[----:B------:R1:W-:Y:S01]  /*410b0*/  STS.U16 [R3+0x12580], R0 ;  /* 0x0125800003007388 */ /* 0x0003e20000000400 */
[----:B------:R1:W-:Y:S04]  /*410c0*/  STS.U16 [R3+0x12d00], R2 ;  /* 0x012d000203007388 */ /* 0x0003e80000000400 */
[----:B0-----:R-:W2:Y:S01]  /*410d0*/  LDL.LU R6, [R1+0x6080] ;  /* 0x0060800001067983 */ /* 0x001ea20000300800 */
[----:B-1----:R-:W2:Y:S03]  /*410e0*/  LDL.LU R7, [R1+0x607c] ;  /* 0x00607c0001077983 */ /* 0x002ea60000300800 */
[----:B------:R-:W2:Y:S01]  /*410f0*/  LDL.LU R29, [R1+0x6078] ;  /* 0x00607800011d7983 */ /* 0x000ea20000300800 */
[----:B------:R-:W2:Y:S03]  /*41100*/  LDL.LU R0, [R1+0x6074] ;  /* 0x0060740001007983 */ /* 0x000ea60000300800 */
[----:B------:R-:W2:Y:S04]  /*41110*/  LDL.LU R2, [R1+0x6070] ;  /* 0x0060700001027983 */ /* 0x000ea80000300800 */
[----:B----4-:R-:W-:Y:S01]  /*41120*/  STS.U16 [R3+0x12d80], R8 ;  /* 0x012d800803007388 */ /* 0x010fe20000000400 */
[----:B------:R-:W-:Y:S02]  /*41130*/  STS.U16 [R3+0x13500], R9 ;  /* 0x0135000903007388 */ /* 0x000fe40000000400 */
[----:B------:R-:W-:Y:S02]  /*41140*/  STS.U16 [R3+0x13580], R10 ;  /* 0x0135800a03007388 */ /* 0x000fe40000000400 */
[----:B------:R-:W-:Y:S01]  /*41150*/  STS.U16 [R3+0x13d00], R11 ;  /* 0x013d000b03007388 */ /* 0x000fe20000000400 */
[----:B------:R0:W-:Y:S01]  /*41160*/  STS.U16 [R3+0x13d80], R14 ;  /* 0x013d800e03007388 */ /* 0x0001e20000000400 */
[----:B------:R-:W-:Y:S02]  /*41170*/  STS.U16 [R3+0x14500], R15 ;  /* 0x0145000f03007388 */ /* 0x000fe40000000400 */
[----:B------:R1:W-:Y:S02]  /*41180*/  STS.U16 [R3+0x14580], R18 ;  /* 0x0145801203007388 */ /* 0x0003e40000000400 */
[----:B------:R4:W-:Y:S01]  /*41190*/  STS.U16 [R3+0x14d00], R20 ;  /* 0x014d001403007388 */ /* 0x0009e20000000400 */
[----:B------:R2:W-:Y:S01]  /*411a0*/  STS.U16 [R3+0x14d80], R22 ;  /* 0x014d801603007388 */ /* 0x0005e20000000400 */
[----:B------:R2:W-:Y:S02]  /*411b0*/  STS.U16 [R3+0x15500], R4 ;  /* 0x0155000403007388 */ /* 0x0005e40000000400 */
[----:B------:R2:W-:Y:S01]  /*411c0*/  STS.U16 [R3+0x15580], R5 ;  /* 0x0155800503007388 */ /* 0x0005e20000000400 */
[----:B0-----:R-:W3:Y:S01]  /*411d0*/  LDL.LU R14, [R1+0x21c] ;  /* 0x00021c00010e7983 */ /* 0x001ee20000300800 */
[----:B-1----:R-:W3:Y:S02]  /*411e0*/  LDL.LU R18, [R1+0x1f0] ;  /* 0x0001f00001127983 */ /* 0x002ee40000300800 */
[----:B----4-:R-:W4:Y:S01]  /*411f0*/  LDL.LU R20, [R1+0x1cc] ;  /* 0x0001cc0001147983 */ /* 0x010f220000300800 */
[----:B--2---:R-:W2:Y:S01]  /*41200*/  LDL.LU R22, [R1+0x1c8] ;  /* 0x0001c80001167983 */ /* 0x004ea20000300800 */
[----:B------:R-:W2:Y:S02]  /*41210*/  LDL.LU R4, [R1+0x1a4] ;  /* 0x0001a40001047983 */ /* 0x000ea40000300800 */
[----:B------:R0:W-:Y:S02]  /*41220*/  STS.U16 [R3+0x15d00], R27 ;  /* 0x015d001b03007388 */ /* 0x0001e40000000400 */
[----:B------:R-:W2:Y:S01]  /*41230*/  LDL.LU R5, [R1+0x1a0] ;  /* 0x0001a00001057983 */ /* 0x000ea20000300800 */
[----:B------:R1:W-:Y:S01]  /*41240*/  STS.U16 [R3+0x15d80], R28 ;  /* 0x015d801c03007388 */ /* 0x0003e20000000400 */
[----:B------:R1:W-:Y:S02]  /*41250*/  STS.U16 [R3+0x16500], R12 ;  /* 0x0165000c03007388 */ /* 0x0003e40000000400 */
[----:B------:R1:W-:Y:S02]  /*41260*/  STS.U16 [R3+0x16580], R13 ;  /* 0x0165800d03007388 */ /* 0x0003e40000000400 */
[----:B------:R-:W-:Y:S01]  /*41270*/  STS.U16 [R3+0x16d00], R26 ;  /* 0x016d001a03007388 */ /* 0x000fe20000000400 */
[----:B0-----:R-:W2:Y:S01]  /*41280*/  LDL.LU R27, [R1+0x17c] ;  /* 0x00017c00011b7983 */ /* 0x001ea20000300800 */
[----:B-1----:R-:W2:Y:S02]  /*41290*/  LDL.LU R28, [R1+0x178] ;  /* 0x00017800011c7983 */ /* 0x002ea40000300800 */
[----:B------:R-:W2:Y:S01]  /*412a0*/  LDL.LU R8, [R1+0x150] ;  /* 0x0001500001087983 */ /* 0x000ea20000300800 */
[----:B------:R-:W2:Y:S04]  /*412b0*/  LDL.LU R9, [R1+0x12c] ;  /* 0x00012c0001097983 */ /* 0x000ea80000300800 */
[----:B------:R-:W2:Y:S01]  /*412c0*/  LDL.LU R10, [R1+0x128] ;  /* 0x00012800010a7983 */ /* 0x000ea20000300800 */
[----:B------:R-:W2:Y:S03]  /*412d0*/  LDL.LU R11, [R1+0x104] ;  /* 0x00010400010b7983 */ /* 0x000ea60000300800 */
[----:B------:R-:W-:Y:S01]  /*412e0*/  STS.U16 [R3+0x16d80], R2 ;  /* 0x016d800203007388 */ /* 0x000fe20000000400 */
[----:B------:R-:W2:Y:S02]  /*412f0*/  LDL.LU R12, [R1+0x100] ;  /* 0x00010000010c7983 */ /* 0x000ea40000300800 */
[----:B------:R0:W-:Y:S02]  /*41300*/  STS.U16 [R3+0x17500], R0 ;  /* 0x0175000003007388 */ /* 0x0001e40000000400 */
[----:B------:R-:W2:Y:S01]  /*41310*/  LDL.LU R13, [R1+0xdc] ;  /* 0x0000dc00010d7983 */ /* 0x000ea20000300800 */
[----:B------:R1:W-:Y:S01]  /*41320*/  STS.U16 [R3+0x17580], R29 ;  /* 0x0175801d03007388 */ /* 0x0003e20000000400 */
[----:B------:R1:W-:Y:S02]  /*41330*/  STS.U16 [R3+0x17d00], R7 ;  /* 0x017d000703007388 */ /* 0x0003e40000000400 */
[----:B------:R1:W-:Y:S01]  /*41340*/  STS.U16 [R3+0x17d80], R6 ;  /* 0x017d800603007388 */ /* 0x0003e20000000400 */
[----:B0-----:R-:W2:Y:S01]  /*41350*/  LDL.LU R0, [R1+0xd8] ;  /* 0x0000d80001007983 */ /* 0x001ea20000300800 */
[----:B------:R-:W2:Y:S02]  /*41360*/  LDL.LU R2, [R1+0xb4] ;  /* 0x0000b40001027983 */ /* 0x000ea40000300800 */
[----:B-1----:R-:W2:Y:S02]  /*41370*/  LDL.LU R29, [R1+0x154] ;  /* 0x00015400011d7983 */ /* 0x002ea40000300800 */
[----:B------:R-:W2:Y:S01]  /*41380*/  LDL.LU R7, [R1+0x1f4] ;  /* 0x0001f40001077983 */ /* 0x000ea20000300800 */
[----:B------:R-:W2:Y:S01]  /*41390*/  LDL.LU R3, [R1+0x606c] ;  /* 0x00606c0001037983 */ /* 0x000ea20000300800 */
[----:B------:R-:W2:Y:S03]  /*413a0*/  LDL.LU R6, [R1+0x218] ;  /* 0x0002180001067983 */ /* 0x000ea60000300800 */
[----:B------:R-:W0:Y:S02]  /*413b0*/  S2R R15, SR_TID.X ;  /* 0x00000000000f7919 */ /* 0x000e240000002100 */
[----:B0-----:R-:W-:-:S05]  /*413c0*/  LOP3.LUT R15, R15, 0x3f, RZ, 0xc0, !PT ;  /* 0x0000003f0f0f7812 */ /* 0x001fca00078ec0ff */
[----:B------:R-:W-:-:S05]  /*413d0*/  IMAD.SHL.U32 R26, R15, 0x2, RZ ;  /* 0x000000020f1a7824 */ /* 0x000fca00078e00ff */
[----:B------:R-:W-:-:S05]  /*413e0*/  LOP3.LUT R26, R26, 0x60, RZ, 0x3c, !PT ;  /* 0x000000601a1a7812 */ /* 0x000fca00078e3cff */
[----:B---3--:R0:W-:Y:S04]  /*413f0*/  STS.U16 [R26+0x10600], R14 ;  /* 0x0106000e1a007388 */ /* 0x0081e80000000400 */
[----:B0-----:R-:W3:Y:S04]  /*41400*/  LDL.LU R14, [R1+0x48] ;  /* 0x00004800010e7983 */ /* 0x001ee80000300800 */
[----:B--2---:R-:W-:Y:S01]  /*41410*/  STS.U16 [R26+0x10680], R6 ;  /* 0x010680061a007388 */ /* 0x004fe20000000400 */
[----:B------:R-:W-:Y:S02]  /*41420*/  STS.U16 [R26+0x10e00], R7 ;  /* 0x010e00071a007388 */ /* 0x000fe40000000400 */
[----:B------:R0:W-:Y:S02]  /*41430*/  STS.U16 [R26+0x10e80], R18 ;  /* 0x010e80121a007388 */ /* 0x0001e40000000400 */
[----:B----4-:R1:W-:Y:S01]  /*41440*/  STS.U16 [R26+0x11600], R20 ;  /* 0x011600141a007388 */ /* 0x0103e20000000400 */
[----:B------:R2:W-:Y:S01]  /*41450*/  STS.U16 [R26+0x11680], R22 ;  /* 0x011680161a007388 */ /* 0x0005e20000000400 */
[----:B------:R4:W-:Y:S02]  /*41460*/  STS.U16 [R26+0x11e00], R4 ;  /* 0x011e00041a007388 */ /* 0x0009e40000000400 */
[----:B------:R4:W-:Y:S02]  /*41470*/  STS.U16 [R26+0x11e80], R5 ;  /* 0x011e80051a007388 */ /* 0x0009e40000000400 */
[----:B------:R4:W-:Y:S01]  /*41480*/  STS.U16 [R26+0x12600], R27 ;  /* 0x0126001b1a007388 */ /* 0x0009e20000000400 */
[----:B0-----:R-:W3:Y:S01]  /*41490*/  LDL.LU R18, [R1+0x1c] ;  /* 0x00001c0001127983 */ /* 0x001ee20000300800 */
[----:B-1----:R-:W3:Y:S02]  /*414a0*/  LDL.LU R20, [R1+0x18] ;  /* 0x0000180001147983 */ /* 0x002ee40000300800 */
[----:B--2---:R-:W2:Y:S02]  /*414b0*/  LDL.LU R22, [R1+0x14] ;  /* 0x0000140001167983 */ /* 0x004ea40000300800 */
[----:B----4-:R-:W4:Y:S01]  /*414c0*/  LDL.LU R4, [R1+0x10] ;  /* 0x0000100001047983 */ /* 0x010f220000300800 */
[----:B------:R-:W4:Y:S04]  /*414d0*/  LDL.LU R5, [R1+0xc] ;  /* 0x00000c0001057983 */ /* 0x000f280000300800 */
[----:B------:R0:W-:Y:S01]  /*414e0*/  STS.U16 [R26+0x12680], R28 ;  /* 0x0126801c1a007388 */ /* 0x0001e20000000400 */
[----:B------:R-:W4:Y:S03]  /*414f0*/  LDL.LU R27, [R1+0x8] ;  /* 0x00000800011b7983 */ /* 0x000f260000300800 */
[----:B0-----:R-:W4:Y:S01]  /*41500*/  LDL.LU R28, [R1+0x4] ;  /* 0x00000400011c7983 */ /* 0x001f220000300800 */
[----:B------:R-:W-:Y:S02]  /*41510*/  STS.U16 [R26+0x12e00], R29 ;  /* 0x012e001d1a007388 */ /* 0x000fe40000000400 */
[----:B------:R-:W-:Y:S02]  /*41520*/  STS.U16 [R26+0x12e80], R8 ;  /* 0x012e80081a007388 */ /* 0x000fe40000000400 */
[----:B------:R-:W-:Y:S01]  /*41530*/  STS.U16 [R26+0x13600], R9 ;  /* 0x013600091a007388 */ /* 0x000fe20000000400 */
[----:B------:R-:W-:Y:S01]  /*41540*/  STS.U16 [R26+0x13680], R10 ;  /* 0x0136800a1a007388 */ /* 0x000fe20000000400 */
[----:B------:R-:W-:Y:S02]  /*41550*/  STS.U16 [R26+0x13e00], R11 ;  /* 0x013e000b1a007388 */ /* 0x000fe40000000400 */
[----:B------:R-:W-:Y:S02]  /*41560*/  STS.U16 [R26+0x13e80], R12 ;  /* 0x013e800c1a007388 */ /* 0x000fe40000000400 */
[----:B------:R-:W-:Y:S01]  /*41570*/  STS.U16 [R26+0x14600], R13 ;  /* 0x0146000d1a007388 */ /* 0x000fe20000000400 */
[----:B------:R0:W-:Y:S01]  /*41580*/  STS.U16 [R26+0x14680], R0 ;  /* 0x014680001a007388 */ /* 0x0001e20000000400 */
[----:B------:R1:W-:Y:S02]  /*41590*/  STS.U16 [R26+0x14e00], R2 ;  /* 0x014e00021a007388 */ /* 0x0003e40000000400 */
[----:B------:R1:W-:Y:S01]  /*415a0*/  STS.U16 [R26+0x14e80], R3 ;  /* 0x014e80031a007388 */ /* 0x0003e20000000400 */
[----:B0-----:R-:W4:Y:S01]  /*415b0*/  LDL.LU R0, [R1+0x214] ;  /* 0x0002140001007983 */ /* 0x001f220000300800 */
[----:B-1----:R-:W4:Y:S02]  /*415c0*/  LDL.LU R2, [R1+0x210] ;  /* 0x0002100001027983 */ /* 0x002f240000300800 */
        /* <DEDUP_REMOVED lines=11> */
[----:B0-----:R-:W3:Y:S04]  /*41680*/  LDL.LU R14, [R1+0xd4] ;  /* 0x0000d400010e7983 */ /* 0x001ee80000300800 */
[----:B------:R0:W-:Y:S01]  /*41690*/  STS.U16 [R26+0x15680], R18 ;  /* 0x015680121a007388 */ /* 0x0001e20000000400 */
[----:B------:R1:W-:Y:S02]  /*416a0*/  STS.U16 [R26+0x15e00], R20 ;  /* 0x015e00141a007388 */ /* 0x0003e40000000400 */
[----:B--2---:R2:W-:Y:S02]  /*416b0*/  STS.U16 [R26+0x15e80], R22 ;  /* 0x015e80161a007388 */ /* 0x0045e40000000400 */
[----:B----4-:R4:W-:Y:S01]  /*416c0*/  STS.U16 [R26+0x16600], R4 ;  /* 0x016600041a007388 */ /* 0x0109e20000000400 */
[----:B------:R4:W-:Y:S01]  /*416d0*/  STS.U16 [R26+0x16680], R5 ;  /* 0x016680051a007388 */ /* 0x0009e20000000400 */
[----:B------:R4:W-:Y:S03]  /*416e0*/  STS.U16 [R26+0x16e00], R27 ;  /* 0x016e001b1a007388 */ /* 0x0009e60000000400 */
[----:B0-----:R-:W3:Y:S01]  /*416f0*/  LDL.LU R18, [R1+0x6068] ;  /* 0x0060680001127983 */ /* 0x001ee20000300800 */
[----:B-1----:R-:W3:Y:S02]  /*41700*/  LDL.LU R20, [R1+0x6064] ;  /* 0x0060640001147983 */ /* 0x002ee40000300800 */
[----:B--2---:R-:W2:Y:S01]  /*41710*/  LDL.LU R22, [R1+0x6060] ;  /* 0x0060600001167983 */ /* 0x004ea20000300800 */
[----:B----4-:R-:W4:Y:S04]  /*41720*/  LDL.LU R4, [R1+0x605c] ;  /* 0x00605c0001047983 */ /* 0x010f280000300800 */
[----:B------:R-:W2:Y:S01]  /*41730*/  LDL.LU R5, [R1+0x6058] ;  /* 0x0060580001057983 */ /* 0x000ea20000300800 */
[----:B------:R-:W2:Y:S03]  /*41740*/  LDL.LU R27, [R1+0x6054] ;  /* 0x00605400011b7983 */ /* 0x000ea60000300800 */
[----:B------:R0:W-:Y:S04]  /*41750*/  STS.U16 [R26+0x16e80], R28 ;  /* 0x016e801c1a007388 */ /* 0x0001e80000000400 */
[----:B0-----:R-:W2:Y:S01]  /*41760*/  LDL.LU R28, [R1+0x6050] ;  /* 0x00605000011c7983 */ /* 0x001ea20000300800 */
[----:B------:R-:W-:-:S05]  /*41770*/  IMAD.SHL.U32 R15, R15, 0x2, RZ ;  /* 0x000000020f0f7824 */ /* 0x000fca00078e00ff */
[----:B------:R-:W-:Y:S01]  /*41780*/  LOP3.LUT R15, R15, 0x70, RZ, 0x3c, !PT ;  /* 0x000000700f0f7812 */ /* 0x000fe200078e3cff */
[----:B--2---:R0:W-:Y:S01]  /*41790*/  STS.U16 [R26+0x17600], R28 ;  /* 0x0176001c1a007388 */ /* 0x0041e20000000400 */
[----:B------:R1:W-:Y:S02]  /*417a0*/  STS.U16 [R26+0x17680], R27 ;  /* 0x0176801b1a007388 */ /* 0x0003e40000000400 */
[----:B------:R2:W-:Y:S02]  /*417b0*/  STS.U16 [R26+0x17e00], R5 ;  /* 0x017e00051a007388 */ /* 0x0005e40000000400 */
[----:B----4-:R4:W-:Y:S01]  /*417c0*/  STS.U16 [R26+0x17e80], R4 ;  /* 0x017e80041a007388 */ /* 0x0109e20000000400 */
[----:B0-----:R-:W3:Y:S01]  /*417d0*/  LDL.LU R28, [R1+0x198] ;  /* 0x00019800011c7983 */ /* 0x001ee20000300800 */
[----:B-1----:R-:W3:Y:S02]  /*417e0*/  LDL.LU R27, [R1+0x1c0] ;  /* 0x0001c000011b7983 */ /* 0x002ee40000300800 */
[----:B--2---:R-:W2:Y:S02]  /*417f0*/  LDL.LU R5, [R1+0x1c4] ;  /* 0x0001c40001057983 */ /* 0x004ea40000300800 */
[----:B----4-:R-:W4:Y:S01]  /*41800*/  LDL.LU R26, [R1+0x604c] ;  /* 0x00604c00011a7983 */ /* 0x010f220000300800 */
[----:B------:R-:W2:Y:S04]  /*41810*/  LDL.LU R4, [R1+0x1e8] ;  /* 0x0001e80001047983 */ /* 0x000ea80000300800 */
[----:B------:R0:W-:Y:S01]  /*41820*/  STS.U16 [R15+0x10700], R0 ;  /* 0x010700000f007388 */ /* 0x0001e20000000400 */
[----:B------:R1:W-:Y:S02]  /*41830*/  STS.U16 [R15+0x10780], R2 ;  /* 0x010780020f007388 */ /* 0x0003e40000000400 */
[----:B------:R1:W-:Y:S01]  /*41840*/  STS.U16 [R15+0x10f00], R3 ;  /* 0x010f00030f007388 */ /* 0x0003e20000000400 */
[----:B0-----:R-:W4:Y:S01]  /*41850*/  LDL.LU R0, [R1+0x6048] ;  /* 0x0060480001007983 */ /* 0x001f220000300800 */
[----:B-1----:R-:W4:Y:S02]  /*41860*/  LDL.LU R2, [R1+0x6044] ;  /* 0x0060440001027983 */ /* 0x002f240000300800 */
[----:B------:R-:W4:Y:S01]  /*41870*/  LDL.LU R3, [R1+0x6040] ;  /* 0x0060400001037983 */ /* 0x000f220000300800 */
[----:B--2---:R-:W-:Y:S01]  /*41880*/  STS.U16 [R15+0x10f80], R4 ;  /* 0x010f80040f007388 */ /* 0x004fe20000000400 */
[----:B------:R-:W-:Y:S02]  /*41890*/  STS.U16 [R15+0x11700], R5 ;  /* 0x011700050f007388 */ /* 0x000fe40000000400 */
[----:B---3--:R-:W-:Y:S02]  /*418a0*/  STS.U16 [R15+0x11780], R27 ;  /* 0x0117801b0f007388 */ /* 0x008fe40000000400 */
[----:B------:R0:W-:Y:S02]  /*418b0*/  STS.U16 [R15+0x11f00], R13 ;  /* 0x011f000d0f007388 */ /* 0x0001e40000000400 */
[----:B0-----:R-:W2:Y:S04]  /*418c0*/  LDL.LU R13, [R1+0x238] ;  /* 0x00023800010d7983 */ /* 0x001ea80000300800 */
        /* <DEDUP_REMOVED lines=10> */
[----:B----4-:R-:W-:Y:S02]  /*41970*/  STS.U16 [R15+0x14780], R3 ;  /* 0x014780030f007388 */ /* 0x010fe40000000400 */
[----:B------:R-:W-:Y:S01]  /*41980*/  STS.U16 [R15+0x14f00], R2 ;  /* 0x014f00020f007388 */ /* 0x000fe20000000400 */
[----:B------:R0:W-:Y:S01]  /*41990*/  STS.U16 [R15+0x14f80], R0 ;  /* 0x014f80000f007388 */ /* 0x0001e20000000400 */
[----:B------:R-:W-:Y:S03]  /*419a0*/  STS.U16 [R15+0x15700], R26 ;  /* 0x0157001a0f007388 */ /* 0x000fe60000000400 */
[----:B0-----:R-:W0:Y:S01]  /*419b0*/  S2R R0, SR_TID.X ;  /* 0x0000000000007919 */ /* 0x001e220000002100 */
        /* <DEDUP_REMOVED lines=9> */
[C---:B0-----:R-:W-:Y:S01]  /*41a50*/  IMAD.SHL.U32 R14, R0.reuse, 0x2, RZ ;  /* 0x00000002000e7824 */ /* 0x041fe200078e00ff */
[----:B------:R-:W-:-:S04]  /*41a60*/  LOP3.LUT R3, R0, 0x7, RZ, 0xc0, !PT ;  /* 0x0000000700037812 */ /* 0x000fc800078ec0ff */
[----:B------:R-:W-:Y:S01]  /*41a70*/  LOP3.LUT R2, R14, 0x10, RZ, 0xc0, !PT ;  /* 0x000000100e027812 */ /* 0x000fe200078ec0ff */
[----:B------:R-:W-:-:S03]  /*41a80*/  IMAD.SHL.U32 R12, R0, 0x100, RZ ;  /* 0x00000100000c7824 */ /* 0x000fc600078e00ff */
[----:B------:R-:W-:Y:S01]  /*41a90*/  LOP3.LUT R2, R2, 0x20, R0, 0xf8, !PT ;  /* 0x0000002002027812 */ /* 0x000fe200078ef800 */
[C---:B------:R-:W-:Y:S02]  /*41aa0*/  IMAD R0, R3.reuse, 0x210, RZ ;  /* 0x0000021003007824 */ /* 0x040fe400078e02ff */
[----:B------:R-:W-:-:S05]  /*41ab0*/  IMAD R3, R3, 0x110, RZ ;  /* 0x0000011003037824 */ /* 0x000fca00078e02ff */
[----:B------:R-:W-:Y:S02]  /*41ac0*/  LOP3.LUT R3, R3, 0x30, R14, 0x78, !PT ;  /* 0x0000003003037812 */ /* 0x000fe400078e780e */
[----:B------:R-:W-:-:S04]  /*41ad0*/  LOP3.LUT R0, R0, R2, RZ, 0x3c, !PT ;  /* 0x0000000200007212 */ /* 0x000fc800078e3cff */
[----:B------:R-:W-:Y:S01]  /*41ae0*/  LOP3.LUT R0, R0, 0x1000, R12, 0xf8, !PT ;  /* 0x0000100000007812 */ /* 0x000fe200078ef80c */
[----:B--2---:R-:W-:Y:S01]  /*41af0*/  STS.U16 [R15+0x17f00], R13 ;  /* 0x017f000d0f007388 */ /* 0x004fe20000000400 */
[----:B------:R-:W-:Y:S02]  /*41b00*/  STS.U16 [R15+0x17f80], R25 ;  /* 0x017f80190f007388 */ /* 0x000fe40000000400 */
[----:B------:R-:W-:Y:S06]  /*41b10*/  BAR.SYNC.DEFER_BLOCKING 0x0 ;  /* 0x0000000000007b1d */ /* 0x000fec0000010000 */
[----:B------:R-:W0:Y:S04]  /*41b20*/  LDSM.16.M88.4 R8, [R3+0x10000] ;  /* 0x010000000308783b */ /* 0x000e280000000200 */
[----:B------:R-:W-:Y:S04]  /*41b30*/  LDSM.16.M88.4 R24, [R3+0x11800] ;  /* 0x011800000318783b */ /* 0x000fe80000000200 */
[----:B------:R-:W-:Y:S04]  /*41b40*/  LDSM.16.M88.4 R20, [R3+0x10800] ;  /* 0x010800000314783b */ /* 0x000fe80000000200 */
[----:B------:R-:W-:Y:S04]  /*41b50*/  LDSM.16.MT88.4 R16, [R0] ;  /* 0x000000000010783b */ /* 0x000fe80000004200 */
[----:B0-----:R-:W-:Y:S01]  /*41b60*/  STL.64 [R1+0x20], R8 ;  /* 0x0000200801007387 */ /* 0x001fe20000100a00 */
[----:B------:R-:W-:-:S02]  /*41b70*/  IMAD.MOV.U32 R5, RZ, RZ, R8 ;  /* 0x000000ffff057224 */ /* 0x000fc400078e0008 */
[----:B------:R-:W-:Y:S02]  /*41b80*/  STL.64 [R1+0x28], R10 ;  /* 0x0000280a01007387 */ /* 0x000fe40000100a00 */
[----:B------:R-:W-:Y:S02]  /*41b90*/  IMAD.MOV.U32 R4, RZ, RZ, R9 ;  /* 0x000000ffff047224 */ /* 0x000fe400078e0009 */
[----:B------:R-:W0:Y:S04]  /*41ba0*/  LDSM.16.M88.4 R8, [R3+0x11000] ;  /* 0x011000000308783b */ /* 0x000e280000000200 */
[----:B0-----:R-:W-:Y:S01]  /*41bb0*/  STL.64 [R1], R8 ;  /* 0x0000000801007387 */ /* 0x001fe20000100a00 */
[----:B------:R-:W-:Y:S02]  /*41bc0*/  IMAD.MOV.U32 R12, RZ, RZ, R8 ;  /* 0x000000ffff0c7224 */ /* 0x000fe400078e0008 */
[----:B------:R-:W-:Y:S02]  /*41bd0*/  STL.64 [R1+0x8], R10 ;  /* 0x0000080a01007387 */ /* 0x000fe40000100a00 */
[----:B------:R-:W-:-:S02]  /*41be0*/  IMAD.MOV.U32 R2, RZ, RZ, R9 ;  /* 0x000000ffff027224 */ /* 0x000fc400078e0009 */
[----:B------:R-:W0:Y:S04]  /*41bf0*/  LDSM.16.M88.4 R8, [R3+0x12000] ;  /* 0x012000000308783b */ /* 0x000e280000000200 */
[----:B------:R-:W-:Y:S01]  /*41c00*/  STL [R1+0x59cc], R26 ;  /* 0x0059cc1a01007387 */ /* 0x000fe20000100800 */
[----:B------:R-:W-:Y:S02]  /*41c10*/  STL.64 [R1+0x10], R20 ;  /* 0x0000101401007387 */ /* 0x000fe40000100a00 */
[----:B------:R-:W-:Y:S02]  /*41c20*/  STL.64 [R1+0x18], R22 ;  /* 0x0000181601007387 */ /* 0x000fe40000100a00 */
[----:B------:R-:W-:Y:S01]  /*41c30*/  STL [R1+0x59c8], R27 ;  /* 0x0059c81b01007387 */ /* 0x000fe20000100800 */
[----:B------:R-:W-:Y:S02]  /*41c40*/  STL.64 [R1+0x6028], R24 ;  /* 0x0060281801007387 */ /* 0x000fe40000100a00 */
[----:B------:R-:W-:Y:S02]  /*41c50*/  LDSM.16.M88.4 R24, [R3+0x13000] ;  /* 0x013000000318783b */ /* 0x000fe40000000200 */
[----:B0-----:R-:W-:Y:S02]  /*41c60*/  STL [R1+0x587c], R10 ;  /* 0x00587c0a01007387 */ /* 0x001fe40000100800 */
[----:B------:R-:W-:Y:S02]  /*41c70*/  STL [R1+0x5878], R11 ;  /* 0x0058780b01007387 */ /* 0x000fe40000100800 */
[----:B------:R0:W-:Y:S02]  /*41c80*/  STL.64 [R1+0x6020], R8 ;  /* 0x0060200801007387 */ /* 0x0001e40000100a00 */
[----:B0-----:R-:W-:-:S02]  /*41c90*/  IMAD.MOV.U32 R8, RZ, RZ, R5 ;  /* 0x000000ffff087224 */ /* 0x001fc400078e0005 */
[----:B------:R-:W-:Y:S02]  /*41ca0*/  IMAD.MOV.U32 R9, RZ, RZ, R4 ;  /* 0x000000ffff097224 */ /* 0x000fe400078e0004 */
[----:B------:R-:W0:Y:S04]  /*41cb0*/  LDSM.16.M88.4 R4, [R3+0x12800] ;  /* 0x012800000304783b */ /* 0x000e280000000200 */
[----:B0-----:R-:W-:Y:S01]  /*41cc0*/  STL [R1+0x5874], R6 ;  /* 0x0058740601007387 */ /* 0x001fe20000100800 */
[----:B------:R-:W-:Y:S02]  /*41cd0*/  STL [R1+0x5870], R7 ;  /* 0x0058700701007387 */ /* 0x000fe40000100800 */
[----:B------:R-:W-:Y:S02]  /*41ce0*/  STL.64 [R1+0x30], R24 ;  /* 0x0000301801007387 */ /* 0x000fe40000100a00 */
[----:B------:R-:W-:Y:S02]  /*41cf0*/  STL.64 [R1+0x38], R26 ;  /* 0x0000381a01007387 */ /* 0x000fe40000100a00 */
[----:B------:R-:W0:Y:S04]  /*41d00*/  LDSM.16.M88.4 R24, [R3+0x13800] ;  /* 0x013800000318783b */ /* 0x000e280000000200 */
[----:B0-----:R-:W-:Y:S01]  /*41d10*/  STL.64 [R1+0xd0], R24 ;  /* 0x0000d01801007387 */ /* 0x001fe20000100a00 */
[----:B------:R-:W-:Y:S02]  /*41d20*/  STL.64 [R1+0xd8], R26 ;  /* 0x0000d81a01007387 */ /* 0x000fe40000100a00 */
[----:B------:R-:W0:Y:S02]  /*41d30*/  LDSM.16.M88.4 R24, [R3+0x14000] ;  /* 0x014000000318783b */ /* 0x000e240000000200 */
[----:B0-----:R-:W-:Y:S02]  /*41d40*/  STL.64 [R1+0xc0], R24 ;  /* 0x0000c01801007387 */ /* 0x001fe40000100a00 */
        /* <DEDUP_REMOVED lines=11> */
[----:B0-----:R0:W-:Y:S02]  /*41e00*/  STL.64 [R1+0x80], R24 ;  /* 0x0000801801007387 */ /* 0x0011e40000100a00 */
[----:B0-----:R-:W-:-:S02]  /*41e10*/  IMAD.MOV.U32 R24, RZ, RZ, R12 ;  /* 0x000000ffff187224 */ /* 0x001fc400078e000c */
[----:B------:R-:W0:Y:S04]  /*41e20*/  LDSM.16.M88.4 R12, [R3+0x16800] ;  /* 0x01680000030c783b */ /* 0x000e280000000200 */
[----:B------:R-:W-:Y:S04]  /*41e30*/  STL.64 [R1+0x88], R26 ;  /* 0x0000881a01007387 */ /* 0x000fe80000100a00 */
[----:B0-----:R-:W-:Y:S01]  /*41e40*/  STL.64 [R1+0x70], R12 ;  /* 0x0000700c01007387 */ /* 0x001fe20000100a00 */
[----:B------:R-:W-:Y:S02]  /*41e50*/  STL.64 [R1+0x78], R14 ;  /* 0x0000780e01007387 */ /* 0x000fe40000100a00 */
[----:B------:R-:W0:Y:S04]  /*41e60*/  LDSM.16.M88.4 R12, [R3+0x17000] ;  /* 0x01700000030c783b */ /* 0x000e280000000200 */
[----:B0-----:R-:W-:-:S02]  /*41e70*/  IMAD.MOV.U32 R7, RZ, RZ, R12 ;  /* 0x000000ffff077224 */ /* 0x001fc400078e000c */
[----:B------:R-:W-:Y:S01]  /*41e80*/  IMAD.MOV.U32 R6, RZ, RZ, R13 ;  /* 0x000000ffff067224 */ /* 0x000fe200078e000d */
[----:B------:R-:W-:Y:S01]  /*41e90*/  STL.64 [R1+0x60], R12 ;  /* 0x0000600c01007387 */ /* 0x000fe20000100a00 */
[----:B------:R-:W-:Y:S02]  /*41ea0*/  STL.64 [R1+0x68], R14 ;  /* 0x0000680e01007387 */ /* 0x000fe40000100a00 */
[----:B------:R-:W0:Y:S01]  /*41eb0*/  LDSM.16.M88.4 R12, [R3+0x17800] ;  /* 0x01780000030c783b */ /* 0x000e220000000200 */
[----:B------:R-:W-:Y:S03]  /*41ec0*/  STL.64 [R1+0x6018], R6 ;  /* 0x0060180601007387 */ /* 0x000fe60000100a00 */
[----:B------:R1:W-:Y:S02]  /*41ed0*/  STL.64 [R1+0x6010], R4 ;  /* 0x0060100401007387 */ /* 0x0003e40000100a00 */
[----:B-1----:R-:W2:Y:S01]  /*41ee0*/  LDL.LU.64 R4, [R1+0xb20] ;  /* 0x000b200001047983 */ /* 0x002ea20000300a00 */
[----:B------:R-:W2:Y:S03]  /*41ef0*/  LDL.LU.64 R6, [R1+0xb28] ;  /* 0x000b280001067983 */ /* 0x000ea60000300a00 */
[----:B0-----:R-:W-:Y:S01]  /*41f00*/  STL.64 [R1+0x40], R12 ;  /* 0x0000400c01007387 */ /* 0x001fe20000100a00 */
[----:B------:R-:W-:Y:S02]  /*41f10*/  STL.64 [R1+0x48], R14 ;  /* 0x0000480e01007387 */ /* 0x000fe40000100a00 */
[----:B------:R-:W0:Y:S02]  /*41f20*/  LDSM.16.MT88.4 R12, [R0+0x80] ;  /* 0x00008000000c783b */ /* 0x000e240000004200 */
[----:B0-----:R-:W-:Y:S02]  /*41f30*/  STL.64 [R1+0x5fa0], R14 ;  /* 0x005fa00e01007387 */ /* 0x001fe40000100a00 */
[----:B------:R0:W-:Y:S02]  /*41f40*/  STL.64 [R1+0x5f98], R12 ;  /* 0x005f980c01007387 */ /* 0x0001e40000100a00 */
[----:B0-----:R-:W3:Y:S01]  /*41f50*/  LDL.LU.64 R12, [R1+0xb00] ;  /* 0x000b0000010c7983 */ /* 0x001ee20000300a00 */
[----:B------:R-:W3:Y:S01]  /*41f60*/  LDL.LU.64 R14, [R1+0xb08] ;  /* 0x000b0800010e7983 */ /* 0x000ee20000300a00 */
[C---:B--2---:R-:W-:Y:S11]  /*41f70*/  HMMA.16816.F32.BF16 R4, R16.reuse, R8, R4 ;  /* 0x000000081004723c */ /* 0x044ff60000041804 */
[----:B------:R-:W-:Y:S11]  /*41f80*/  @!UPT UIADD3 URZ, URZ, URZ, URZ ;  /* 0x0000003f3f3ff290 */ /* 0x000ff6000fffe03f */
[----:B------:R-:W-:Y:S01]  /*41f90*/  @!UPT UIADD3 URZ, URZ, URZ, URZ ;  /* 0x0000003f3f3ff290 */ /* 0x000fe2000fffe03f */
[----:B------:R-:W-:Y:S01]  /*41fa0*/  STL.64 [R1+0x3a0], R4 ;  /* 0x0003a00401007387 */ /* 0x000fe20000100a00 */
[----:B------:R-:W2:Y:S02]  /*41fb0*/  LDL.LU.64 R8, [R1+0xae0] ;  /* 0x000ae00001087983 */ /* 0x000ea40000300a00 */
[----:B------:R-:W4:Y:S02]  /*41fc0*/  LDL.LU.64 R10, [R1+0xae8] ;  /* 0x000ae800010a7983 */ /* 0x000f240000300a00 */
[----:B------:R-:W-:Y:S02]  /*41fd0*/  IMAD.MOV.U32 R28, RZ, RZ, R7 ;  /* 0x000000ffff1c7224 */ /* 0x000fe400078e0007 */
[----:B------:R-:W-:Y:S01]  /*41fe0*/  IMAD.MOV.U32 R29, RZ, RZ, R6 ;  /* 0x000000ffff1d7224 */ /* 0x000fe200078e0006 */
[----:B---3--:R-:W-:Y:S01]  /*41ff0*/  HMMA.16816.F32.BF16 R12, R16, R20, R12 ;  /* 0x00000014100c723c */ /* 0x008fe2000004180c */
[----:B----4-:R-:W-:Y:S01]  /*42000*/  STL.64 [R1+0x6038], R10 ;  /* 0x0060380a01007387 */ /* 0x010fe20000100a00 */
[----:B--2---:R0:W-:Y:S03]  /*42010*/  STL.64 [R1+0x6030], R8 ;  /* 0x0060300801007387 */ /* 0x0041e60000100a00 */
[----:B0-----:R-:W2:Y:S01]  /*42020*/  LDL.LU.64 R8, [R1+0xaf0] ;  /* 0x000af00001087983 */ /* 0x001ea20000300a00 */
[----:B------:R-:W2:Y:S02]  /*42030*/  LDL.LU.64 R10, [R1+0xaf8] ;  /* 0x000af800010a7983 */ /* 0x000ea40000300a00 */
[----:B------:R-:W3:Y:S02]  /*42040*/  LDL.LU.64 R4, [R1+0xa40] ;  /* 0x000a400001047983 */ /* 0x000ee40000300a00 */
[----:B------:R-:W3:Y:S01]  /*42050*/  LDL.LU.64 R6, [R1+0xa48] ;  /* 0x000a480001067983 */ /* 0x000ee20000300a00 */
[----:B------:R-:W-:Y:S01]  /*42060*/  STL [R1+0x598c], R28 ;  /* 0x00598c1c01007387 */ /* 0x000fe20000100800 */
[----:B------:R-:W-:Y:S11]  /*42070*/  STL [R1+0x5988], R29 ;  /* 0x0059881d01007387 */ /* 0x000ff60000100800 */
[----:B------:R0:W-:Y:S02]  /*42080*/  STL.64 [R1+0x390], R12 ;  /* 0x0003900c01007387 */ /* 0x0001e40000100a00 */
[----:B------:R-:W-:Y:S02]  /*42090*/  STL.64 [R1+0x398], R14 ;  /* 0x0003980e01007387 */ /* 0x000fe40000100a00 */
[----:B0-----:R-:W-:-:S02]  /*420a0*/  IMAD.MOV.U32 R13, RZ, RZ, R20 ;  /* 0x000000ffff0d7224 */ /* 0x001fc400078e0014 */
[----:B------:R-:W-:Y:S02]  /*420b0*/  IMAD.MOV.U32 R12, RZ, RZ, R21 ;  /* 0x000000ffff0c7224 */ /* 0x000fe400078e0015 */
[----:B------:R-:W4:Y:S01]  /*420c0*/  LDL.LU.64 R20, [R1+0xa10] ;  /* 0x000a100001147983 */ /* 0x000f220000300a00 */
[----:B------:R-:W4:Y:S02]  /*420d0*/  LDL.LU.64 R22, [R1+0xa18] ;  /* 0x000a180001167983 */ /* 0x000f240000300a00 */
[----:B------:R0:W-:Y:S02]  /*420e0*/  STL.64 [R1+0x5fe8], R12 ;  /* 0x005fe80c01007387 */ /* 0x0001e40000100a00 */
[----:B0-----:R-:W2:Y:S01]  /*420f0*/  LDL.64 R12, [R1+0xb0] ;  /* 0x0000b000010c7983 */ /* 0x001ea20000100a00 */
[----:B------:R-:W-:-:S03]  /*42100*/  IMAD.MOV.U32 R25, RZ, RZ, R2 ;  /* 0x000000ffff197224 */ /* 0x000fc600078e0002 */
[----:B--2---:R0:W-:Y:S04]  /*42110*/  STL.64 [R1+0x5ff8], R12 ;  /* 0x005ff80c01007387 */ /* 0x0041e80000100a00 */
[----:B0-----:R-:W2:Y:S01]  /*42120*/  LDL.64 R12, [R1+0xc0] ;  /* 0x0000c000010c7983 */ /* 0x001ea20000100a00 */
[C---:B------:R-:W-:Y:S03]  /*42130*/  HMMA.16816.F32.BF16 R24, R16.reuse, R24, R8 ;  /* 0x000000181018723c */ /* 0x040fe60000041808 */
[----:B--2---:R0:W-:Y:S04]  /*42140*/  STL.64 [R1+0x6000], R12 ;  /* 0x0060000c01007387 */ /* 0x0041e80000100a00 */
[----:B0-----:R-:W2:Y:S01]  /*42150*/  LDL.64 R12, [R1+0xd0] ;  /* 0x0000d000010c7983 */ /* 0x001ea20000100a00 */
[----:B------:R-:W2:Y:S02]  /*42160*/  LDL.LU.64 R10, [R1+0x6038] ;  /* 0x00603800010a7983 */ /* 0x000ea40000300a00 */
[----:B------:R-:W2:Y:S11]  /*42170*/  LDL.LU.64 R8, [R1+0x6030] ;  /* 0x0060300001087983 */ /* 0x000eb60000300a00 */
[----:B------:R-:W-:Y:S02]  /*42180*/  @!UPT UIADD3 URZ, URZ, URZ, URZ ;  /* 0x0000003f3f3ff290 */ /* 0x000fe4000fffe03f */
[----:B------:R0:W-:Y:S01]  /*42190*/  STL.64 [R1+0x380], R24 ;  /* 0x0003801801007387 */ /* 0x0001e20000100a00 */
[----:B------:R-:W-:Y:S04]  /*421a0*/  STL.64 [R1+0x388], R26 ;  /* 0x0003881a01007387 */ /* 0x000fe80000100a00 */
[----:B0-----:R-:W2:Y:S02]  /*421b0*/  LDL.LU.64 R24, [R1+0x6028] ;  /* 0x0060280001187983 */ /* 0x001ea40000300a00 */
[C---:B--2---:R-:W-:Y:S11]  /*421c0*/  HMMA.16816.F32.BF16 R8, R16.reuse, R24, R8 ;  /* 0x000000181008723c */ /* 0x044ff60000041808 */
[----:B------:R-:W-:Y:S11]  /*421d0*/  @!UPT UIADD3 URZ, URZ, URZ, URZ ;  /* 0x0000003f3f3ff290 */ /* 0x000ff6000fffe03f */
[----:B------:R-:W-:Y:S01]  /*421e0*/  @!UPT UIADD3 URZ, URZ, URZ, URZ ;  /* 0x0000003f3f3ff290 */ /* 0x000fe2000fffe03f */
[----:B------:R0:W-:Y:S01]  /*421f0*/  STL.64 [R1+0x370], R8 ;  /* 0x0003700801007387 */ /* 0x0001e20000100a00 */
[----:B------:R-:W-:Y:S03]  /*42200*/  STL.64 [R1+0x378], R10 ;  /* 0x0003780a01007387 */ /* 0x000fe60000100a00 */
[----:B0-----:R-:W3:Y:S01]  /*42210*/  LDL.LU.64 R8, [R1+0x6020] ;  /* 0x0060200001087983 */ /* 0x001ee20000300a00 */
[----:B------:R0:W-:Y:S03]  /*42220*/  STL.64 [R1+0x5ff0], R24 ;  /* 0x005ff01801007387 */ /* 0x0001e60000100a00 */
[----:B0-----:R-:W2:Y:S01]  /*42230*/  LDL.LU.64 R24, [R1+0xa30] ;  /* 0x000a300001187983 */ /* 0x001ea20000300a00 */
[----:B------:R-:W2:Y:S01]  /*42240*/  LDL.LU.64 R26, [R1+0xa38] ;  /* 0x000a3800011a7983 */ /* 0x000ea20000300a00 */
[C---:B---3--:R-:W-:Y:S11]  /*42250*/  HMMA.16816.F32.BF16 R4, R16.reuse, R8, R4 ;  /* 0x000000081004723c */ /* 0x048ff60000041804 */
[----:B------:R-:W-:Y:S11]  /*42260*/  @!UPT UIADD3 URZ, URZ, URZ, URZ ;  /* 0x0000003f3f3ff290 */ /* 0x000ff6000fffe03f */
[----:B------:R-:W-:Y:S01]  /*42270*/  @!UPT UIADD3 URZ, URZ, URZ, URZ ;  /* 0x0000003f3f3ff290 */ /* 0x000fe2000fffe03f */
[----:B------:R-:W-:Y:S01]  /*42280*/  STL.64 [R1+0x360], R4 ;  /* 0x0003600401007387 */ /* 0x000fe20000100a00 */
[----:B------:R0:W-:Y:S03]  /*42290*/  STL.64 [R1+0x368], R6 ;  /* 0x0003680601007387 */ /* 0x0001e60000100a00 */
[----:B0-----:R-:W3:Y:S01]  /*422a0*/  LDL.LU.64 R6, [R1+0x6018] ;  /* 0x0060180001067983 */ /* 0x001ee20000300a00 */
[----:B------:R-:W4:Y:S02]  /*422b0*/  LDL.LU.64 R4, [R1+0x6010] ;  /* 0x0060100001047983 */ /* 0x000f240000300a00 */
[----:B------:R0:W-:Y:S02]  /*422c0*/  STL.64 [R1+0x5fc8], R8 ;  /* 0x005fc80801007387 */ /* 0x0001e40000100a00 */
[----:B0-----:R-:W2:Y:S01]  /*422d0*/  LDL.64 R8, [R1+0xa0] ;  /* 0x0000a00001087983 */ /* 0x001ea20000100a00 */
[----:B----4-:R-:W-:Y:S03]  /*422e0*/  HMMA.16816.F32.BF16 R20, R16, R4, R20 ;  /* 0x000000041014723c */ /* 0x010fe60000041814 */
[----:B--2---:R0:W-:Y:S04]  /*422f0*/  STL.64 [R1+0x6008], R8 ;  /* 0x0060080801007387 */ /* 0x0041e80000100a00 */
[----:B0-----:R-:W2:Y:S01]  /*42300*/  LDL.LU.64 R8, [R1+0xa20] ;  /* 0x000a200001087983 */ /* 0x001ea20000300a00 */
[----:B------:R-:W2:Y:S02]  /*42310*/  LDL.LU.64 R10, [R1+0xa28] ;  /* 0x000a2800010a7983 */ /* 0x000ea40000300a00 */
[----:B------:R-:W-:Y:S11]  /*42320*/  STL.64 [R1+0x5fd0], R4 ;  /* 0x005fd00401007387 */ /* 0x000ff60000100a00 */
[----:B------:R-:W-:Y:S02]  /*42330*/  @!UPT UIADD3 URZ, URZ, URZ, URZ ;  /* 0x0000003f3f3ff290 */ /* 0x000fe4000fffe03f */
[----:B------:R-:W-:Y:S01]  /*42340*/  STL.64 [R1+0x350], R20 ;  /* 0x0003501401007387 */ /* 0x000fe20000100a00 */
[----:B------:R-:W-:Y:S02]  /*42350*/  STL.64 [R1+0x358], R22 ;  /* 0x0003581601007387 */ /* 0x000fe40000100a00 */
[----:B------:R-:W0:Y:S04]  /*42360*/  LDSM.16.MT88.4 R20, [R0+0x100] ;  /* 0x000100000014783b */ /* 0x000e280000004200 */
[----:B------:R-:W-:Y:S01]  /*42370*/  STL [R1+0x5f28], R0 ;  /* 0x005f280001007387 */ /* 0x000fe20000100800 */
[----:B0-----:R-:W-:Y:S01]  /*42380*/  STL.64 [R1+0x5e70], R22 ;  /* 0x005e701601007387 */ /* 0x001fe20000100a00 */
[----:B------:R0:W-:Y:S03]  /*42390*/  STL.64 [R1+0x5e68], R20 ;  /* 0x005e681401007387 */ /* 0x0001e60000100a00 */
[----:B0-----:R-:W4:Y:S01]  /*423a0*/  LDL.64 R20, [R1+0x30] ;  /* 0x0000300001147983 */ /* 0x001f220000100a00 */
[----:B------:R-:W-:-:S02]  /*423b0*/  IMAD.MOV.U32 R3, RZ, RZ, R12 ;  /* 0x000000ffff037224 */ /* 0x000fc400078e000c */
[----:B------:R-:W-:Y:S01]  /*423c0*/  IMAD.MOV.U32 R2, RZ, RZ, R13 ;  /* 0x000000ffff027224 */ /* 0x000fe200078e000d */
[C---:B--2---:R-:W-:Y:S08]  /*423d0*/  HMMA.16816.F32.BF16 R8, R16.reuse, R12, R8 ;  /* 0x0000000c1008723c */ /* 0x044ff00000041808 */
[C---:B----4-:R-:W-:Y:S11]  /*423e0*/  HMMA.16816.F32.BF16 R24, R16.reuse, R20, R24 ;  /* 0x000000141018723c */ /* 0x050ff60000041818 */
[----:B------:R-:W-:Y:S11]  /*423f0*/  @!UPT UIADD3 URZ, URZ, URZ, URZ ;  /* 0x0000003f3f3ff290 */ /* 0x000ff6000fffe03f */
[----:B------:R-:W-:Y:S01]  /*42400*/  @!UPT UIADD3 URZ, URZ, URZ, URZ ;  /* 0x0000003f3f3ff290 */ /* 0x000fe2000fffe03f */
[----:B------:R0:W-:Y:S01]  /*42410*/  STL.64 [R1+0x6d0], R24 ;  /* 0x0006d01801007387 */ /* 0x0001e20000100a00 */
[----:B------:R1:W-:Y:S03]  /*42420*/  STL.64 [R1+0x6d8], R26 ;  /* 0x0006d81a01007387 */ /* 0x0003e60000100a00 */
[----:B0-----:R-:W2:Y:S01]  /*42430*/  LDL.LU.64 R24, [R1+0x930] ;  /* 0x0009300001187983 */ /* 0x001ea20000300a00 */
[----:B-1----:R-:W2:Y:S02]  /*42440*/  LDL.LU.64 R26, [R1+0x938] ;  /* 0x00093800011a7983 */ /* 0x002ea40000300a00 */
[----:B------:R-:W-:Y:S02]  /*42450*/  STL [R1+0x5f30], R20 ;  /* 0x005f301401007387 */ /* 0x000fe40000100800 */
[----:B------:R0:W-:Y:S02]  /*42460*/  STL [R1+0x5f2c], R21 ;  /* 0x005f2c1501007387 */ /* 0x0001e40000100800 */
[----:B0-----:R-:W4:Y:S01]  /*42470*/  LDL.LU.64 R20, [R1+0x940] ;  /* 0x0009400001147983 */ /* 0x001f220000300a00 */
[----:B------:R-:W4:Y:S02]  /*42480*/  LDL.LU.64 R22, [R1+0x948] ;  /* 0x0009480001167983 */ /* 0x000f240000300a00 */
[----:B------:R0:W-:Y:S02]  /*42490*/  STL.64 [R1+0x6c0], R8 ;  /* 0x0006c00801007387 */ /* 0x0001e40000100a00 */
[----:B------:R-:W-:Y:S01]  /*424a0*/  STL.64 [R1+0x6c8], R10 ;  /* 0x0006c80a01007387 */ /* 0x000fe20000100a00 */
[----:B0-----:R-:W2:Y:S01]  /*424b0*/  LDL.LU.64 R8, [R1+0x6008] ;  /* 0x0060080001087983 */ /* 0x001ea20000300a00 */
[----:B------:R-:W4:Y:S02]  /*424c0*/  LDL.LU.64 R12, [R1+0x6000] ;  /* 0x00600000010c7983 */ /* 0x000f240000300a00 */
[----:B------:R-:W2:Y:S01]  /*424d0*/  LDL.64 R4, [R1+0x80] ;  /* 0x0000800001047983 */ /* 0x000ea20000100a00 */
[C---:B----4-:R-:W-:Y:S01]  /*424e0*/  HMMA.16816.F32.BF16 R20, R16.reuse, R12, R20 ;  /* 0x0000000c1014723c */ /* 0x050fe20000041814 */
[----:B--2---:R0:W-:Y:S04]  /*424f0*/  STL.64 [R1+0x5fd8], R4 ;  /* 0x005fd80401007387 */ /* 0x0041e80000100a00 */
[----:B0-----:R-:W2:Y:S01]  /*42500*/  LDL.64 R4, [R1+0x90] ;  /* 0x0000900001047983 */ /* 0x001ea20000100a00 */
[----:B------:R-:W-:Y:S02]  /*42510*/  STL [R1+0x5f38], R2 ;  /* 0x005f380201007387 */ /* 0x000fe40000100800 */
[----:B------:R-:W-:Y:S11]  /*42520*/  STL [R1+0x5f34], R3 ;  /* 0x005f340301007387 */ /* 0x000ff60000100800 */
[----:B------:R-:W-:Y:S04]  /*42530*/  @!UPT UIADD3 URZ, URZ, URZ, URZ ;  /* 0x0000003f3f3ff290 */ /* 0x000fe8000fffe03f */
[----:B------:R-:W-:Y:S01]  /*42540*/  STL.64 [R1+0x6b0], R20 ;  /* 0x0006b01401007387 */ /* 0x000fe20000100a00 */
[----:B------:R0:W-:Y:S02]  /*42550*/  STL.64 [R1+0x6b8], R22 ;  /* 0x0006b81601007387 */ /* 0x0001e40000100a00 */
[----:B0-----:R-:W-:Y:S02]  /*42560*/  IMAD.MOV.U32 R23, RZ, RZ, R12 ;  /* 0x000000ffff177224 */ /* 0x001fe400078e000c */
[----:B------:R-:W-:Y:S02]  /*42570*/  IMAD.MOV.U32 R22, RZ, RZ, R13 ;  /* 0x000000ffff167224 */ /* 0x000fe400078e000d */
[----:B------:R-:W4:Y:S01]  /*42580*/  LDL.LU.64 R12, [R1+0x5ff8] ;  /* 0x005ff800010c7983 */ /* 0x000f220000300a00 */
[----:B------:R-:W-:Y:S02]  /*42590*/  STL [R1+0x5f3c], R23 ;  /* 0x005f3c1701007387 */ /* 0x000fe40000100800 */
[----:B------:R0:W-:Y:S02]  /*425a0*/  STL [R1+0x5fe0], R22 ;  /* 0x005fe01601007387 */ /* 0x0001e40000100800 */
[----:B------:R-:W2:Y:S01]  /*425b0*/  LDL.LU.64 R20, [R1+0x920] ;  /* 0x0009200001147983 */ /* 0x000ea20000300a00 */
[----:B0-----:R-:W2:Y:S01]  /*425c0*/  LDL.LU.64 R22, [R1+0x928] ;  /* 0x0009280001167983 */ /* 0x001ea20000300a00 */
[C---:B----4-:R-:W-:Y:S11]  /*425d0*/  HMMA.16816.F32.BF16 R24, R16.reuse, R12, R24 ;  /* 0x0000000c1018723c */ /* 0x050ff60000041818 */
[----:B------:R-:W-:Y:S11]  /*425e0*/  @!UPT UIADD3 URZ, URZ, URZ, URZ ;  /* 0x0000003f3f3ff290 */ /* 0x000ff6000fffe03f */
[----:B------:R-:W-:Y:S01]  /*425f0*/  @!UPT UIADD3 URZ, URZ, URZ, URZ ;  /* 0x0000003f3f3ff290 */ /* 0x000fe2000fffe03f */
[----:B------:R0:W-:Y:S01]  /*42600*/  STL.64 [R1+0x6a0], R24 ;  /* 0x0006a01801007387 */ /* 0x0001e20000100a00 */
[----:B------:R1:W-:Y:S03]  /*42610*/  STL.64 [R1+0x6a8], R26 ;  /* 0x0006a81a01007387 */ /* 0x0003e60000100a00 */
[----:B0-----:R-:W4:Y:S01]  /*42620*/  LDL.LU.64 R24, [R1+0x5ff0] ;  /* 0x005ff00001187983 */ /* 0x001f220000300a00 */
[----:B-1----:R-:W-:Y:S02]  /*42630*/  IMAD.MOV.U32 R27, RZ, RZ, R12 ;  /* 0x000000ffff1b7224 */ /* 0x002fe400078e000c */
[----:B------:R-:W-:Y:S02]  /*42640*/  IMAD.MOV.U32 R26, RZ, RZ, R13 ;  /* 0x000000ffff1a7224 */ /* 0x000fe400078e000d */
[----:B------:R-:W3:Y:S03]  /*42650*/  LDL.LU.64 R12, [R1+0x5fe8] ;  /* 0x005fe800010c7983 */ /* 0x000ee60000300a00 */
[----:B------:R-:W-:Y:S01]  /*42660*/  STL.64 [R1+0x5f68], R26 ;  /* 0x005f681a01007387 */ /* 0x000fe20000100a00 */
[----:B--2---:R-:W-:Y:S01]  /*42670*/  HMMA.16816.F32.BF16 R20, R16, R8, R20 ;  /* 0x000000081014723c */ /* 0x004fe20000041814 */
[----:B----4-:R0:W-:Y:S04]  /*42680*/  STL.64 [R1+0x5f60], R24 ;  /* 0x005f601801007387 */ /* 0x0101e80000100a00 */
[----:B0-----:R-:W2:Y:S01]  /*42690*/  LDL.64 R24, [R1] ;  /* 0x0000000001187983 */ /* 0x001ea20000100a00 */
[----:B------:R-:W-:-:S02]  /*426a0*/  IMAD.MOV.U32 R29, RZ, RZ, R8 ;  /* 0x000000ffff1d7224 */ /* 0x000fc400078e0008 */
[----:B------:R-:W-:Y:S01]  /*426b0*/  IMAD.MOV.U32 R28, RZ, RZ, R9 ;  /* 0x000000ffff1c7224 */ /* 0x000fe200078e0009 */
[----:B--2---:R-:W-:Y:S11]  /*426c0*/  STL.64 [R1+0x5f78], R24 ;  /* 0x005f781801007387 */ /* 0x004ff60000100a00 */
[----:B------:R-:W-:Y:S03]  /*426d0*/  @!UPT UIADD3 URZ, URZ, URZ, URZ ;  /* 0x0000003f3f3ff290 */ /* 0x000fe6000fffe03f */
[----:B------:R0:W-:Y:S02]  /*426e0*/  STL.64 [R1+0x690], R20 ;  /* 0x0006901401007387 */ /* 0x0001e40000100a00 */
[----:B------:R1:W-:Y:S01]  /*426f0*/  STL.64 [R1+0x698], R22 ;  /* 0x0006981601007387 */ /* 0x0003e20000100a00 */
[----:B0-----:R-:W2:Y:S01]  /*42700*/  LDL.LU.64 R20, [R1+0x910] ;  /* 0x0009100001147983 */ /* 0x001ea20000300a00 */
[----:B-1----:R-:W2:Y:S02]  /*42710*/  LDL.LU.64 R22, [R1+0x918] ;  /* 0x0009180001167983 */ /* 0x002ea40000300a00 */
[----:B------:R-:W4:Y:S02]  /*42720*/  LDL.LU.64 R8, [R1+0x8d0] ;  /* 0x0008d00001087983 */ /* 0x000f240000300a00 */
[----:B------:R-:W4:Y:S02]  /*42730*/  LDL.LU.64 R10, [R1+0x8d8] ;  /* 0x0008d800010a7983 */ /* 0x000f240000300a00 */
[----:B---3--:R-:W-:-:S02]  /*42740*/  IMAD.MOV.U32 R24, RZ, RZ, R13 ;  /* 0x000000ffff187224 */ /* 0x008fc400078e000d */
[----:B------:R-:W-:Y:S01]  /*42750*/  IMAD.MOV.U32 R25, RZ, RZ, R12 ;  /* 0x000000ffff197224 */ /* 0x000fe200078e000c */
[----:B------:R-:W3:Y:S04]  /*42760*/  LDL R13, [R1+0x44] ;  /* 0x00004400010d7983 */ /* 0x000ee80000100800 */
[----:B------:R-:W3:Y:S04]  /*42770*/  LDL R12, [R1+0x40] ;  /* 0x00004000010c7983 */ /* 0x000ee80000100800 */
[----:B---3--:R-:W-:Y:S01]  /*42780*/  STL.64 [R1+0x5fb0], R12 ;  /* 0x005fb00c01007387 */ /* 0x008fe20000100a00 */
[----:B------:R0:W-:Y:S03]  /*42790*/  STL.64 [R1+0x5f90], R24 ;  /* 0x005f901801007387 */ /* 0x0001e60000100a00 */
[----:B0-----:R-:W3:Y:S01]  /*427a0*/  LDL.64 R24, [R1+0x20] ;  /* 0x0000200001187983 */ /* 0x001ee20000100a00 */
[----:B--2---:R-:W-:Y:S01]  /*427b0*/  HMMA.16816.F32.BF16 R20, R16, R4, R20 ;  /* 0x000000041014723c */ /* 0x004fe20000041814 */
[----:B------:R-:W-:-:S02]  /*427c0*/  IMAD.MOV.U32 R0, RZ, RZ, R5 ;  /* 0x000000ffff007224 */ /* 0x000fc400078e0005 */
[----:B---3--:R0:W-:Y:S04]  /*427d0*/  STL.64 [R1+0x5fa8], R24 ;  /* 0x005fa81801007387 */ /* 0x0081e80000100a00 */
[----:B0-----:R-:W2:Y:S01]  /*427e0*/  LDL.LU.64 R24, [R1+0x840] ;  /* 0x0008400001187983 */ /* 0x001ea20000300a00 */
[----:B------:R-:W2:Y:S11]  /*427f0*/  LDL.LU.64 R26, [R1+0x848] ;  /* 0x00084800011a7983 */ /* 0x000eb60000300a00 */
[----:B------:R-:W-:Y:S04]  /*42800*/  @!UPT UIADD3 URZ, URZ, URZ, URZ ;  /* 0x0000003f3f3ff290 */ /* 0x000fe8000fffe03f */
[----:B------:R0:W-:Y:S02]  /*42810*/  STL.64 [R1+0x680], R20 ;  /* 0x0006801401007387 */ /* 0x0001e40000100a00 */
[----:B------:R1:W-:Y:S02]  /*42820*/  STL.64 [R1+0x688], R22 ;  /* 0x0006881601007387 */ /* 0x0003e40000100a00 */
[----:B0-----:R-:W-:Y:S01]  /*42830*/  IMAD.MOV.U32 R21, RZ, RZ, R4 ;  /* 0x000000ffff157224 */ /* 0x001fe200078e0004 */
[----:B-1----:R-:W3:Y:S01]  /*42840*/  LDL.LU R22, [R1+0x5fe0] ;  /* 0x005fe00001167983 */ /* 0x002ee20000300800 */
[----:B------:R-:W4:Y:S02]  /*42850*/  LDL.LU.64 R4, [R1+0x5fd8] ;  /* 0x005fd80001047983 */ /* 0x000f240000300a00 */
[----:B------:R-:W-:Y:S02]  /*42860*/  IMAD.MOV.U32 R12, RZ, RZ, R7 ;  /* 0x000000ffff0c7224 */ /* 0x000fe400078e0007 */
[----:B------:R-:W-:Y:S01]  /*42870*/  IMAD.MOV.U32 R13, RZ, RZ, R6 ;  /* 0x000000ffff0d7224 */ /* 0x000fe200078e0006 */
[----:B----4-:R-:W-:Y:S01]  /*42880*/  HMMA.16816.F32.BF16 R8, R16, R4, R8 ;  /* 0x000000041008723c */ /* 0x010fe20000041808 */
[----:B------:R-:W-:-:S02]  /*42890*/  IMAD.MOV.U32 R3, RZ, RZ, R4 ;  /* 0x000000ffff037224 */ /* 0x000fc400078e0004 */
[----:B------:R-:W-:Y:S02]  /*428a0*/  IMAD.MOV.U32 R20, RZ, RZ, R5 ;  /* 0x000000ffff147224 */ /* 0x000fe400078e0005 */
[----:B------:R-:W4:Y:S11]  /*428b0*/  LDL.LU.64 R4, [R1+0x5fd0] ;  /* 0x005fd00001047983 */ /* 0x000f360000300a00 */
[----:B------:R-:W-:Y:S08]  /*428c0*/  @!UPT UIADD3 URZ, URZ, URZ, URZ ;  /* 0x0000003f3f3ff290 */ /* 0x000ff0000fffe03f */
[----:B------:R-:W-:Y:S02]  /*428d0*/  IMAD.MOV.U32 R7, RZ, RZ, R11 ;  /* 0x000000ffff077224 */ /* 0x000fe400078e000b */
[----:B------:R-:W-:Y:S01]  /*428e0*/  IMAD.MOV.U32 R6, RZ, RZ, R10 ;  /* 0x000000ffff067224 */ /* 0x000fe200078e000a */
[----:B------:R0:W-:Y:S04]  /*428f0*/  STL.64 [R1+0x670], R8 ;  /* 0x0006700801007387 */ /* 0x0001e80000100a00 */
[----:B0-----:R-:W2:Y:S01]  /*42900*/  LDL.LU.64 R8, [R1+0x5fc8] ;  /* 0x005fc80001087983 */ /* 0x001ea20000300a00 */
[----:B------:R-:W-:Y:S02]  /*42910*/  STL [R1+0x5b94], R7 ;  /* 0x005b940701007387 */ /* 0x000fe40000100800 */
[----:B------:R-:W-:Y:S01]  /*42920*/  STL [R1+0x5b90], R6 ;  /* 0x005b900601007387 */ /* 0x000fe20000100800 */
[----:B----4-:R0:W-:Y:S04]  /*42930*/  STL.64 [R1+0x5f70], R4 ;  /* 0x005f700401007387 */ /* 0x0101e80000100a00 */
[----:B0-----:R-:W2:Y:S02]  /*42940*/  LDL.64 R4, [R1+0x70] ;  /* 0x0000700001047983 */ /* 0x001ea40000100a00 */
[----:B--2---:R-:W-:Y:S11]  /*42950*/  HMMA.16816.F32.BF16 R24, R16, R4, R24 ;  /* 0x000000041018723c */ /* 0x004ff60000041818 */
[----:B------:R-:W-:Y:S11]  /*42960*/  @!UPT UIADD3 URZ, URZ, URZ, URZ ;  /* 0x0000003f3f3ff290 */ /* 0x000ff6000fffe03f */
[----:B------:R-:W-:Y:S01]  /*42970*/  @!UPT UIADD3 URZ, URZ, URZ, URZ ;  /* 0x0000003f3f3ff290 */ /* 0x000fe2000fffe03f */
[----:B------:R0:W-:Y:S01]  /*42980*/  STL.64 [R1+0x668], R26 ;  /* 0x0006681a01007387 */ /* 0x0001e20000100a00 */
[----:B------:R-:W-:Y:S02]  /*42990*/  IMAD.MOV.U32 R10, RZ, RZ, R24 ;  /* 0x000000ffff0a7224 */ /* 0x000fe400078e0018 */
[----:B------:R-:W-:Y:S02]  /*429a0*/  IMAD.MOV.U32 R11, RZ, RZ, R25 ;  /* 0x000000ffff0b7224 */ /* 0x000fe400078e0019 */
[----:B------:R-:W2:Y:S04]  /*429b0*/  LDL.LU.64 R24, [R1+0x820] ;  /* 0x0008200001187983 */ /* 0x000ea80000300a00 */
[----:B0-----:R-:W4:Y:S01]  /*429c0*/  LDL.LU.64 R26, [R1+0x828] ;  /* 0x00082800011a7983 */ /* 0x001f220000300a00 */
[----:B------:R-:W-:-:S02]  /*429d0*/  IMAD.MOV.U32 R23, RZ, RZ, R4 ;  /* 0x000000ffff177224 */ /* 0x000fc400078e0004 */
[----:B------:R-:W-:Y:S01]  /*429e0*/  IMAD.MOV.U32 R2, RZ, RZ, R5 ;  /* 0x000000ffff027224 */ /* 0x000fe200078e0005 */
[----:B----4-:R-:W-:Y:S01]  /*429f0*/  STL.64 [R1+0x5fc0], R26 ;  /* 0x005fc01a01007387 */ /* 0x010fe20000100a00 */
[----:B--2---:R0:W-:Y:S03]  /*42a00*/  STL.64 [R1+0x5fb8], R24 ;  /* 0x005fb81801007387 */ /* 0x0041e60000100a00 */
[----:B0-----:R-:W2:Y:S01]  /*42a10*/  LDL.LU.64 R24, [R1+0x830] ;  /* 0x0008300001187983 */ /* 0x001ea20000300a00 */
[----:B------:R-:W2:Y:S02]  /*42a20*/  LDL.LU.64 R26, [R1+0x838] ;  /* 0x00083800011a7983 */ /* 0x000ea40000300a00 */
[----:B------:R-:W4:Y:S02]  /*42a30*/  LDL.LU.64 R4, [R1+0x970] ;  /* 0x0009700001047983 */ /* 0x000f240000300a00 */
[----:B------:R-:W3:Y:S01]  /*42a40*/  LDL.LU.64 R6, [R1+0x978] ;  /* 0x0009780001067983 */ /* 0x000ee20000300a00 */
[C---:B--2---:R-:W-:Y:S01]  /*42a50*/  HMMA.16816.F32.BF16 R12, R16.reuse, R12, R24 ;  /* 0x0000000c100c723c */ /* 0x044fe20000041818 */
[----:B---3--:R-:W-:Y:S01]  /*42a60*/  STL.64 [R1+0x5f88], R6 ;  /* 0x005f880601007387 */ /* 0x008fe20000100a00 */
[----:B----4-:R0:W-:Y:S03]  /*42a70*/  STL.64 [R1+0x5f80], R4 ;  /* 0x005f800401007387 */ /* 0x0101e60000100a00 */
[----:B0-----:R-:W2:Y:S01]  /*42a80*/  LDL.LU.64 R4, [R1+0x980] ;  /* 0x0009800001047983 */ /* 0x001ea20000300a00 */
[----:B------:R-:W2:Y:S02]  /*42a90*/  LDL.LU.64 R6, [R1+0x988] ;  /* 0x0009880001067983 */ /* 0x000ea40000300a00 */
[----:B------:R-:W-:Y:S02]  /*42aa0*/  STL.64 [R1+0x5f58], R10 ;  /* 0x005f580a01007387 */ /* 0x000fe40000100a00 */
[----:B------:R0:W-:Y:S02]  /*42ab0*/  STL.64 [R1+0x5f50], R8 ;  /* 0x005f500801007387 */ /* 0x0001e40000100a00 */
[----:B0-----:R-:W3:Y:S01]  /*42ac0*/  LDL.LU.64 R8, [R1+0x7d0] ;  /* 0x0007d00001087983 */ /* 0x001ee20000300a00 */
[----:B------:R-:W3:Y:S02]  /*42ad0*/  LDL.LU.64 R10, [R1+0x7d8] ;  /* 0x0007d800010a7983 */ /* 0x000ee40000300a00 */
[----:B------:R-:W-:Y:S02]  /*42ae0*/  STL.64 [R1+0x5f48], R22 ;  /* 0x005f481601007387 */ /* 0x000fe40000100a00 */
[----:B------:R0:W-:Y:S02]  /*42af0*/  STL.64 [R1+0x5f40], R20 ;  /* 0x005f401401007387 */ /* 0x0001e40000100a00 */
[----:B0-----:R-:W4:Y:S01]  /*42b00*/  LDL.LU.64 R20, [R1+0x7c0] ;  /* 0x0007c00001147983 */ /* 0x001f220000300a00 */
[----:B------:R-:W4:Y:S02]  /*42b10*/  LDL.LU.64 R22, [R1+0x7c8] ;  /* 0x0007c80001167983 */ /* 0x000f240000300a00 */
[----:B------:R-:W2:Y:S02]  /*42b20*/  LDL.LU.64 R26, [R1+0x5fc0] ;  /* 0x005fc000011a7983 */ /* 0x000ea40000300a00 */
[----:B------:R-:W2:Y:S01]  /*42b30*/  LDL.LU.64 R24, [R1+0x5fb8] ;  /* 0x005fb80001187983 */ /* 0x000ea20000300a00 */
[----:B------:R0:W-:Y:S01]  /*42b40*/  STL.64 [R1+0x650], R12 ;  /* 0x0006500c01007387 */ /* 0x0001e20000100a00 */
[----:B------:R1:W-:Y:S03]  /*42b50*/  STL.64 [R1+0x658], R14 ;  /* 0x0006580e01007387 */ /* 0x0003e60000100a00 */
[----:B0-----:R-:W2:Y:S02]  /*42b60*/  LDL.LU.64 R12, [R1+0x5fb0] ;  /* 0x005fb000010c7983 */ /* 0x001ea40000300a00 */
[----:B--2---:R-:W-:Y:S02]  /*42b70*/  HMMA.16816.F32.BF16 R16, R16, R12, R24 ;  /* 0x0000000c1010723c */ /* 0x004fe40000041818 */
[----:B------:R-:W2:Y:S01]  /*42b80*/  LDL.LU.64 R24, [R1+0x5fa8] ;  /* 0x005fa80001187983 */ /* 0x000ea20000300a00 */
[----:B-1----:R-:W2:Y:S02]  /*42b90*/  LDL.LU.64 R14, [R1+0x5fa0] ;  /* 0x005fa000010e7983 */ /* 0x002ea40000300a00 */
[----:B------:R-:W2:Y:S11]  /*42ba0*/  LDL.LU.64 R12, [R1+0x5f98] ;  /* 0x005f9800010c7983 */ /* 0x000eb60000300a00 */
[----:B------:R-:W-:Y:S07]  /*42bb0*/  @!UPT UIADD3 URZ, URZ, URZ, URZ ;  /* 0x0000003f3f3ff290 */ /* 0x000fee000fffe03f */
[----:B------:R0:W-:Y:S01]  /*42bc0*/  STL.64 [R1+0x340], R16 ;  /* 0x0003401001007387 */ /* 0x0001e20000100a00 */
[----:B------:R1:W-:Y:S03]  /*42bd0*/  STL.64 [R1+0x348], R18 ;  /* 0x0003481201007387 */ /* 0x0003e60000100a00 */
[----:B0-----:R-:W2:Y:S01]  /*42be0*/  LDL.LU.64 R16, [R1+0x9a0] ;  /* 0x0009a00001107983 */ /* 0x001ea20000300a00 */
[----:B-1----:R-:W2:Y:S02]  /*42bf0*/  LDL.LU.64 R18, [R1+0x9a8] ;  /* 0x0009a80001127983 */ /* 0x002ea40000300a00 */
[C---:B--2---:R-:W-:Y:S11]  /*42c00*/  HMMA.16816.F32.BF16 R16, R12.reuse, R24, R16 ;  /* 0x000000180c10723c */ /* 0x044ff60000041810 */
[----:B------:R-:W-:Y:S11]  /*42c10*/  @!UPT UIADD3 URZ, URZ, URZ, URZ ;  /* 0x0000003f3f3ff290 */ /* 0x000ff6000fffe03f */
[----:B------:R-:W-:Y:S01]  /*42c20*/  @!UPT UIADD3 URZ, URZ, URZ, URZ ;  /* 0x0000003f3f3ff290 */ /* 0x000fe2000fffe03f */
[----:B------:R0:W-:Y:S01]  /*42c30*/  STL.64 [R1+0x2b0], R16 ;  /* 0x0002b01001007387 */ /* 0x0001e20000100a00 */
[----:B------:R-:W-:Y:S02]  /*42c40*/  STL.64 [R1+0x2b8], R18 ;  /* 0x0002b81201007387 */ /* 0x000fe40000100a00 */
[----:B0-----:R-:W-:Y:S02]  /*42c50*/  IMAD.MOV.U32 R17, RZ, RZ, R24 ;  /* 0x000000ffff117224 */ /* 0x001fe400078e0018 */
[----:B------:R-:W-:Y:S02]  /*42c60*/  IMAD.MOV.U32 R16, RZ, RZ, R25 ;  /* 0x000000ffff107224 */ /* 0x000fe400078e0019 */
[----:B------:R-:W2:Y:S02]  /*42c70*/  LDL.LU.64 R24, [R1+0x5f90] ;  /* 0x005f900001187983 */ /* 0x000ea40000300a00 */
[C---:B--2---:R-:W-:Y:S02]  /*42c80*/  HMMA.16816.F32.BF16 R24, R12.reuse, R24, R4 ;  /* 0x000000180c18723c */ /* 0x044fe40000041804 */
[----:B------:R-:W2:Y:S01]  /*42c90*/  LDL.LU.64 R6, [R1+0x5f88] ;  /* 0x005f880001067983 */ /* 0x000ea20000300a00 */
[----:B------:R-:W2:Y:S11]  /*42ca0*/  LDL.LU.64 R4, [R1+0x5f80] ;  /* 0x005f800001047983 */ /* 0x000eb60000300a00 */
[----:B------:R-:W-:Y:S09]  /*42cb0*/  @!UPT UIADD3 URZ, URZ, URZ, URZ ;  /* 0x0000003f3f3ff290 */ /* 0x000ff2000fffe03f */
[----:B------:R0:W-:Y:S01]  /*42cc0*/  STL.64 [R1+0x2a0], R24 ;  /* 0x0002a01801007387 */ /* 0x0001e20000100a00 */
[----:B------:R-:W-:Y:S03]  /*42cd0*/  STL.64 [R1+0x2a8], R26 ;  /* 0x0002a81a01007387 */ /* 0x000fe60000100a00 */
[----:B0-----:R-:W2:Y:S02]  /*42ce0*/  LDL.LU.64 R24, [R1+0x5f78] ;  /* 0x005f780001187983 */ /* 0x001ea40000300a00 */
[C---:B--2---:R-:W-:Y:S11]  /*42cf0*/  HMMA.16816.F32.BF16 R4, R12.reuse, R24, R4 ;  /* 0x000000180c04723c */ /* 0x044ff60000041804 */
[----:B------:R-:W-:Y:S11]  /*42d00*/  @!UPT UIADD3 URZ, URZ, URZ, URZ ;  /* 0x0000003f3f3ff290 */ /* 0x000ff6000fffe03f */
[----:B------:R-:W-:Y:S01]  /*42d10*/  @!UPT UIADD3 URZ, URZ, URZ, URZ ;  /* 0x0000003f3f3ff290 */ /* 0x000fe2000fffe03f */
[----:B------:R0:W-:Y:S01]  /*42d20*/  STL.64 [R1+0x290], R4 ;  /* 0x0002900401007387 */ /* 0x0001e20000100a00 */
[----:B------:R1:W-:Y:S03]  /*42d30*/  STL.64 [R1+0x298], R6 ;  /* 0x0002980601007387 */ /* 0x0003e60000100a00 */
[----:B0-----:R-:W2:Y:S01]  /*42d40*/  LDL.LU.64 R4, [R1+0x5f70] ;  /* 0x005f700001047983 */ /* 0x001ea20000300a00 */
[----:B-1----:R-:W-:Y:S02]  /*42d50*/  IMAD.MOV.U32 R7, RZ, RZ, R24 ;  /* 0x000000ffff077224 */ /* 0x002fe400078e0018 */
[----:B------:R-:W-:Y:S02]  /*42d60*/  IMAD.MOV.U32 R6, RZ, RZ, R25 ;  /* 0x000000ffff067224 */ /* 0x000fe400078e0019 */
[----:B------:R-:W2:Y:S01]  /*42d70*/  LDL.LU.64 R26, [R1+0x5f68] ;  /* 0x005f6800011a7983 */ /* 0x000ea20000300a00 */
[----:B------:R-:W3:Y:S02]  /*42d80*/  LDL.LU.64 R24, [R1+0x5f60] ;  /* 0x005f600001187983 */ /* 0x000ee40000300a00 */
[C---:B---3--:R-:W-:Y:S11]  /*42d90*/  HMMA.16816.F32.BF16 R8, R12.reuse, R24, R8 ;  /* 0x000000180c08723c */ /* 0x048ff60000041808 */
[----:B------:R-:W-:Y:S11]  /*42da0*/  @!UPT UIADD3 URZ, URZ, URZ, URZ ;  /* 0x0000003f3f3ff290 */ /* 0x000ff6000fffe03f */
[----:B------:R-:W-:Y:S01]  /*42db0*/  @!UPT UIADD3 URZ, URZ, URZ, URZ ;  /* 0x0000003f3f3ff290 */ /* 0x000fe2000fffe03f */
[----:B------:R-:W-:Y:S01]  /*42dc0*/  STL.64 [R1+0x280], R8 ;  /* 0x0002800801007387 */ /* 0x000fe20000100a00 */
[----:B------:R0:W-:Y:S03]  /*42dd0*/  STL.64 [R1+0x288], R10 ;  /* 0x0002880a01007387 */ /* 0x0001e60000100a00 */
[----:B0-----:R-:W3:Y:S01]  /*42de0*/  LDL.LU.64 R10, [R1+0x5f58] ;  /* 0x005f5800010a7983 */ /* 0x001ee20000300a00 */
[----:B------:R-:W4:Y:S02]  /*42df0*/  LDL.LU.64 R8, [R1+0x5f50] ;  /* 0x005f500001087983 */ /* 0x000f240000300a00 */
[----:B------:R-:W-:Y:S01]  /*42e00*/  STL.64 [R1+0x5e40], R24 ;  /* 0x005e401801007387 */ /* 0x000fe20000100a00 */
[----:B----4-:R-:W-:Y:S11]  /*42e10*/  HMMA.16816.F32.BF16 R20, R12, R8, R20 ;  /* 0x000000080c14723c */ /* 0x010ff60000041814 */
[----:B------:R-:W-:Y:S11]  /*42e20*/  @!UPT UIADD3 URZ, URZ, URZ, URZ ;  /* 0x0000003f3f3ff290 */ /* 0x000ff6000fffe03f */
[----:B------:R-:W-:Y:S01]  /*42e30*/  @!UPT UIADD3 URZ, URZ, URZ, URZ ;  /* 0x0000003f3f3ff290 */ /* 0x000fe2000fffe03f */
[----:B------:R-:W-:Y:S01]  /*42e40*/  STL.64 [R1+0x270], R20 ;  /* 0x0002701401007387 */ /* 0x000fe20000100a00 */
[----:B------:R0:W-:Y:S03]  /*42e50*/  STL.64 [R1+0x278], R22 ;  /* 0x0002781601007387 */ /* 0x0001e60000100a00 */
[----:B0-----:R-:W4:Y:S01]  /*42e60*/  LDL.LU.64 R22, [R1+0x5f48] ;  /* 0x005f480001167983 */ /* 0x001f220000300a00 */
[----:B------:R-:W2:Y:S02]  /*42e70*/  LDL.LU.64 R20, [R1+0x5f40] ;  /* 0x005f400001147983 */ /* 0x000ea40000300a00 */
[----:B---3--:R-:W-:Y:S02]  /*42e80*/  STL.64 [R1+0x5e50], R10 ;  /* 0x005e500a01007387 */ /* 0x008fe40000100a00 */
[----:B------:R0:W-:Y:S02]  /*42e90*/  STL.64 [R1+0x5e48], R8 ;  /* 0x005e480801007387 */ /* 0x0001e40000100a00 */
[----:B0-----:R-:W3:Y:S04]  /*42ea0*/  LDL.64 R8, [R1+0x60] ;  /* 0x0000600001087983 */ /* 0x001ee80000100a00 */
[----:B---3--:R4:W-:Y:S02]  /*42eb0*/  STL.64 [R1+0x5e80], R8 ;  /* 0x005e800801007387 */ /* 0x0089e40000100a00 */
[----:B----4-:R-:W-:-:S02]  /*42ec0*/  IMAD.MOV.U32 R8, RZ, RZ, R23 ;  /* 0x000000ffff087224 */ /* 0x010fc400078e0017 */
[----:B------:R-:W-:Y:S01]  /*42ed0*/  IMAD.MOV.U32 R9, RZ, RZ, R2 ;  /* 0x000000ffff097224 */ /* 0x000fe200078e0002 */
[----:B------:R-:W3:Y:S01]  /*42ee0*/  LDL.LU R23, [R1+0x5f3c] ;  /* 0x005f3c0001177983 */ /* 0x000ee20000300800 */
[----:B------:R-:W4:Y:S03]  /*42ef0*/  LDL.LU R2, [R1+0x5f38] ;  /* 0x005f380001027983 */ /* 0x000f260000300800 */
[----:B------:R0:W-:Y:S04]  /*42f00*/  STL.64 [R1+0x5e98], R8 ;  /* 0x005e980801007387 */ /* 0x0001e80000100a00 */
[----:B0-----:R-:W2:Y:S01]  /*42f10*/  LDL.LU.64 R8, [R1+0x790] ;  /* 0x0007900001087983 */ /* 0x001ea20000300a00 */
[----:B------:R-:W2:Y:S02]  /*42f20*/  LDL.LU.64 R10, [R1+0x798] ;  /* 0x00079800010a7983 */ /* 0x000ea40000300a00 */
[----:B--2---:R-:W-:Y:S11]  /*42f30*/  HMMA.16816.F32.BF16 R8, R12, R4, R8 ;  /* 0x000000040c08723c */ /* 0x004ff60000041808 */
[----:B------:R-:W-:Y:S11]  /*42f40*/  @!UPT UIADD3 URZ, URZ, URZ, URZ ;  /* 0x0000003f3f3ff290 */ /* 0x000ff6000fffe03f */
[----:B------:R-:W-:Y:S01]  /*42f50*/  @!UPT UIADD3 URZ, URZ, URZ, URZ ;  /* 0x0000003f3f3ff290 */ /* 0x000fe2000fffe03f */
[----:B------:R0:W-:Y:S01]  /*42f60*/  STL.64 [R1+0x260], R8 ;  /* 0x0002600801007387 */ /* 0x0001e20000100a00 */
[----:B------:R-:W-:Y:S02]  /*42f70*/  STL.64 [R1+0x268], R10 ;  /* 0x0002680a01007387 */ /* 0x000fe40000100a00 */
[----:B0-----:R-:W-:Y:S02]  /*42f80*/  IMAD.MOV.U32 R8, RZ, RZ, R3 ;  /* 0x000000ffff087224 */ /* 0x001fe400078e0003 */
[----:B------:R-:W-:Y:S01]  /*42f90*/  IMAD.MOV.U32 R9, RZ, RZ, R20 ;  /* 0x000000ffff097224 */ /* 0x000fe200078e0014 */
[----:B------:R-:W2:Y:S01]  /*42fa0*/  LDL.LU R3, [R1+0x5f34] ;  /* 0x005f340001037983 */ /* 0x000ea20000300800 */
[----:B------:R-:W2:Y:S03]  /*42fb0*/  LDL.LU R20, [R1+0x5f30] ;  /* 0x005f300001147983 */ /* 0x000ea60000300800 */
[----:B------:R0:W-:Y:S01]  /*42fc0*/  STL.64 [R1+0x5eb0], R8 ;  /* 0x005eb00801007387 */ /* 0x0001e20000100a00 */
[----:B------:R1:W-:Y:S02]  /*42fd0*/  STL.64 [R1+0x5e58], R4 ;  /* 0x005e580401007387 */ /* 0x0003e40000100a00 */
[----:B0-----:R-:W-:-:S02]  /*42fe0*/  IMAD.MOV.U32 R8, RZ, RZ, R21 ;  /* 0x000000ffff087224 */ /* 0x001fc400078e0015 */
[----:B------:R-:W-:Y:S01]  /*42ff0*/  IMAD.MOV.U32 R9, RZ, RZ, R0 ;  /* 0x000000ffff097224 */ /* 0x000fe200078e0000 */
[----:B------:R-:W2:Y:S01]  /*43000*/  LDL.LU R21, [R1+0x5f2c] ;  /* 0x005f2c0001157983 */ /* 0x000ea20000300800 */
[----:B------:R-:W2:Y:S02]  /*43010*/  LDL.LU R0, [R1+0x5f28] ;  /* 0x005f280001007983 */ /* 0x000ea40000300800 */
[----:B-1----:R-:W-:Y:S02]  /*43020*/  IMAD.MOV.U32 R4, RZ, RZ, R17 ;  /* 0x000000ffff047224 */ /* 0x002fe400078e0011 */
[----:B------:R-:W-:Y:S01]  /*43030*/  IMAD.MOV.U32 R5, RZ, RZ, R16 ;  /* 0x000000ffff057224 */ /* 0x000fe200078e0010 */
[----:B------:R0:W-:Y:S04]  /*43040*/  STL.64 [R1+0x5ec8], R8 ;  /* 0x005ec80801007387 */ /* 0x0001e80000100a00 */
[----:B------:R-:W-:Y:S01]  /*43050*/  STL.64 [R1+0x5e78], R4 ;  /* 0x005e780401007387 */ /* 0x000fe20000100a00 */
[----:B0-----:R-:W-:-:S02]  /*43060*/  IMAD.MOV.U32 R8, RZ, RZ, R29 ;  /* 0x000000ffff087224 */ /* 0x001fc400078e001d */
[----:B------:R-:W-:-:S05]  /*43070*/  IMAD.MOV.U32 R9, RZ, RZ, R28 ;  /* 0x000000ffff097224 */ /* 0x000fca00078e001c */
[----:B------:R0:W-:Y:S02]  /*43080*/  STL.64 [R1+0x5ee0], R8 ;  /* 0x005ee00801007387 */ /* 0x0001e40000100a00 */
[----:B0-----:R-:W-:Y:S02]  /*43090*/  IMAD.MOV.U32 R8, RZ, RZ, R27 ;  /* 0x000000ffff087224 */ /* 0x001fe400078e001b */
[----:B------:R-:W-:-:S05]  /*430a0*/  IMAD.MOV.U32 R9, RZ, RZ, R26 ;  /* 0x000000ffff097224 */ /* 0x000fca00078e001a */
[----:B------:R3:W-:Y:S02]  /*430b0*/  STL.64 [R1+0x5ef8], R8 ;  /* 0x005ef80801007387 */ /* 0x0007e40000100a00 */
[----:B---3--:R-:W-:Y:S02]  /*430c0*/  IMAD.MOV.U32 R8, RZ, RZ, R23 ;  /* 0x000000ffff087224 */ /* 0x008fe400078e0017 */
[----:B------:R-:W-:-:S05]  /*430d0*/  IMAD.MOV.U32 R9, RZ, RZ, R22 ;  /* 0x000000ffff097224 */ /* 0x000fca00078e0016 */
[----:B------:R0:W-:Y:S04]  /*430e0*/  STL.64 [R1+0x5f10], R8 ;  /* 0x005f100801007387 */ /* 0x0001e80000100a00 */
[----:B0-----:R-:W3:Y:S01]  /*430f0*/  LDL.LU.64 R8, [R1+0x7a0] ;  /* 0x0007a00001087983 */ /* 0x001ee20000300a00 */
[----:B------:R-:W3:Y:S02]  /*43100*/  LDL.LU.64 R10, [R1+0x7a8] ;  /* 0x0007a800010a7983 */ /* 0x000ee40000300a00 */
[----:B------:R-:W-:Y:S02]  /*43110*/  IMAD.MOV.U32 R24, RZ, RZ, R7 ;  /* 0x000000ffff187224 */ /* 0x000fe400078e0007 */
[----:B------:R-:W-:Y:S01]  /*43120*/  IMAD.MOV.U32 R25, RZ, RZ, R6 ;  /* 0x000000ffff197224 */ /* 0x000fe200078e0006 */
[----:B--2---:R-:W0:Y:S04]  /*43130*/  LDSM.16.MT88.4 R16, [R0+0x180] ;  /* 0x000180000010783b */ /* 0x004e280000004200 */
[----:B---3--:R-:W-:Y:S01]  /*43140*/  STL.64 [R1+0x5f20], R10 ;  /* 0x005f200a01007387 */ /* 0x008fe20000100a00 */
[----:B------:R1:W-:Y:S03]  /*43150*/  STL.64 [R1+0x5f18], R8 ;  /* 0x005f180801007387 */ /* 0x0003e60000100a00 */
[----:B-1----:R-:W2:Y:S01]  /*43160*/  LDL.LU.64 R8, [R1+0x7b0] ;  /* 0x0007b00001087983 */ /* 0x002ea20000300a00 */
[----:B------:R-:W2:Y:S02]  /*43170*/  LDL.LU.64 R10, [R1+0x7b8] ;  /* 0x0007b800010a7983 */ /* 0x000ea40000300a00 */
[----:B------:R-:W3:Y:S02]  /*43180*/  LDL.LU.64 R4, [R1+0x630] ;  /* 0x0006300001047983 */ /* 0x000ee40000300a00 */
[----:B------:R-:W2:Y:S02]  /*43190*/  LDL.LU.64 R6, [R1+0x638] ;  /* 0x0006380001067983 */ /* 0x000ea40000300a00 */
[----:B--2---:R-:W-:Y:S01]  /*431a0*/  STL.64 [R1+0x5e90], R6 ;  /* 0x005e900601007387 */ /* 0x004fe20000100a00 */
[----:B---3--:R1:W-:Y:S03]  /*431b0*/  STL.64 [R1+0x5e88], R4 ;  /* 0x005e880401007387 */ /* 0x0083e60000100a00 */
[----:B-1----:R-:W2:Y:S01]  /*431c0*/  LDL.LU.64 R4, [R1+0x640] ;  /* 0x0006400001047983 */ /* 0x002ea20000300a00 */
[----:B------:R-:W3:Y:S03]  /*431d0*/  LDL.LU.64 R6, [R1+0x648] ;  /* 0x0006480001067983 */ /* 0x000ee60000300a00 */
[----:B---3--:R-:W-:Y:S01]  /*431e0*/  STL.64 [R1+0x5ea8], R6 ;  /* 0x005ea80601007387 */ /* 0x008fe20000100a00 */
[----:B--2---:R1:W-:Y:S03]  /*431f0*/  STL.64 [R1+0x5ea0], R4 ;  /* 0x005ea00401007387 */ /* 0x0043e60000100a00 */
        /* <DEDUP_REMOVED lines=9> */
[----:B------:R-:W3:Y:S01]  /*43290*/  LDL.LU.64 R6, [R1+0x708] ;  /* 0x0007080001067983 */ /* 0x000ee20000300a00 */
[----:B------:R-:W-:Y:S02]  /*432a0*/  HMMA.16816.F32.BF16 R8, R12, R20, R8 ;  /* 0x000000140c08723c */ /* 0x000fe40000041808 */
[----:B---3--:R-:W-:Y:S01]  /*432b0*/  STL.64 [R1+0x5ef0], R6 ;  /* 0x005ef00601007387 */ /* 0x008fe20000100a00 */
[----:B--2---:R1:W-:Y:S03]  /*432c0*/  STL.64 [R1+0x5ee8], R4 ;  /* 0x005ee80401007387 */ /* 0x0043e60000100a00 */
[----:B-1----:R-:W2:Y:S01]  /*432d0*/  LDL.LU.64 R4, [R1+0x710] ;  /* 0x0007100001047983 */ /* 0x002ea20000300a00 */
[----:B------:R-:W3:Y:S03]  /*432e0*/  LDL.LU.64 R6, [R1+0x718] ;  /* 0x0007180001067983 */ /* 0x000ee60000300a00 */
[----:B---3--:R-:W-:Y:S01]  /*432f0*/  STL.64 [R1+0x5f08], R6 ;  /* 0x005f080601007387 */ /* 0x008fe20000100a00 */
[----:B--2---:R1:W-:Y:S03]  /*43300*/  STL.64 [R1+0x5f00], R4 ;  /* 0x005f000401007387 */ /* 0x0043e60000100a00 */
[----:B-1----:R-:W2:Y:S01]  /*43310*/  LDL.LU.64 R4, [R1+0x720] ;  /* 0x0007200001047983 */ /* 0x002ea20000300a00 */
[----:B------:R-:W2:Y:S02]  /*43320*/  LDL.LU.64 R6, [R1+0x728] ;  /* 0x0007280001067983 */ /* 0x000ea40000300a00 */
[----:B------:R-:W-:Y:S02]  /*43330*/  STL.64 [R1+0x5e60], R24 ;  /* 0x005e601801007387 */ /* 0x000fe40000100a00 */
[----:B0-----:R-:W-:Y:S01]  /*43340*/  STL.64 [R1+0x5df0], R18 ;  /* 0x005df01201007387 */ /* 0x001fe20000100a00 */
[----:B------:R0:W-:Y:S04]  /*43350*/  STL.64 [R1+0x5de8], R16 ;  /* 0x005de81001007387 */ /* 0x0001e80000100a00 */
[----:B0-----:R-:W3:Y:S01]  /*43360*/  LDL.64 R16, [R1+0x40] ;  /* 0x0000400001107983 */ /* 0x001ee20000100a00 */
[----:B------:R-:W-:Y:S02]  /*43370*/  STL [R1+0x5b70], R0 ;  /* 0x005b700001007387 */ /* 0x000fe40000100800 */
[----:B------:R-:W-:Y:S02]  /*43380*/  STL.64 [R1+0x5c0], R8 ;  /* 0x0005c00801007387 */ /* 0x000fe40000100a00 */
[----:B------:R0:W-:Y:S02]  /*43390*/  STL.64 [R1+0x5c8], R10 ;  /* 0x0005c80a01007387 */ /* 0x0001e40000100a00 */
[----:B0-----:R-:W2:Y:S01]  /*433a0*/  LDL.LU.64 R10, [R1+0x5f20] ;  /* 0x005f2000010a7983 */ /* 0x001ea20000300a00 */
[----:B------:R-:W2:Y:S02]  /*433b0*/  LDL.LU.64 R8, [R1+0x5f18] ;  /* 0x005f180001087983 */ /* 0x000ea40000300a00 */
[----:B------:R-:W-:-:S02]  /*433c0*/  IMAD.MOV.U32 R24, RZ, RZ, R3 ;  /* 0x000000ffff187224 */ /* 0x000fc400078e0003 */
[----:B----4-:R-:W-:Y:S02]  /*433d0*/  IMAD.MOV.U32 R25, RZ, RZ, R2 ;  /* 0x000000ffff197224 */ /* 0x010fe400078e0002 */
[----:B------:R-:W-:Y:S02]  /*433e0*/  IMAD.MOV.U32 R2, RZ, RZ, R20 ;  /* 0x000000ffff027224 */ /* 0x000fe400078e0014 */
[----:B------:R-:W-:Y:S02]  /*433f0*/  IMAD.MOV.U32 R0, RZ, RZ, R21 ;  /* 0x000000ffff007224 */ /* 0x000fe400078e0015 */
[----:B------:R-:W3:Y:S01]  /*43400*/  LDL.LU.64 R20, [R1+0x620] ;  /* 0x0006200001147983 */ /* 0x000ee20000300a00 */
[----:B------:R-:W3:Y:S02]  /*43410*/  LDL.LU.64 R22, [R1+0x628] ;  /* 0x0006280001167983 */ /* 0x000ee40000300a00 */
[----:B------:R-:W4:Y:S01]  /*43420*/  LDL R3, [R1+0x27ec] ;  /* 0x0027ec0001037983 */ /* 0x000f220000100800 */
[C---:B--2---:R-:W-:Y:S01]  /*43430*/  HMMA.16816.F32.BF16 R24, R12.reuse, R24, R8 ;  /* 0x000000180c18723c */ /* 0x044fe20000041808 */
[----:B------:R-:W2:Y:S11]  /*43440*/  LDL.LU.64 R8, [R1+0x5f10] ;  /* 0x005f100001087983 */ /* 0x000eb60000300a00 */
[----:B------:R-:W-:Y:S11]  /*43450*/  @!UPT UIADD3 URZ, URZ, URZ, URZ ;  /* 0x0000003f3f3ff290 */ /* 0x000ff6000fffe03f */
[----:B------:R0:W-:Y:S01]  /*43460*/  STL.64 [R1+0x5b0], R24 ;  /* 0x0005b01801007387 */ /* 0x0001e20000100a00 */
[----:B------:R1:W-:Y:S03]  /*43470*/  STL.64 [R1+0x5b8], R26 ;  /* 0x0005b81a01007387 */ /* 0x0003e60000100a00 */
[----:B0-----:R-:W3:Y:S01]  /*43480*/  LDL.LU.64 R24, [R1+0x760] ;  /* 0x0007600001187983 */ /* 0x001ee20000300a00 */
[----:B-1----:R-:W3:Y:S01]  /*43490*/  LDL.LU.64 R26, [R1+0x768] ;  /* 0x00076800011a7983 */ /* 0x002ee20000300a00 */
[C---:B--2---:R-:W-:Y:S02]  /*434a0*/  HMMA.16816.F32.BF16 R8, R12.reuse, R8, R4 ;  /* 0x000000080c08723c */ /* 0x044fe40000041804 */
[----:B------:R-:W2:Y:S01]  /*434b0*/  LDL.LU.64 R6, [R1+0x5f08] ;  /* 0x005f080001067983 */ /* 0x000ea20000300a00 */
[----:B------:R-:W2:Y:S11]  /*434c0*/  LDL.LU.64 R4, [R1+0x5f00] ;  /* 0x005f000001047983 */ /* 0x000eb60000300a00 */
[----:B------:R-:W-:Y:S09]  /*434d0*/  @!UPT UIADD3 URZ, URZ, URZ, URZ ;  /* 0x0000003f3f3ff290 */ /* 0x000ff2000fffe03f */
[----:B------:R0:W-:Y:S01]  /*434e0*/  STL.64 [R1+0x5a0], R8 ;  /* 0x0005a00801007387 */ /* 0x0001e20000100a00 */
[----:B------:R2:W-:Y:S03]  /*434f0*/  STL.64 [R1+0x5a8], R10 ;  /* 0x0005a80a01007387 */ /* 0x0005e60000100a00 */
[----:B0-----:R-:W2:Y:S02]  /*43500*/  LDL.LU.64 R8, [R1+0x5ef8] ;  /* 0x005ef80001087983 */ /* 0x001ea40000300a00 */
        /* <DEDUP_REMOVED lines=33> */
[----:B------:R-:W-:Y:S03]  /*43720*/  STL.64 [R1+0x558], R10 ;  /* 0x0005580a01007387 */ /* 0x000fe60000100a00 */
[----:B0-----:R-:W2:Y:S02]  /*43730*/  LDL.LU.64 R8, [R1+0x5e80] ;  /* 0x005e800001087983 */ /* 0x001ea40000300a00 */
[C---:B--2---:R-:W-:Y:S08]  /*43740*/  HMMA.16816.F32.BF16 R4, R12.reuse, R8, R4 ;  /* 0x000000080c04723c */ /* 0x044ff00000041804 */
[----:B---3--:R-:W-:Y:S01]  /*43750*/  HMMA.16816.F32.BF16 R12, R12, R16, R20 ;  /* 0x000000100c0c723c */ /* 0x008fe20000041814 */
[----:B------:R-:W-:-:S02]  /*43760*/  IMAD.MOV.U32 R29, RZ, RZ, R8 ;  /* 0x000000ffff1d7224 */ /* 0x000fc400078e0008 */
[----:B------:R-:W-:Y:S11]  /*43770*/  IMAD.MOV.U32 R28, RZ, RZ, R9 ;  /* 0x000000ffff1c7224 */ /* 0x000ff600078e0009 */
[----:B------:R-:W-:Y:S01]  /*43780*/  @!UPT UIADD3 URZ, URZ, URZ, URZ ;  /* 0x0000003f3f3ff290 */ /* 0x000fe2000fffe03f */
[----:B------:R0:W-:Y:S01]  /*43790*/  STL.64 [R1+0x540], R4 ;  /* 0x0005400401007387 */ /* 0x0001e20000100a00 */
[----:B------:R-:W-:Y:S03]  /*437a0*/  STL.64 [R1+0x548], R6 ;  /* 0x0005480601007387 */ /* 0x000fe60000100a00 */
[----:B0-----:R-:W2:Y:S01]  /*437b0*/  LDL.LU.64 R4, [R1+0x5e78] ;  /* 0x005e780001047983 */ /* 0x001ea20000300a00 */
[----:B------:R-:W3:Y:S02]  /*437c0*/  LDL.LU.64 R8, [R1+0x730] ;  /* 0x0007300001087983 */ /* 0x000ee40000300a00 */
[----:B------:R-:W3:Y:S02]  /*437d0*/  LDL.LU.64 R10, [R1+0x738] ;  /* 0x00073800010a7983 */ /* 0x000ee40000300a00 */
[----:B------:R-:W2:Y:S01]  /*437e0*/  LDL.LU.64 R22, [R1+0x5e70] ;  /* 0x005e700001167983 */ /* 0x000ea20000300a00 */
[----:B------:R-:W2:Y:S01]  /*437f0*/  LDL.LU.64 R20, [R1+0x5e68] ;  /* 0x005e680001147983 */ /* 0x000ea20000300a00 */
[----:B------:R0:W-:Y:S02]  /*43800*/  STL.64 [R1+0x250], R12 ;  /* 0x0002500c01007387 */ /* 0x0001e40000100a00 */
[----:B------:R-:W-:Y:S01]  /*43810*/  STL.64 [R1+0x258], R14 ;  /* 0x0002580e01007387 */ /* 0x000fe20000100a00 */
[----:B0-----:R-:W3:Y:S01]  /*43820*/  LDL.64 R12, [R1+0x10] ;  /* 0x00001000010c7983 */ /* 0x001ee20000100a00 */
[----:B------:R0:W-:Y:S03]  /*43830*/  STL.64 [R1+0x5e00], R16 ;  /* 0x005e001001007387 */ /* 0x0001e60000100a00 */
[----:B0-----:R-:W3:Y:S01]  /*43840*/  LDL.LU.64 R16, [R1+0x740] ;  /* 0x0007400001107983 */ /* 0x001ee20000300a00 */
[----:B------:R-:W3:Y:S01]  /*43850*/  LDL.LU.64 R18, [R1+0x748] ;  /* 0x0007480001127983 */ /* 0x000ee20000300a00 */
[C---:B--2---:R-:W-:Y:S02]  /*43860*/  HMMA.16816.F32.BF16 R4, R20.reuse, R4, R24 ;  /* 0x000000041404723c */ /* 0x044fe40000041818 */
[----:B------:R-:W2:Y:S06]  /*43870*/  LDL.LU.64 R24, [R1+0x5e60] ;  /* 0x005e600001187983 */ /* 0x000eac0000300a00 */
[----:B---3--:R-:W-:Y:S11]  /*43880*/  HMMA.16816.F32.BF16 R16, R20, R12, R16 ;  /* 0x0000000c1410723c */ /* 0x008ff60000041810 */
[----:B------:R-:W-:Y:S04]  /*43890*/  @!UPT UIADD3 URZ, URZ, URZ, URZ ;  /* 0x0000003f3f3ff290 */ /* 0x000fe8000fffe03f */
[----:B------:R0:W-:Y:S01]  /*438a0*/  STL.64 [R1+0x230], R4 ;  /* 0x0002300401007387 */ /* 0x0001e20000100a00 */
[----:B------:R-:W-:Y:S03]  /*438b0*/  STL.64 [R1+0x238], R6 ;  /* 0x0002380601007387 */ /* 0x000fe60000100a00 */
[----:B0-----:R-:W3:Y:S04]  /*438c0*/  LDL.LU.64 R4, [R1+0x5e58] ;  /* 0x005e580001047983 */ /* 0x001ee80000300a00 */
[----:B------:R-:W-:Y:S01]  /*438d0*/  STL.64 [R1+0x220], R16 ;  /* 0x0002201001007387 */ /* 0x000fe20000100a00 */
[----:B------:R0:W-:Y:S02]  /*438e0*/  STL.64 [R1+0x228], R18 ;  /* 0x0002281201007387 */ /* 0x0001e40000100a00 */
[----:B0-----:R-:W-:-:S02]  /*438f0*/  IMAD.MOV.U32 R19, RZ, RZ, R12 ;  /* 0x000000ffff137224 */ /* 0x001fc400078e000c */
[----:B------:R-:W-:Y:S02]  /*43900*/  IMAD.MOV.U32 R18, RZ, RZ, R13 ;  /* 0x000000ffff127224 */ /* 0x000fe400078e000d */
[----:B------:R-:W3:Y:S01]  /*43910*/  LDL.LU.64 R12, [R1+0x5d0] ;  /* 0x0005d000010c7983 */ /* 0x000ee20000300a00 */
[----:B------:R-:W3:Y:S02]  /*43920*/  LDL.LU.64 R14, [R1+0x5d8] ;  /* 0x0005d800010e7983 */ /* 0x000ee40000300a00 */
[----:B------:R-:W-:Y:S02]  /*43930*/  STL.64 [R1+0x5e20], R18 ;  /* 0x005e201201007387 */ /* 0x000fe40000100a00 */
[----:B------:R-:W2:Y:S02]  /*43940*/  LDL.64 R16, [R1+0xc0] ;  /* 0x0000c00001107983 */ /* 0x000ea40000100a00 */
[----:B--2---:R0:W-:Y:S04]  /*43950*/  STL.64 [R1+0x5e30], R16 ;  /* 0x005e301001007387 */ /* 0x0041e80000100a00 */
[----:B0-----:R-:W2:Y:S01]  /*43960*/  LDL.64 R16, [R1+0xd0] ;  /* 0x0000d00001107983 */ /* 0x001ea20000100a00 */
[C---:B------:R-:W-:Y:S03]  /*43970*/  HMMA.16816.F32.BF16 R24, R20.reuse, R24, R8 ;  /* 0x000000181418723c */ /* 0x040fe60000041808 */
[----:B--2---:R0:W-:Y:S04]  /*43980*/  STL.64 [R1+0x5e38], R16 ;  /* 0x005e381001007387 */ /* 0x0041e80000100a00 */
[----:B0-----:R-:W2:Y:S01]  /*43990*/  LDL.LU.64 R16, [R1+0x610] ;  /* 0x0006100001107983 */ /* 0x001ea20000300a00 */
[----:B------:R-:W2:Y:S02]  /*439a0*/  LDL.LU.64 R18, [R1+0x618] ;  /* 0x0006180001127983 */ /* 0x000ea40000300a00 */
[----:B------:R-:W2:Y:S02]  /*439b0*/  LDL.LU.64 R10, [R1+0x5e50] ;  /* 0x005e5000010a7983 */ /* 0x000ea40000300a00 */
[----:B------:R-:W2:Y:S11]  /*439c0*/  LDL.LU.64 R8, [R1+0x5e48] ;  /* 0x005e480001087983 */ /* 0x000eb60000300a00 */
        /* <DEDUP_REMOVED lines=9> */
[----:B-1----:R-:W2:Y:S02]  /*43a60*/  LDL.LU.64 R18, [R1+0x5f8] ;  /* 0x0005f80001127983 */ /* 0x002ea40000300a00 */
[----:B------:R0:W-:Y:S02]  /*43a70*/  STL.64 [R1+0x5e10], R24 ;  /* 0x005e101801007387 */ /* 0x0001e40000100a00 */
[----:B0-----:R-:W2:Y:S04]  /*43a80*/  LDL.64 R24, [R1+0xa0] ;  /* 0x0000a00001187983 */ /* 0x001ea80000100a00 */
[----:B--2---:R0:W-:Y:S04]  /*43a90*/  STL.64 [R1+0x5e18], R24 ;  /* 0x005e181801007387 */ /* 0x0041e80000100a00 */
[----:B0-----:R-:W2:Y:S04]  /*43aa0*/  LDL.64 R24, [R1+0xb0] ;  /* 0x0000b00001187983 */ /* 0x001ea80000100a00 */
[----:B--2---:R0:W-:Y:S04]  /*43ab0*/  STL.64 [R1+0x5e28], R24 ;  /* 0x005e281801007387 */ /* 0x0041e80000100a00 */
[----:B0-----:R-:W2:Y:S01]  /*43ac0*/  LDL.LU.64 R24, [R1+0x600] ;  /* 0x0006000001187983 */ /* 0x001ea20000300a00 */
[----:B------:R-:W2:Y:S01]  /*43ad0*/  LDL.LU.64 R26, [R1+0x608] ;  /* 0x00060800011a7983 */ /* 0x000ea20000300a00 */
[C---:B---3--:R-:W-:Y:S08]  /*43ae0*/  HMMA.16816.F32.BF16 R12, R20.reuse, R4, R12 ;  /* 0x00000004140c723c */ /* 0x048ff0000004180c */
[----:B--2---:R-:W-:Y:S11]  /*43af0*/  HMMA.16816.F32.BF16 R24, R20, R8, R24 ;  /* 0x000000081418723c */ /* 0x004ff60000041818 */
[----:B------:R-:W-:Y:S11]  /*43b00*/  @!UPT UIADD3 URZ, URZ, URZ, URZ ;  /* 0x0000003f3f3ff290 */ /* 0x000ff6000fffe03f */
[----:B------:R-:W-:Y:S01]  /*43b10*/  @!UPT UIADD3 URZ, URZ, URZ, URZ ;  /* 0x0000003f3f3ff290 */ /* 0x000fe2000fffe03f */
[----:B------:R0:W-:Y:S01]  /*43b20*/  STL.64 [R1+0x1f0], R24 ;  /* 0x0001f01801007387 */ /* 0x0001e20000100a00 */
[----:B------:R1:W-:Y:S03]  /*43b30*/  STL.64 [R1+0x1f8], R26 ;  /* 0x0001f81a01007387 */ /* 0x0003e60000100a00 */
[----:B0-----:R-:W2:Y:S01]  /*43b40*/  LDL.LU.64 R24, [R1+0x4f0] ;  /* 0x0004f00001187983 */ /* 0x001ea20000300a00 */
[----:B-1----:R-:W2:Y:S02]  /*43b50*/  LDL.LU.64 R26, [R1+0x4f8] ;  /* 0x0004f800011a7983 */ /* 0x002ea40000300a00 */
[----:B------:R-:W-:Y:S02]  /*43b60*/  STL.64 [R1+0x5d90], R10 ;  /* 0x005d900a01007387 */ /* 0x000fe40000100a00 */
[----:B------:R0:W-:Y:S01]  /*43b70*/  STL.64 [R1+0x5d88], R8 ;  /* 0x005d880801007387 */ /* 0x0001e20000100a00 */
[----:B------:R-:W-:Y:S01]  /*43b80*/  STL.64 [R1+0x1e0], R12 ;  /* 0x0001e00c01007387 */ /* 0x000fe20000100a00 */
[----:B------:R-:W-:Y:S02]  /*43b90*/  STL.64 [R1+0x1e8], R14 ;  /* 0x0001e80e01007387 */ /* 0x000fe40000100a00 */
[----:B----4-:R-:W1:Y:S04]  /*43ba0*/  LDSM.16.MT88.4 R12, [R3] ;  /* 0x00000000030c783b */ /* 0x010e680000004200 */
[----:B------:R-:W-:Y:S02]  /*43bb0*/  STL [R1+0x5d74], R3 ;  /* 0x005d740301007387 */ /* 0x000fe40000100800 */
[----:B0-----:R-:W-:-:S02]  /*43bc0*/  IMAD.MOV.U32 R8, RZ, RZ, R2 ;  /* 0x000000ffff087224 */ /* 0x001fc400078e0002 */
[----:B------:R-:W-:-:S07]  /*43bd0*/  IMAD.MOV.U32 R9, RZ, RZ, R0 ;  /* 0x000000ffff097224 */ /* 0x000fce00078e0000 */
[C---:B------:R-:W-:Y:S01]  /*43be0*/  HMMA.16816.F32.BF16 R8, R20.reuse, R8, R16 ;  /* 0x000000081408723c */ /* 0x040fe20000041810 */
[----:B-1----:R-:W-:Y:S01]  /*43bf0*/  STL.64 [R1+0x5cb8], R14 ;  /* 0x005cb80e01007387 */ /* 0x002fe20000100a00 */
[----:B------:R0:W-:Y:S03]  /*43c00*/  STL.64 [R1+0x5cb0], R12 ;  /* 0x005cb00c01007387 */ /* 0x0001e60000100a00 */
[----:B0-----:R-:W3:Y:S01]  /*43c10*/  LDL.LU.64 R12, [R1+0x5e0] ;  /* 0x0005e000010c7983 */ /* 0x001ee20000300a00 */
[----:B------:R-:W3:Y:S02]  /*43c20*/  LDL.LU.64 R14, [R1+0x5e8] ;  /* 0x0005e800010e7983 */ /* 0x000ee40000300a00 */
[----:B------:R-:W3:Y:S11]  /*43c30*/  LDL.LU.64 R16, [R1+0x5e38] ;  /* 0x005e380001107983 */ /* 0x000ef60000300a00 */
[----:B------:R-:W-:Y:S04]  /*43c40*/  @!UPT UIADD3 URZ, URZ, URZ, URZ ;  /* 0x0000003f3f3ff290 */ /* 0x000fe8000fffe03f */
[----:B------:R0:W-:Y:S01]  /*43c50*/  STL.64 [R1+0x440], R8 ;  /* 0x0004400801007387 */ /* 0x0001e20000100a00 */
[----:B------:R1:W-:Y:S04]  /*43c60*/  STL.64 [R1+0x448], R10 ;  /* 0x0004480a01007387 */ /* 0x0003e80000100a00 */
[----:B0-----:R-:W4:Y:S01]  /*43c70*/  LDL.LU.64 R8, [R1+0x4d0] ;  /* 0x0004d00001087983 */ /* 0x001f220000300a00 */
[----:B-1----:R-:W4:Y:S01]  /*43c80*/  LDL.LU.64 R10, [R1+0x4d8] ;  /* 0x0004d800010a7983 */ /* 0x002f220000300a00 */
[C---:B---3--:R-:W-:Y:S11]  /*43c90*/  HMMA.16816.F32.BF16 R12, R20.reuse, R16, R12 ;  /* 0x00000010140c723c */ /* 0x048ff6000004180c */
[----:B------:R-:W-:Y:S11]  /*43ca0*/  @!UPT UIADD3 URZ, URZ, URZ, URZ ;  /* 0x0000003f3f3ff290 */ /* 0x000ff6000fffe03f */
[----:B------:R-:W-:Y:S01]  /*43cb0*/  @!UPT UIADD3 URZ, URZ, URZ, URZ ;  /* 0x0000003f3f3ff290 */ /* 0x000fe2000fffe03f */
[----:B------:R0:W-:Y:S01]  /*43cc0*/  STL.64 [R1+0x430], R12 ;  /* 0x0004300c01007387 */ /* 0x0001e20000100a00 */
[----:B------:R-:W-:Y:S02]  /*43cd0*/  STL.64 [R1+0x438], R14 ;  /* 0x0004380e01007387 */ /* 0x000fe40000100a00 */
[----:B0-----:R-:W-:Y:S02]  /*43ce0*/  IMAD.MOV.U32 R13, RZ, RZ, R16 ;  /* 0x000000ffff0d7224 */ /* 0x001fe400078e0010 */
[----:B------:R-:W-:Y:S02]  /*43cf0*/  IMAD.MOV.U32 R12, RZ, RZ, R17 ;  /* 0x000000ffff0c7224 */ /* 0x000fe400078e0011 */
[----:B------:R-:W2:Y:S03]  /*43d00*/  LDL.LU.64 R16, [R1+0x5e30] ;  /* 0x005e300001107983 */ /* 0x000ea60000300a00 */
[----:B------:R-:W-:Y:S02]  /*43d10*/  STL [R1+0x5d5c], R12 ;  /* 0x005d5c0c01007387 */ /* 0x000fe40000100800 */
[----:B------:R0:W-:Y:S02]  /*43d20*/  STL [R1+0x5d58], R13 ;  /* 0x005d580d01007387 */ /* 0x0001e40000100800 */
[----:B0-----:R-:W3:Y:S01]  /*43d30*/  LDL.LU.64 R12, [R1+0x4e0] ;  /* 0x0004e000010c7983 */ /* 0x001ee20000300a00 */
[----:B------:R-:W3:Y:S01]  /*43d40*/  LDL.LU.64 R14, [R1+0x4e8] ;  /* 0x0004e800010e7983 */ /* 0x000ee20000300a00 */
[C---:B--2---:R-:W-:Y:S11]  /*43d50*/  HMMA.16816.F32.BF16 R24, R20.reuse, R16, R24 ;  /* 0x000000101418723c */ /* 0x044ff60000041818 */
[----:B------:R-:W-:Y:S11]  /*43d60*/  @!UPT UIADD3 URZ, URZ, URZ, URZ ;  /* 0x0000003f3f3ff290 */ /* 0x000ff6000fffe03f */
[----:B------:R-:W-:Y:S01]  /*43d70*/  @!UPT UIADD3 URZ, URZ, URZ, URZ ;  /* 0x0000003f3f3ff290 */ /* 0x000fe2000fffe03f */
[----:B------:R0:W-:Y:S01]  /*43d80*/  STL.64 [R1+0x420], R24 ;  /* 0x0004201801007387 */ /* 0x0001e20000100a00 */
[----:B------:R-:W-:Y:S03]  /*43d90*/  STL.64 [R1+0x428], R26 ;  /* 0x0004281a01007387 */ /* 0x000fe60000100a00 */
[----:B0-----:R-:W3:Y:S01]  /*43da0*/  LDL.LU.64 R24, [R1+0x5e28] ;  /* 0x005e280001187983 */ /* 0x001ee20000300a00 */
[----:B------:R-:W-:Y:S02]  /*43db0*/  IMAD.MOV.U32 R0, RZ, RZ, R17 ;  /* 0x000000ffff007224 */ /* 0x000fe400078e0011 */
[----:B------:R-:W-:Y:S02]  /*43dc0*/  IMAD.MOV.U32 R2, RZ, RZ, R16 ;  /* 0x000000ffff027224 */ /* 0x000fe400078e0010 */
[----:B------:R-:W2:Y:S01]  /*43dd0*/  LDL.LU.64 R18, [R1+0x5e20] ;  /* 0x005e200001127983 */ /* 0x000ea20000300a00 */
[----:B------:R-:W2:Y:S01]  /*43de0*/  LDL.64 R16, [R1+0x80] ;  /* 0x0000800001107983 */ /* 0x000ea20000100a00 */
[----:B------:R-:W-:Y:S02]  /*43df0*/  STL [R1+0x5d64], R0 ;  /* 0x005d640001007387 */ /* 0x000fe40000100800 */
[----:B------:R-:W-:Y:S01]  /*43e00*/  STL [R1+0x5d60], R2 ;  /* 0x005d600201007387 */ /* 0x000fe20000100800 */
[C---:B---3--:R-:W-:Y:S11]  /*43e10*/  HMMA.16816.F32.BF16 R12, R20.reuse, R24, R12 ;  /* 0x00000018140c723c */ /* 0x048ff6000004180c */
[----:B------:R-:W-:Y:S11]  /*43e20*/  @!UPT UIADD3 URZ, URZ, URZ, URZ ;  /* 0x0000003f3f3ff290 */ /* 0x000ff6000fffe03f */
[----:B------:R-:W-:Y:S01]  /*43e30*/  @!UPT UIADD3 URZ, URZ, URZ, URZ ;  /* 0x0000003f3f3ff290 */ /* 0x000fe2000fffe03f */
[----:B------:R-:W-:Y:S01]  /*43e40*/  STL.64 [R1+0x410], R12 ;  /* 0x0004100c01007387 */ /* 0x000fe20000100a00 */
[----:B------:R0:W-:Y:S02]  /*43e50*/  STL.64 [R1+0x418], R14 ;  /* 0x0004180e01007387 */ /* 0x0001e40000100a00 */
[----:B0-----:R-:W-:Y:S02]  /*43e60*/  IMAD.MOV.U32 R15, RZ, RZ, R24 ;  /* 0x000000ffff0f7224 */ /* 0x001fe400078e0018 */
[----:B------:R-:W-:Y:S02]  /*43e70*/  IMAD.MOV.U32 R14, RZ, RZ, R25 ;  /* 0x000000ffff0e7224 */ /* 0x000fe400078e0019 */
[----:B------:R-:W4:Y:S03]  /*43e80*/  LDL.LU.64 R24, [R1+0x5e18] ;  /* 0x005e180001187983 */ /* 0x000f260000300a00 */
[----:B------:R-:W-:Y:S02]  /*43e90*/  STL [R1+0x5d6c], R14 ;  /* 0x005d6c0e01007387 */ /* 0x000fe40000100800 */
[----:B------:R0:W-:Y:S01]  /*43ea0*/  STL [R1+0x5d68], R15 ;  /* 0x005d680f01007387 */ /* 0x0001e20000100800 */
[----:B----4-:R-:W-:Y:S01]  /*43eb0*/  HMMA.16816.F32.BF16 R8, R20, R24, R8 ;  /* 0x000000181408723c */ /* 0x010fe20000041808 */
[----:B------:R-:W-:-:S02]  /*43ec0*/  IMAD.MOV.U32 R7, RZ, RZ, R24 ;  /* 0x000000ffff077224 */ /* 0x000fc400078e0018 */
[----:B------:R-:W-:Y:S11]  /*43ed0*/  IMAD.MOV.U32 R6, RZ, RZ, R25 ;  /* 0x000000ffff067224 */ /* 0x000ff600078e0019 */
[----:B------:R-:W-:Y:S09]  /*43ee0*/  @!UPT UIADD3 URZ, URZ, URZ, URZ ;  /* 0x0000003f3f3ff290 */ /* 0x000ff2000fffe03f */
[----:B------:R1:W-:Y:S01]  /*43ef0*/  STL.64 [R1+0x400], R8 ;  /* 0x0004000801007387 */ /* 0x0003e20000100a00 */
[----:B------:R-:W-:Y:S02]  /*43f00*/  STL.64 [R1+0x408], R10 ;  /* 0x0004080a01007387 */ /* 0x000fe40000100a00 */
[----:B------:R-:W3:Y:S02]  /*43f10*/  LDL.LU.64 R24, [R1+0x4c0] ;  /* 0x0004c00001187983 */ /* 0x000ee40000300a00 */
[----:B------:R-:W3:Y:S01]  /*43f20*/  LDL.LU.64 R26, [R1+0x4c8] ;  /* 0x0004c800011a7983 */ /* 0x000ee20000300a00 */
[----:B------:R-:W4:Y:S01]  /*43f30*/  LDL.LU.64 R12, [R1+0x480] ;  /* 0x00048000010c7983 */ /* 0x000f220000300a00 */
[----:B0-----:R-:W4:Y:S02]  /*43f40*/  LDL.LU.64 R14, [R1+0x488] ;  /* 0x00048800010e7983 */ /* 0x001f240000300a00 */
[----:B-1----:R-:W-:Y:S02]  /*43f50*/  IMAD.MOV.U32 R8, RZ, RZ, R29 ;  /* 0x000000ffff087224 */ /* 0x002fe400078e001d */
[----:B------:R-:W-:-:S05]  /*43f60*/  IMAD.MOV.U32 R9, RZ, RZ, R28 ;  /* 0x000000ffff097224 */ /* 0x000fca00078e001c */
[----:B------:R-:W-:Y:S01]  /*43f70*/  STL.64 [R1+0x5e08], R8 ;  /* 0x005e080801007387 */ /* 0x000fe20000100a00 */
[----:B------:R-:W-:Y:S02]  /*43f80*/  STL [R1+0x5d70], R7 ;  /* 0x005d700701007387 */ /* 0x000fe40000100800 */
[----:B------:R-:W-:Y:S02]  /*43f90*/  STL [R1+0x5da0], R6 ;  /* 0x005da00601007387 */ /* 0x000fe40000100800 */
[----:B------:R0:W-:Y:S02]  /*43fa0*/  STL.64 [R1+0x5d98], R4 ;  /* 0x005d980401007387 */ /* 0x0001e40000100a00 */
[----:B0-----:R-:W2:Y:S04]  /*43fb0*/  LDL.64 R4, [R1] ;  /* 0x0000000001047983 */ /* 0x001ea80000100a00 */
[----:B--2---:R0:W-:Y:S01]  /*43fc0*/  STL.64 [R1+0x5db8], R4 ;  /* 0x005db80401007387 */ /* 0x0041e20000100a00 */
[----:B------:R-:W2:Y:S02]  /*43fd0*/  LDL.LU.64 R8, [R1+0x470] ;  /* 0x0004700001087983 */ /* 0x000ea40000300a00 */
[----:B------:R-:W2:Y:S02]  /*43fe0*/  LDL.LU.64 R10, [R1+0x478] ;  /* 0x00047800010a7983 */ /* 0x000ea40000300a00 */
[----:B0-----:R-:W-:-:S02]  /*43ff0*/  IMAD.MOV.U32 R4, RZ, RZ, R19 ;  /* 0x000000ffff047224 */ /* 0x001fc400078e0013 */
[----:B------:R-:W-:-:S05]  /*44000*/  IMAD.MOV.U32 R5, RZ, RZ, R18 ;  /* 0x000000ffff057224 */ /* 0x000fca00078e0012 */
[----:B------:R0:W-:Y:S04]  /*44010*/  STL.64 [R1+0x5dd0], R4 ;  /* 0x005dd00401007387 */ /* 0x0001e80000100a00 */
[----:B0-----:R-:W2:Y:S04]  /*44020*/  LDL.64 R4, [R1+0x20] ;  /* 0x0000200001047983 */ /* 0x001ea80000100a00 */
[----:B--2---:R0:W-:Y:S04]  /*44030*/  STL.64 [R1+0x5df8], R4 ;  /* 0x005df80401007387 */ /* 0x0041e80000100a00 */
[----:B0-----:R-:W3:Y:S02]  /*44040*/  LDL.64 R4, [R1+0x90] ;  /* 0x0000900001047983 */ /* 0x001ee40000100a00 */
[----:B---3--:R-:W-:Y:S11]  /*44050*/  HMMA.16816.F32.BF16 R24, R20, R4, R24 ;  /* 0x000000041418723c */ /* 0x008ff60000041818 */
[----:B------:R-:W-:Y:S11]  /*44060*/  @!UPT UIADD3 URZ, URZ, URZ, URZ ;  /* 0x0000003f3f3ff290 */ /* 0x000ff6000fffe03f */
[----:B------:R-:W-:Y:S01]  /*44070*/  @!UPT UIADD3 URZ, URZ, URZ, URZ ;  /* 0x0000003f3f3ff290 */ /* 0x000fe2000fffe03f */
[----:B------:R0:W-:Y:S01]  /*44080*/  STL.64 [R1+0x3f0], R24 ;  /* 0x0003f01801007387 */ /* 0x0001e20000100a00 */
[----:B------:R1:W-:Y:S03]  /*44090*/  STL.64 [R1+0x3f8], R26 ;  /* 0x0003f81a01007387 */ /* 0x0003e60000100a00 */
[----:B0-----:R-:W2:Y:S01]  /*440a0*/  LDL.LU.64 R24, [R1+0x5e10] ;  /* 0x005e100001187983 */ /* 0x001ea20000300a00 */
[----:B-1----:R-:W-:Y:S02]  /*440b0*/  IMAD.MOV.U32 R27, RZ, RZ, R4 ;  /* 0x000000ffff1b7224 */ /* 0x002fe400078e0004 */
[----:B------:R-:W-:-:S05]  /*440c0*/  IMAD.MOV.U32 R26, RZ, RZ, R5 ;  /* 0x000000ffff1a7224 */ /* 0x000fca00078e0005 */
[----:B------:R-:W-:Y:S04]  /*440d0*/  STL.64 [R1+0x5db0], R26 ;  /* 0x005db01a01007387 */ /* 0x000fe80000100a00 */
[----:B--2---:R0:W-:Y:S04]  /*440e0*/  STL.64 [R1+0x5da8], R24 ;  /* 0x005da81801007387 */ /* 0x0041e80000100a00 */
[----:B0-----:R-:W2:Y:S01]  /*440f0*/  LDL.64 R24, [R1+0x70] ;  /* 0x0000700001187983 */ /* 0x001ea20000100a00 */
[----:B----4-:R-:W-:Y:S07]  /*44100*/  HMMA.16816.F32.BF16 R4, R20, R16, R12 ;  /* 0x000000101404723c */ /* 0x010fee000004180c */
[----:B------:R-:W-:-:S02]  /*44110*/  IMAD.MOV.U32 R12, RZ, RZ, R16 ;  /* 0x000000ffff0c7224 */ /* 0x000fc400078e0010 */
[----:B------:R-:W-:Y:S11]  /*44120*/  IMAD.MOV.U32 R13, RZ, RZ, R17 ;  /* 0x000000ffff0d7224 */ /* 0x000ff600078e0011 */
[----:B------:R-:W-:Y:S03]  /*44130*/  @!UPT UIADD3 URZ, URZ, URZ, URZ ;  /* 0x0000003f3f3ff290 */ /* 0x000fe6000fffe03f */
[----:B------:R0:W-:Y:S01]  /*44140*/  STL.64 [R1+0x3e0], R4 ;  /* 0x0003e00401007387 */ /* 0x0001e20000100a00 */
[----:B------:R1:W-:Y:S02]  /*44150*/  STL.64 [R1+0x3e8], R6 ;  /* 0x0003e80601007387 */ /* 0x0003e40000100a00 */
[----:B------:R-:W3:Y:S02]  /*44160*/  LDL.LU.64 R16, [R1+0x460] ;  /* 0x0004600001107983 */ /* 0x000ee40000300a00 */
[----:B------:R-:W3:Y:S01]  /*44170*/  LDL.LU.64 R18, [R1+0x468] ;  /* 0x0004680001127983 */ /* 0x000ee20000300a00 */
[----:B0-----:R-:W4:Y:S01]  /*44180*/  LDL.LU.64 R4, [R1+0x450] ;  /* 0x0004500001047983 */ /* 0x001f220000300a00 */
[----:B-1----:R-:W4:Y:S01]  /*44190*/  LDL.LU.64 R6, [R1+0x458] ;  /* 0x0004580001067983 */ /* 0x002f220000300a00 */
[C---:B--2---:R-:W-:Y:S01]  /*441a0*/  HMMA.16816.F32.BF16 R8, R20.reuse, R24, R8 ;  /* 0x000000181408723c */ /* 0x044fe20000041808 */
[----:B------:R-:W-:Y:S02]  /*441b0*/  IMAD.MOV.U32 R0, RZ, RZ, R24 ;  /* 0x000000ffff007224 */ /* 0x000fe400078e0018 */
[----:B------:R-:W-:Y:S11]  /*441c0*/  IMAD.MOV.U32 R2, RZ, RZ, R25 ;  /* 0x000000ffff027224 */ /* 0x000ff600078e0019 */
[----:B------:R-:W-:Y:S09]  /*441d0*/  @!UPT UIADD3 URZ, URZ, URZ, URZ ;  /* 0x0000003f3f3ff290 */ /* 0x000ff2000fffe03f */
[----:B------:R0:W-:Y:S01]  /*441e0*/  STL.64 [R1+0x3d0], R8 ;  /* 0x0003d00801007387 */ /* 0x0001e20000100a00 */
[----:B------:R-:W-:Y:S03]  /*441f0*/  STL.64 [R1+0x3d8], R10 ;  /* 0x0003d80a01007387 */ /* 0x000fe60000100a00 */
[----:B0-----:R-:W3:Y:S01]  /*44200*/  LDL.LU.64 R8, [R1+0x5e08] ;  /* 0x005e080001087983 */ /* 0x001ee20000300a00 */
[----:B------:R-:W2:Y:S02]  /*44210*/  LDL.LU.64 R24, [R1+0x510] ;  /* 0x0005100001187983 */ /* 0x000ea40000300a00 */
[----:B------:R-:W2:Y:S02]  /*44220*/  LDL.LU.64 R26, [R1+0x518] ;  /* 0x00051800011a7983 */ /* 0x000ea40000300a00 */
[----:B--2---:R-:W-:Y:S01]  /*44230*/  STL.64 [R1+0x5dc8], R26 ;  /* 0x005dc81a01007387 */ /* 0x004fe20000100a00 */
[----:B------:R0:W-:Y:S03]  /*44240*/  STL.64 [R1+0x5dc0], R24 ;  /* 0x005dc01801007387 */ /* 0x0001e60000100a00 */
[----:B0-----:R-:W2:Y:S01]  /*44250*/  LDL.LU.64 R24, [R1+0x520] ;  /* 0x0005200001187983 */ /* 0x001ea20000300a00 */
[----:B------:R-:W2:Y:S01]  /*44260*/  LDL.LU.64 R26, [R1+0x528] ;  /* 0x00052800011a7983 */ /* 0x000ea20000300a00 */
[C---:B---3--:R-:W-:Y:S02]  /*44270*/  HMMA.16816.F32.BF16 R8, R20.reuse, R8, R16 ;  /* 0x000000081408723c */ /* 0x048fe40000041810 */
[----:B--2---:R-:W-:Y:S01]  /*44280*/  STL.64 [R1+0x5de0], R26 ;  /* 0x005de01a01007387 */ /* 0x004fe20000100a00 */
[----:B------:R0:W-:Y:S03]  /*44290*/  STL.64 [R1+0x5dd8], R24 ;  /* 0x005dd81801007387 */ /* 0x0001e60000100a00 */
[----:B0-----:R-:W2:Y:S01]  /*442a0*/  LDL.LU.64 R24, [R1+0x530] ;  /* 0x0005300001187983 */ /* 0x001ea20000300a00 */
[----:B------:R-:W2:Y:S02]  /*442b0*/  LDL.LU.64 R26, [R1+0x538] ;  /* 0x00053800011a7983 */ /* 0x000ea40000300a00 */
[----:B------:R-:W4:Y:S11]  /*442c0*/  LDL.LU.64 R16, [R1+0x5e00] ;  /* 0x005e000001107983 */ /* 0x000f360000300a00 */
[----:B------:R-:W-:Y:S03]  /*442d0*/  @!UPT UIADD3 URZ, URZ, URZ, URZ ;  /* 0x0000003f3f3ff290 */ /* 0x000fe6000fffe03f */
[----:B------:R0:W-:Y:S01]  /*442e0*/  STL.64 [R1+0x3c0], R8 ;  /* 0x0003c00801007387 */ /* 0x0001e20000100a00 */
[----:B------:R1:W-:Y:S04]  /*442f0*/  STL.64 [R1+0x3c8], R10 ;  /* 0x0003c80a01007387 */ /* 0x0003e80000100a00 */
[----:B0-----:R-:W3:Y:S01]  /*44300*/  LDL.LU.64 R8, [R1+0x500] ;  /* 0x0005000001087983 */ /* 0x001ee20000300a00 */
[----:B-1----:R-:W3:Y:S01]  /*44310*/  LDL.LU.64 R10, [R1+0x508] ;  /* 0x00050800010a7983 */ /* 0x002ee20000300a00 */
[----:B----4-:R-:W-:Y:S02]  /*44320*/  HMMA.16816.F32.BF16 R20, R20, R16, R4 ;  /* 0x000000101414723c */ /* 0x010fe40000041804 */
[----:B------:R-:W2:Y:S01]  /*44330*/  LDL.LU.64 R4, [R1+0x5df8] ;  /* 0x005df80001047983 */ /* 0x000ea20000300a00 */
[----:B------:R-:W-:-:S02]  /*44340*/  IMAD.MOV.U32 R14, RZ, RZ, R16 ;  /* 0x000000ffff0e7224 */ /* 0x000fc400078e0010 */
[----:B------:R-:W-:Y:S11]  /*44350*/  IMAD.MOV.U32 R15, RZ, RZ, R17 ;  /* 0x000000ffff0f7224 */ /* 0x000ff600078e0011 */
[----:B------:R-:W-:Y:S07]  /*44360*/  @!UPT UIADD3 URZ, URZ, URZ, URZ ;  /* 0x0000003f3f3ff290 */ /* 0x000fee000fffe03f */
[----:B------:R-:W-:Y:S01]  /*44370*/  STL.64 [R1+0x1d0], R20 ;  /* 0x0001d01401007387 */ /* 0x000fe20000100a00 */
[----:B------:R-:W-:Y:S02]  /*44380*/  STL.64 [R1+0x1d8], R22 ;  /* 0x0001d81601007387 */ /* 0x000fe40000100a00 */
[----:B------:R-:W2:Y:S02]  /*44390*/  LDL.LU.64 R18, [R1+0x5df0] ;  /* 0x005df00001127983 */ /* 0x000ea40000300a00 */
[----:B------:R-:W2:Y:S01]  /*443a0*/  LDL.LU.64 R16, [R1+0x5de8] ;  /* 0x005de80001107983 */ /* 0x000ea20000300a00 */
[----:B------:R-:W-:Y:S01]  /*443b0*/  STL.64 [R1+0x5d80], R14 ;  /* 0x005d800e01007387 */ /* 0x000fe20000100a00 */
[----:B------:R0:W-:Y:S03]  /*443c0*/  STL.64 [R1+0x5d78], R12 ;  /* 0x005d780c01007387 */ /* 0x0001e60000100a00 */
[----:B0-----:R-:W4:Y:S01]  /*443d0*/  LDL.LU.64 R12, [R1+0x4b0] ;  /* 0x0004b000010c7983 */ /* 0x001f220000300a00 */
[----:B------:R-:W4:Y:S02]  /*443e0*/  LDL.LU.64 R14, [R1+0x4b8] ;  /* 0x0004b800010e7983 */ /* 0x000f240000300a00 */
[----:B------:R-:W3:Y:S02]  /*443f0*/  LDL.LU.64 R20, [R1+0x3b0] ;  /* 0x0003b00001147983 */ /* 0x000ee40000300a00 */
[----:B------:R-:W3:Y:S01]  /*44400*/  LDL.LU.64 R22, [R1+0x3b8] ;  /* 0x0003b80001167983 */ /* 0x000ee20000300a00 */
[----:B--2---:R-:W-:Y:S01]  /*44410*/  HMMA.16816.F32.BF16 R24, R16, R4, R24 ;  /* 0x000000041018723c */ /* 0x004fe20000041818 */
[----:B------:R-:W-:-:S02]  /*44420*/  IMAD.MOV.U32 R29, RZ, RZ, R4 ;  /* 0x000000ffff1d7224 */ /* 0x000fc400078e0004 */
[----:B------:R-:W-:Y:S11]  /*44430*/  IMAD.MOV.U32 R28, RZ, RZ, R5 ;  /* 0x000000ffff1c7224 */ /* 0x000ff600078e0005 */
[----:B------:R-:W-:Y:S09]  /*44440*/  @!UPT UIADD3 URZ, URZ, URZ, URZ ;  /* 0x0000003f3f3ff290 */ /* 0x000ff2000fffe03f */
[----:B------:R-:W-:Y:S01]  /*44450*/  STL.64 [R1+0x1b0], R24 ;  /* 0x0001b01801007387 */ /* 0x000fe20000100a00 */
[----:B------:R0:W-:Y:S03]  /*44460*/  STL.64 [R1+0x1b8], R26 ;  /* 0x0001b81a01007387 */ /* 0x0001e60000100a00 */
[----:B0-----:R-:W2:Y:S01]  /*44470*/  LDL.LU.64 R26, [R1+0x5de0] ;  /* 0x005de000011a7983 */ /* 0x001ea20000300a00 */
[----:B------:R-:W2:Y:S02]  /*44480*/  LDL.LU.64 R24, [R1+0x5dd8] ;  /* 0x005dd80001187983 */ /* 0x000ea40000300a00 */
[----:B------:R-:W2:Y:S02]  /*44490*/  LDL.LU.64 R4, [R1+0x5dd0] ;  /* 0x005dd00001047983 */ /* 0x000ea40000300a00 */
[C---:B--2---:R-:W-:Y:S01]  /*444a0*/  HMMA.16816.F32.BF16 R4, R16.reuse, R4, R24 ;  /* 0x000000041004723c */ /* 0x044fe20000041818 */
[----:B------:R-:W2:Y:S01]  /*444b0*/  LDL.LU.64 R26, [R1+0x5dc8] ;  /* 0x005dc800011a7983 */ /* 0x000ea20000300a00 */
[----:B------:R-:W2:Y:S11]  /*444c0*/  LDL.LU.64 R24, [R1+0x5dc0] ;  /* 0x005dc00001187983 */ /* 0x000eb60000300a00 */
[----:B------:R-:W-:Y:S10]  /*444d0*/  @!UPT UIADD3 URZ, URZ, URZ, URZ ;  /* 0x0000003f3f3ff290 */ /* 0x000ff4000fffe03f */
[----:B------:R0:W-:Y:S01]  /*444e0*/  STL.64 [R1+0x1a0], R4 ;  /* 0x0001a00401007387 */ /* 0x0001e20000100a00 */
[----:B------:R-:W-:Y:S03]  /*444f0*/  STL.64 [R1+0x1a8], R6 ;  /* 0x0001a80601007387 */ /* 0x000fe60000100a00 */
[----:B0-----:R-:W2:Y:S02]  /*44500*/  LDL.LU.64 R4, [R1+0x5db8] ;  /* 0x005db80001047983 */ /* 0x001ea40000300a00 */
[C---:B--2---:R-:W-:Y:S11]  /*44510*/  HMMA.16816.F32.BF16 R24, R16.reuse, R4, R24 ;  /* 0x000000041018723c */ /* 0x044ff60000041818 */
[----:B------:R-:W-:Y:S11]  /*44520*/  @!UPT UIADD3 URZ, URZ, URZ, URZ ;  /* 0x0000003f3f3ff290 */ /* 0x000ff6000fffe03f */
[----:B------:R-:W-:Y:S01]  /*44530*/  @!UPT UIADD3 URZ, URZ, URZ, URZ ;  /* 0x0000003f3f3ff290 */ /* 0x000fe2000fffe03f */
[----:B------:R-:W-:Y:S01]  /*44540*/  STL.64 [R1+0x190], R24 ;  /* 0x0001901801007387 */ /* 0x000fe20000100a00 */
[----:B------:R0:W-:Y:S03]  /*44550*/  STL.64 [R1+0x198], R26 ;  /* 0x0001981a01007387 */ /* 0x0001e60000100a00 */
[----:B0-----:R-:W2:Y:S01]  /*44560*/  LDL.LU.64 R26, [R1+0x5db0] ;  /* 0x005db000011a7983 */ /* 0x001ea20000300a00 */
[----:B------:R-:W3:Y:S02]  /*44570*/  LDL.LU.64 R24, [R1+0x5da8] ;  /* 0x005da80001187983 */ /* 0x000ee40000300a00 */
[----:B------:R-:W-:Y:S02]  /*44580*/  IMAD.MOV.U32 R3, RZ, RZ, R4 ;  /* 0x000000ffff037224 */ /* 0x000fe400078e0004 */
[----:B------:R-:W-:Y:S01]  /*44590*/  IMAD.MOV.U32 R7, RZ, RZ, R5 ;  /* 0x000000ffff077224 */ /* 0x000fe200078e0005 */
[----:B------:R-:W2:Y:S01]  /*445a0*/  LDL.LU R6, [R1+0x5da0] ;  /* 0x005da00001067983 */ /* 0x000ea20000300800 */
        /* <DEDUP_REMOVED lines=9> */
[----:B0-----:R-:W-:Y:S02]  /*44640*/  IMAD.MOV.U32 R24, RZ, RZ, R3 ;  /* 0x000000ffff187224 */ /* 0x001fe400078e0003 */
[----:B------:R-:W-:Y:S01]  /*44650*/  IMAD.MOV.U32 R25, RZ, RZ, R7 ;  /* 0x000000ffff197224 */ /* 0x000fe200078e0007 */
[C---:B----4-:R-:W-:Y:S11]  /*44660*/  HMMA.16816.F32.BF16 R12, R16.reuse, R8, R12 ;  /* 0x00000008100c723c */ /* 0x050ff6000004180c */
[----:B------:R-:W-:Y:S11]  /*44670*/  @!UPT UIADD3 URZ, URZ, URZ, URZ ;  /* 0x0000003f3f3ff290 */ /* 0x000ff6000fffe03f */
[----:B------:R-:W-:Y:S01]  /*44680*/  @!UPT UIADD3 URZ, URZ, URZ, URZ ;  /* 0x0000003f3f3ff290 */ /* 0x000fe2000fffe03f */
[----:B------:R-:W-:Y:S01]  /*44690*/  STL.64 [R1+0x170], R12 ;  /* 0x0001700c01007387 */ /* 0x000fe20000100a00 */
[----:B------:R0:W-:Y:S03]  /*446a0*/  STL.64 [R1+0x178], R14 ;  /* 0x0001780e01007387 */ /* 0x0001e60000100a00 */
[----:B0-----:R-:W4:Y:S01]  /*446b0*/  LDL.LU.64 R14, [R1+0x5d80] ;  /* 0x005d8000010e7983 */ /* 0x001f220000300a00 */
[----:B------:R-:W3:Y:S02]  /*446c0*/  LDL.LU.64 R12, [R1+0x5d78] ;  /* 0x005d7800010c7983 */ /* 0x000ee40000300a00 */
[----:B------:R-:W3:Y:S02]  /*446d0*/  LDL.LU R3, [R1+0x5d74] ;  /* 0x005d740001037983 */ /* 0x000ee40000300800 */
[----:B------:R-:W3:Y:S01]  /*446e0*/  LDL.LU R7, [R1+0x5d70] ;  /* 0x005d700001077983 */ /* 0x000ee20000300800 */
[----:B------:R0:W-:Y:S04]  /*446f0*/  STL.64 [R1+0x5ca0], R24 ;  /* 0x005ca01801007387 */ /* 0x0001e80000100a00 */
[----:B0-----:R-:W3:Y:S01]  /*44700*/  LDL.64 R24, [R1+0x10] ;  /* 0x0000100001187983 */ /* 0x001ee20000100a00 */
[----:B--2---:R-:W-:Y:S03]  /*44710*/  HMMA.16816.F32.BF16 R20, R16, R4, R20 ;  /* 0x000000041014723c */ /* 0x004fe60000041814 */
[----:B---3--:R-:W-:Y:S01]  /*44720*/  STL.64 [R1+0x5ca8], R24 ;  /* 0x005ca81801007387 */ /* 0x008fe20000100a00 */
[----:B------:R-:W-:Y:S02]  /*44730*/  STL.64 [R1+0x5c80], R10 ;  /* 0x005c800a01007387 */ /* 0x000fe40000100a00 */
[----:B------:R0:W-:Y:S02]  /*44740*/  STL.64 [R1+0x5c78], R8 ;  /* 0x005c780801007387 */ /* 0x0001e40000100a00 */
[----:B0-----:R-:W2:Y:S11]  /*44750*/  LDL.64 R8, [R1+0x30] ;  /* 0x0000300001087983 */ /* 0x001eb60000100a00 */
[----:B------:R-:W-:Y:S04]  /*44760*/  @!UPT UIADD3 URZ, URZ, URZ, URZ ;  /* 0x0000003f3f3ff290 */ /* 0x000fe8000fffe03f */
[----:B------:R-:W-:Y:S02]  /*44770*/  STL.64 [R1+0x160], R20 ;  /* 0x0001601401007387 */ /* 0x000fe40000100a00 */
[----:B------:R-:W-:Y:S02]  /*44780*/  STL.64 [R1+0x168], R22 ;  /* 0x0001681601007387 */ /* 0x000fe40000100a00 */
[----:B------:R-:W0:Y:S04]  /*44790*/  LDSM.16.MT88.4 R20, [R3+0x80] ;  /* 0x000080000314783b */ /* 0x000e280000004200 */
[----:B0-----:R-:W-:Y:S01]  /*447a0*/  STL.64 [R1+0x5c00], R22 ;  /* 0x005c001601007387 */ /* 0x001fe20000100a00 */
[----:B------:R4:W-:Y:S02]  /*447b0*/  STL.64 [R1+0x5bf8], R20 ;  /* 0x005bf81401007387 */ /* 0x0009e40000100a00 */
[----:B----4-:R-:W-:-:S02]  /*447c0*/  IMAD.MOV.U32 R20, RZ, RZ, R14 ;  /* 0x000000ffff147224 */ /* 0x010fc400078e000e */
[----:B------:R-:W-:Y:S01]  /*447d0*/  IMAD.MOV.U32 R21, RZ, RZ, R15 ;  /* 0x000000ffff157224 */ /* 0x000fe200078e000f */
[----:B------:R-:W3:Y:S01]  /*447e0*/  LDL.LU R14, [R1+0x5d6c] ;  /* 0x005d6c00010e7983 */ /* 0x000ee20000300800 */
[----:B------:R-:W4:Y:S03]  /*447f0*/  LDL.LU R15, [R1+0x5d68] ;  /* 0x005d6800010f7983 */ /* 0x000f260000300800 */
[----:B------:R0:W-:Y:S04]  /*44800*/  STL.64 [R1+0x5cc0], R20 ;  /* 0x005cc01401007387 */ /* 0x0001e80000100a00 */
[----:B0-----:R-:W2:Y:S01]  /*44810*/  LDL.64 R20, [R1+0x60] ;  /* 0x0000600001147983 */ /* 0x001ea20000100a00 */
[----:B---3--:R-:W-:-:S02]  /*44820*/  IMAD.MOV.U32 R25, RZ, RZ, R14 ;  /* 0x000000ffff197224 */ /* 0x008fc400078e000e */
[----:B----4-:R-:W-:Y:S01]  /*44830*/  IMAD.MOV.U32 R24, RZ, RZ, R15 ;  /* 0x000000ffff187224 */ /* 0x010fe200078e000f */
[----:B--2---:R0:W-:Y:S02]  /*44840*/  STL.64 [R1+0x5cd8], R20 ;  /* 0x005cd81401007387 */ /* 0x0041e40000100a00 */
[----:B0-----:R-:W-:Y:S02]  /*44850*/  IMAD.MOV.U32 R20, RZ, RZ, R0 ;  /* 0x000000ffff147224 */ /* 0x001fe400078e0000 */
[----:B------:R-:W-:Y:S01]  /*44860*/  IMAD.MOV.U32 R21, RZ, RZ, R2 ;  /* 0x000000ffff157224 */ /* 0x000fe200078e0002 */
[----:B------:R-:W2:Y:S01]  /*44870*/  LDL.LU R0, [R1+0x5d64] ;  /* 0x005d640001007983 */ /* 0x000ea20000300800 */
[----:B------:R-:W3:Y:S03]  /*44880*/  LDL.LU R2, [R1+0x5d60] ;  /* 0x005d600001027983 */ /* 0x000ee60000300800 */
[----:B------:R0:W-:Y:S02]  /*44890*/  STL.64 [R1+0x5cf0], R20 ;  /* 0x005cf01401007387 */ /* 0x0001e40000100a00 */
[----:B0-----:R-:W-:-:S02]  /*448a0*/  IMAD.MOV.U32 R20, RZ, RZ, R12 ;  /* 0x000000ffff147224 */ /* 0x001fc400078e000c */
[----:B------:R-:W-:Y:S01]  /*448b0*/  IMAD.MOV.U32 R21, RZ, RZ, R13 ;  /* 0x000000ffff157224 */ /* 0x000fe200078e000d */
[----:B------:R-:W4:Y:S01]  /*448c0*/  LDL.LU R12, [R1+0x5d5c] ;  /* 0x005d5c00010c7983 */ /* 0x000f220000300800 */
[----:B------:R-:W2:Y:S03]  /*448d0*/  LDL.LU R13, [R1+0x5d58] ;  /* 0x005d5800010d7983 */ /* 0x000ea60000300800 */
[----:B------:R0:W-:Y:S01]  /*448e0*/  STL.64 [R1+0x5d08], R20 ;  /* 0x005d081401007387 */ /* 0x0001e20000100a00 */
[----:B------:R1:W-:Y:S02]  /*448f0*/  STL.64 [R1+0x5d38], R24 ;  /* 0x005d381801007387 */ /* 0x0003e40000100a00 */
[----:B0-----:R-:W-:Y:S02]  /*44900*/  IMAD.MOV.U32 R20, RZ, RZ, R27 ;  /* 0x000000ffff147224 */ /* 0x001fe400078e001b */
[----:B------:R-:W-:Y:S01]  /*44910*/  IMAD.MOV.U32 R21, RZ, RZ, R26 ;  /* 0x000000ffff157224 */ /* 0x000fe200078e001a */
[----:B-1----:R-:W2:Y:S01]  /*44920*/  LDL.LU.64 R24, [R1+0x4a0] ;  /* 0x0004a00001187983 */ /* 0x002ea20000300a00 */
[----:B------:R-:W2:Y:S03]  /*44930*/  LDL.LU.64 R26, [R1+0x4a8] ;  /* 0x0004a800011a7983 */ /* 0x000ea60000300a00 */
[----:B------:R0:W-:Y:S02]  /*44940*/  STL.64 [R1+0x5d20], R20 ;  /* 0x005d201401007387 */ /* 0x0001e40000100a00 */
[----:B0-----:R-:W-:-:S02]  /*44950*/  IMAD.MOV.U32 R20, RZ, RZ, R7 ;  /* 0x000000ffff147224 */ /* 0x001fc400078e0007 */
[----:B------:R-:W-:-:S05]  /*44960*/  IMAD.MOV.U32 R21, RZ, RZ, R6 ;  /* 0x000000ffff157224 */ /* 0x000fca00078e0006 */
[----:B------:R2:W-:Y:S02]  /*44970*/  STL.64 [R1+0x5d40], R20 ;  /* 0x005d401401007387 */ /* 0x0005e40000100a00 */
[----:B--2---:R-:W-:Y:S11]  /*44980*/  HMMA.16816.F32.BF16 R20, R16, R8, R24 ;  /* 0x000000081014723c */ /* 0x004ff60000041818 */
[----:B------:R-:W-:Y:S11]  /*44990*/  @!UPT UIADD3 URZ, URZ, URZ, URZ ;  /* 0x0000003f3f3ff290 */ /* 0x000ff6000fffe03f */
[----:B------:R-:W-:Y:S01]  /*449a0*/  @!UPT UIADD3 URZ, URZ, URZ, URZ ;  /* 0x0000003f3f3ff290 */ /* 0x000fe2000fffe03f */
[----:B------:R0:W-:Y:S01]  /*449b0*/  STL.64 [R1+0x150], R20 ;  /* 0x0001501401007387 */ /* 0x0001e20000100a00 */
[----:B------:R-:W-:Y:S02]  /*449c0*/  STL.64 [R1+0x158], R22 ;  /* 0x0001581601007387 */ /* 0x000fe40000100a00 */
[----:B------:R-:W2:Y:S02]  /*449d0*/  LDL.LU.64 R24, [R1+0x330] ;  /* 0x0003300001187983 */ /* 0x000ea40000300a00 */
[----:B------:R-:W2:Y:S02]  /*449e0*/  LDL.LU.64 R26, [R1+0x338] ;  /* 0x00033800011a7983 */ /* 0x000ea40000300a00 */
[----:B------:R-:W-:Y:S02]  /*449f0*/  IMAD.MOV.U32 R7, RZ, RZ, R8 ;  /* 0x000000ffff077224 */ /* 0x000fe400078e0008 */
[----:B------:R-:W-:Y:S02]  /*44a00*/  IMAD.MOV.U32 R6, RZ, RZ, R9 ;  /* 0x000000ffff067224 */ /* 0x000fe400078e0009 */
[----:B0-----:R-:W-:-:S02]  /*44a10*/  IMAD.MOV.U32 R20, RZ, RZ, R13 ;  /* 0x000000ffff147224 */ /* 0x001fc400078e000d */
[----:B----4-:R-:W-:Y:S01]  /*44a20*/  IMAD.MOV.U32 R21, RZ, RZ, R12 ;  /* 0x000000ffff157224 */ /* 0x010fe200078e000c */
[----:B--2---:R-:W-:Y:S01]  /*44a30*/  STL.64 [R1+0x5d50], R26 ;  /* 0x005d501a01007387 */ /* 0x004fe20000100a00 */
[----:B------:R0:W-:Y:S03]  /*44a40*/  STL.64 [R1+0x5d48], R24 ;  /* 0x005d481801007387 */ /* 0x0001e60000100a00 */
[----:B0-----:R-:W2:Y:S01]  /*44a50*/  LDL.LU.64 R24, [R1+0x490] ;  /* 0x0004900001187983 */ /* 0x001ea20000300a00 */
[----:B------:R-:W2:Y:S02]  /*44a60*/  LDL.LU.64 R26, [R1+0x498] ;  /* 0x00049800011a7983 */ /* 0x000ea40000300a00 */
[----:B------:R-:W4:Y:S02]  /*44a70*/  LDL.LU.64 R8, [R1+0x320] ;  /* 0x0003200001087983 */ /* 0x000f240000300a00 */
[----:B------:R-:W4:Y:S01]  /*44a80*/  LDL.LU.64 R10, [R1+0x328] ;  /* 0x00032800010a7983 */ /* 0x000f220000300a00 */
[----:B------:R-:W2:Y:S01]  /*44a90*/  LDL.LU.64 R12, [R1+0x2c0] ;  /* 0x0002c000010c7983 */ /* 0x000ea20000300a00 */
[----:B------:R-:W2:Y:S03]  /*44aa0*/  LDL.LU.64 R14, [R1+0x2c8] ;  /* 0x0002c800010e7983 */ /* 0x000ea60000300a00 */
[----:B--2---:R-:W-:Y:S01]  /*44ab0*/  STL.64 [R1+0x5cd0], R14 ;  /* 0x005cd00e01007387 */ /* 0x004fe20000100a00 */
[----:B------:R0:W-:Y:S03]  /*44ac0*/  STL.64 [R1+0x5cc8], R12 ;  /* 0x005cc80c01007387 */ /* 0x0001e60000100a00 */
[----:B0-----:R-:W2:Y:S01]  /*44ad0*/  LDL.LU.64 R12, [R1+0x2d0] ;  /* 0x0002d000010c7983 */ /* 0x001ea20000300a00 */
        /* <DEDUP_REMOVED lines=12> */
[----:B------:R-:W2:Y:S01]  /*44ba0*/  LDL.LU.64 R14, [R1+0x308] ;  /* 0x00030800010e7983 */ /* 0x000ea20000300a00 */
[----:B------:R-:W-:Y:S02]  /*44bb0*/  HMMA.16816.F32.BF16 R20, R16, R20, R24 ;  /* 0x000000141014723c */ /* 0x000fe40000041818 */
[----:B--2---:R-:W-:Y:S01]  /*44bc0*/  STL.64 [R1+0x5d30], R14 ;  /* 0x005d300e01007387 */ /* 0x004fe20000100a00 */
[----:B------:R0:W-:Y:S03]  /*44bd0*/  STL.64 [R1+0x5d28], R12 ;  /* 0x005d280c01007387 */ /* 0x0001e60000100a00 */
[----:B0-----:R-:W2:Y:S01]  /*44be0*/  LDL.LU.64 R12, [R1+0x310] ;  /* 0x00031000010c7983 */ /* 0x001ea20000300a00 */
[----:B------:R-:W2:Y:S02]  /*44bf0*/  LDL.LU.64 R14, [R1+0x318] ;  /* 0x00031800010e7983 */ /* 0x000ea40000300a00 */
[----:B------:R-:W-:Y:S02]  /*44c00*/  STL.64 [R1+0x5c98], R6 ;  /* 0x005c980601007387 */ /* 0x000fe40000100a00 */
[----:B------:R3:W-:Y:S01]  /*44c10*/  STL.64 [R1+0x5c90], R4 ;  /* 0x005c900401007387 */ /* 0x0007e20000100a00 */
[----:B------:R-:W2:Y:S01]  /*44c20*/  LDL.LU.64 R26, [R1+0x5d50] ;  /* 0x005d5000011a7983 */ /* 0x000ea20000300a00 */
[----:B------:R-:W2:Y:S10]  /*44c30*/  LDL.LU.64 R24, [R1+0x5d48] ;  /* 0x005d480001187983 */ /* 0x000eb40000300a00 */
[----:B------:R0:W-:Y:S02]  /*44c40*/  STL.64 [R1+0x140], R20 ;  /* 0x0001401401007387 */ /* 0x0001e40000100a00 */
[----:B------:R1:W-:Y:S02]  /*44c50*/  STL.64 [R1+0x148], R22 ;  /* 0x0001481601007387 */ /* 0x0003e40000100a00 */
[----:B---3--:R-:W-:-:S02]  /*44c60*/  IMAD.MOV.U32 R4, RZ, RZ, R2 ;  /* 0x000000ffff047224 */ /* 0x008fc400078e0002 */
[----:B------:R-:W-:Y:S01]  /*44c70*/  IMAD.MOV.U32 R5, RZ, RZ, R0 ;  /* 0x000000ffff057224 */ /* 0x000fe200078e0000 */
[----:B0-----:R-:W1:Y:S06]  /*44c80*/  LDL.LU.64 R20, [R1+0x5d40] ;  /* 0x005d400001147983 */ /* 0x001e6c0000300a00 */
[C---:B--2---:R-:W-:Y:S01]  /*44c90*/  HMMA.16816.F32.BF16 R4, R16.reuse, R4, R24 ;  /* 0x000000041004723c */ /* 0x044fe20000041818 */
[----:B------:R-:W4:Y:S07]  /*44ca0*/  LDL.LU.64 R24, [R1+0x5d38] ;  /* 0x005d380001187983 */ /* 0x000f2e0000300a00 */
[C---:B-1----:R-:W-:Y:S11]  /*44cb0*/  HMMA.16816.F32.BF16 R20, R16.reuse, R20, R12 ;  /* 0x000000141014723c */ /* 0x042ff6000004180c */
[----:B------:R-:W-:Y:S04]  /*44cc0*/  @!UPT UIADD3 URZ, URZ, URZ, URZ ;  /* 0x0000003f3f3ff290 */ /* 0x000fe8000fffe03f */
[----:B------:R-:W-:Y:S01]  /*44cd0*/  STL.64 [R1+0x130], R4 ;  /* 0x0001300401007387 */ /* 0x000fe20000100a00 */
[----:B------:R4:W-:Y:S02]  /*44ce0*/  STL.64 [R1+0x138], R6 ;  /* 0x0001380601007387 */ /* 0x0009e40000100a00 */
[C---:B----4-:R-:W-:Y:S01]  /*44cf0*/  HMMA.16816.F32.BF16 R4, R16.reuse, R24, R8 ;  /* 0x000000181004723c */ /* 0x050fe20000041808 */
[----:B------:R-:W2:Y:S01]  /*44d00*/  LDL.LU.64 R24, [R1+0xcd0] ;  /* 0x000cd00001187983 */ /* 0x000ea20000300a00 */
[----:B------:R-:W2:Y:S11]  /*44d10*/  LDL.LU.64 R26, [R1+0xcd8] ;  /* 0x000cd800011a7983 */ /* 0x000eb60000300a00 */
[----:B------:R-:W-:Y:S10]  /*44d20*/  @!UPT UIADD3 URZ, URZ, URZ, URZ ;  /* 0x0000003f3f3ff290 */ /* 0x000ff4000fffe03f */
[----:B------:R0:W-:Y:S01]  /*44d30*/  STL.64 [R1+0x120], R4 ;  /* 0x0001200401007387 */ /* 0x0001e20000100a00 */
[----:B------:R1:W-:Y:S03]  /*44d40*/  STL.64 [R1+0x128], R6 ;  /* 0x0001280601007387 */ /* 0x0003e60000100a00 */
[----:B0-----:R-:W3:Y:S01]  /*44d50*/  LDL.LU.64 R4, [R1+0xcb0] ;  /* 0x000cb00001047983 */ /* 0x001ee20000300a00 */
[----:B-1----:R-:W3:Y:S02]  /*44d60*/  LDL.LU.64 R6, [R1+0xcb8] ;  /* 0x000cb80001067983 */ /* 0x002ee40000300a00 */
[----:B------:R-:W4:Y:S02]  /*44d70*/  LDL.LU.64 R8, [R1+0xca0] ;  /* 0x000ca00001087983 */ /* 0x000f240000300a00 */
[----:B------:R-:W4:Y:S01]  /*44d80*/  LDL.LU.64 R10, [R1+0xca8] ;  /* 0x000ca800010a7983 */ /* 0x000f220000300a00 */
[----:B------:R-:W2:Y:S01]  /*44d90*/  LDL.LU.64 R14, [R1+0x5d30] ;  /* 0x005d3000010e7983 */ /* 0x000ea20000300a00 */
[----:B------:R-:W2:Y:S02]  /*44da0*/  LDL.LU.64 R12, [R1+0x5d28] ;  /* 0x005d2800010c7983 */ /* 0x000ea40000300a00 */
[----:B------:R0:W-:Y:S02]  /*44db0*/  STL.64 [R1+0x110], R20 ;  /* 0x0001101401007387 */ /* 0x0001e40000100a00 */
[----:B------:R2:W-:Y:S01]  /*44dc0*/  STL.64 [R1+0x118], R22 ;  /* 0x0001181601007387 */ /* 0x0005e20000100a00 */
        /* <DEDUP_REMOVED lines=22> */
[C---:B--2---:R-:W-:Y:S01]  /*44f30*/  HMMA.16816.F32.BF16 R12, R16.reuse, R20, R12 ;  /* 0x00000014100c723c */ /* 0x044fe2000004180c */
[----:B------:R-:W-:Y:S02]  /*44f40*/  IMAD.MOV.U32 R2, RZ, RZ, R20 ;  /* 0x000000ffff027224 */ /* 0x000fe400078e0014 */
[----:B------:R-:W-:Y:S11]  /*44f50*/  IMAD.MOV.U32 R0, RZ, RZ, R21 ;  /* 0x000000ffff007224 */ /* 0x000ff600078e0015 */
[----:B------:R-:W-:Y:S09]  /*44f60*/  @!UPT UIADD3 URZ, URZ, URZ, URZ ;  /* 0x0000003f3f3ff290 */ /* 0x000ff2000fffe03f */
[----:B------:R-:W-:Y:S01]  /*44f70*/  STL.64 [R1+0x3b0], R12 ;  /* 0x0003b00c01007387 */ /* 0x000fe20000100a00 */
[----:B------:R0:W-:Y:S03]  /*44f80*/  STL.64 [R1+0x3b8], R14 ;  /* 0x0003b80e01007387 */ /* 0x0001e60000100a00 */
[----:B0-----:R-:W2:Y:S01]  /*44f90*/  LDL.LU.64 R14, [R1+0x5cd0] ;  /* 0x005cd000010e7983 */ /* 0x001ea20000300a00 */
[----:B------:R-:W2:Y:S02]  /*44fa0*/  LDL.LU.64 R12, [R1+0x5cc8] ;  /* 0x005cc800010c7983 */ /* 0x000ea40000300a00 */
[----:B------:R-:W2:Y:S02]  /*44fb0*/  LDL.LU.64 R20, [R1+0x5cc0] ;  /* 0x005cc00001147983 */ /* 0x000ea40000300a00 */
[----:B--2---:R-:W-:Y:S01]  /*44fc0*/  HMMA.16816.F32.BF16 R16, R16, R20, R12 ;  /* 0x000000141010723c */ /* 0x004fe2000004180c */
[----:B------:R-:W2:Y:S01]  /*44fd0*/  LDL.LU.64 R14, [R1+0x5cb8] ;  /* 0x005cb800010e7983 */ /* 0x000ea20000300a00 */
[----:B------:R-:W2:Y:S11]  /*44fe0*/  LDL.LU.64 R12, [R1+0x5cb0] ;  /* 0x005cb000010c7983 */ /* 0x000eb60000300a00 */
[----:B------:R-:W-:Y:S10]  /*44ff0*/  @!UPT UIADD3 URZ, URZ, URZ, URZ ;  /* 0x0000003f3f3ff290 */ /* 0x000ff4000fffe03f */
[----:B------:R0:W-:Y:S01]  /*45000*/  STL.64 [R1+0x50], R16 ;  /* 0x0000501001007387 */ /* 0x0001e20000100a00 */
[----:B------:R-:W-:Y:S02]  /*45010*/  STL.64 [R1+0x58], R18 ;  /* 0x0000581201007387 */ /* 0x000fe40000100a00 */
[----:B------:R1:W-:Y:S02]  /*45020*/  STL.64 [R1+0x5c10], R20 ;  /* 0x005c101401007387 */ /* 0x0003e40000100a00 */
[----:B0-----:R-:W-:Y:S02]  /*45030*/  IMAD.MOV.U32 R16, RZ, RZ, R29 ;  /* 0x000000ffff107224 */ /* 0x001fe400078e001d */
[----:B------:R-:W-:Y:S01]  /*45040*/  IMAD.MOV.U32 R17, RZ, RZ, R28 ;  /* 0x000000ffff117224 */ /* 0x000fe200078e001c */
[----:B-1----:R-:W3:Y:S01]  /*45050*/  LDL.LU.64 R20, [R1+0xcc0] ;  /* 0x000cc00001147983 */ /* 0x002ee20000300a00 */
[----:B------:R-:W3:Y:S05]  /*45060*/  LDL.LU.64 R22, [R1+0xcc8] ;  /* 0x000cc80001167983 */ /* 0x000eea0000300a00 */
[C---:B--2---:R-:W-:Y:S01]  /*45070*/  HMMA.16816.F32.BF16 R16, R12.reuse, R16, R24 ;  /* 0x000000100c10723c */ /* 0x044fe20000041818 */
[----:B------:R-:W3:Y:S11]  /*45080*/  LDL.LU.64 R24, [R1+0x5ca8] ;  /* 0x005ca80001187983 */ /* 0x000ef60000300a00 */
[----:B------:R-:W-:Y:S11]  /*45090*/  @!UPT UIADD3 URZ, URZ, URZ, URZ ;  /* 0x0000003f3f3ff290 */ /* 0x000ff6000fffe03f */
[----:B------:R0:W-:Y:S01]  /*450a0*/  STL.64 [R1+0x330], R16 ;  /* 0x0003301001007387 */ /* 0x0001e20000100a00 */
[----:B------:R1:W-:Y:S03]  /*450b0*/  STL.64 [R1+0x338], R18 ;  /* 0x0003381201007387 */ /* 0x0003e60000100a00 */
[----:B0-----:R-:W2:Y:S01]  /*450c0*/  LDL.LU.64 R16, [R1+0xc60] ;  /* 0x000c600001107983 */ /* 0x001ea20000300a00 */
[----:B-1----:R-:W2:Y:S01]  /*450d0*/  LDL.LU.64 R18, [R1+0xc68] ;  /* 0x000c680001127983 */ /* 0x002ea20000300a00 */
[C---:B---3--:R-:W-:Y:S11]  /*450e0*/  HMMA.16816.F32.BF16 R20, R12.reuse, R24, R20 ;  /* 0x000000180c14723c */ /* 0x048ff60000041814 */
[----:B------:R-:W-:Y:S11]  /*450f0*/  @!UPT UIADD3 URZ, URZ, URZ, URZ ;  /* 0x0000003f3f3ff290 */ /* 0x000ff6000fffe03f */
[----:B------:R-:W-:Y:S01]  /*45100*/  @!UPT UIADD3 URZ, URZ, URZ, URZ ;  /* 0x0000003f3f3ff290 */ /* 0x000fe2000fffe03f */
[----:B------:R-:W-:Y:S01]  /*45110*/  STL.64 [R1+0x320], R20 ;  /* 0x0003201401007387 */ /* 0x000fe20000100a00 */
[----:B------:R0:W-:Y:S02]  /*45120*/  STL.64 [R1+0x328], R22 ;  /* 0x0003281601007387 */ /* 0x0001e40000100a00 */
[----:B0-----:R-:W-:Y:S02]  /*45130*/  IMAD.MOV.U32 R23, RZ, RZ, R24 ;  /* 0x000000ffff177224 */ /* 0x001fe400078e0018 */
[----:B------:R-:W-:Y:S02]  /*45140*/  IMAD.MOV.U32 R22, RZ, RZ, R25 ;  /* 0x000000ffff167224 */ /* 0x000fe400078e0019 */
[----:B------:R-:W3:Y:S02]  /*45150*/  LDL.LU.64 R24, [R1+0x5ca0] ;  /* 0x005ca00001187983 */ /* 0x000ee40000300a00 */
[C---:B---3--:R-:W-:Y:S02]  /*45160*/  HMMA.16816.F32.BF16 R24, R12.reuse, R24, R4 ;  /* 0x000000180c18723c */ /* 0x048fe40000041804 */
[----:B------:R-:W3:Y:S01]  /*45170*/  LDL.LU.64 R6, [R1+0x5c98] ;  /* 0x005c980001067983 */ /* 0x000ee20000300a00 */
[----:B------:R-:W2:Y:S11]  /*45180*/  LDL.LU.64 R4, [R1+0x5c90] ;  /* 0x005c900001047983 */ /* 0x000eb60000300a00 */
[----:B------:R-:W-:Y:S09]  /*45190*/  @!UPT UIADD3 URZ, URZ, URZ, URZ ;  /* 0x0000003f3f3ff290 */ /* 0x000ff2000fffe03f */
[----:B------:R0:W-:Y:S01]  /*451a0*/  STL.64 [R1+0x310], R24 ;  /* 0x0003101801007387 */ /* 0x0001e20000100a00 */
[----:B------:R-:W-:Y:S03]  /*451b0*/  STL.64 [R1+0x318], R26 ;  /* 0x0003181a01007387 */ /* 0x000fe60000100a00 */
[----:B0-----:R-:W4:Y:S02]  /*451c0*/  LDL.LU.64 R24, [R1+0x5c88] ;  /* 0x005c880001187983 */ /* 0x001f240000300a00 */
[C---:B----4-:R-:W-:Y:S11]  /*451d0*/  HMMA.16816.F32.BF16 R8, R12.reuse, R24, R8 ;  /* 0x000000180c08723c */ /* 0x050ff60000041808 */
[----:B------:R-:W-:Y:S11]  /*451e0*/  @!UPT UIADD3 URZ, URZ, URZ, URZ ;  /* 0x0000003f3f3ff290 */ /* 0x000ff6000fffe03f */
[----:B------:R-:W-:Y:S01]  /*451f0*/  @!UPT UIADD3 URZ, URZ, URZ, URZ ;  /* 0x0000003f3f3ff290 */ /* 0x000fe2000fffe03f */
[----:B------:R-:W-:Y:S01]  /*45200*/  STL.64 [R1+0x300], R8 ;  /* 0x0003000801007387 */ /* 0x000fe20000100a00 */
[----:B------:R0:W-:Y:S03]  /*45210*/  STL.64 [R1+0x308], R10 ;  /* 0x0003080a01007387 */ /* 0x0001e60000100a00 */
[----:B0-----:R-:W4:Y:S01]  /*45220*/  LDL.LU.64 R10, [R1+0x5c80] ;  /* 0x005c8000010a7983 */ /* 0x001f220000300a00 */
[----:B------:R-:W2:Y:S02]  /*45230*/  LDL.LU.64 R8, [R1+0x5c78] ;  /* 0x005c780001087983 */ /* 0x000ea40000300a00 */
[----:B------:R0:W-:Y:S02]  /*45240*/  STL.64 [R1+0x5c70], R24 ;  /* 0x005c701801007387 */ /* 0x0001e40000100a00 */
[----:B0-----:R-:W2:Y:S01]  /*45250*/  LDL.LU.64 R24, [R1+0xc90] ;  /* 0x000c900001187983 */ /* 0x001ea20000300a00 */
[----:B------:R-:W2:Y:S02]  /*45260*/  LDL.LU.64 R26, [R1+0xc98] ;  /* 0x000c9800011a7983 */ /* 0x000ea40000300a00 */
[C---:B--2---:R-:W-:Y:S01]  /*45270*/  HMMA.16816.F32.BF16 R24, R12.reuse, R8, R24 ;  /* 0x000000080c18723c */ /* 0x044fe20000041818 */
[----:B----4-:R-:W-:Y:S01]  /*45280*/  STL.64 [R1+0x5bb0], R10 ;  /* 0x005bb00a01007387 */ /* 0x010fe20000100a00 */
[----:B------:R0:W-:Y:S11]  /*45290*/  STL.64 [R1+0x5ba8], R8 ;  /* 0x005ba80801007387 */ /* 0x0001f60000100a00 */
[----:B------:R-:W-:Y:S10]  /*452a0*/  @!UPT UIADD3 URZ, URZ, URZ, URZ ;  /* 0x0000003f3f3ff290 */ /* 0x000ff4000fffe03f */
[----:B------:R-:W-:Y:S01]  /*452b0*/  STL.64 [R1+0x2f0], R24 ;  /* 0x0002f01801007387 */ /* 0x000fe20000100a00 */
[----:B------:R-:W-:Y:S02]  /*452c0*/  STL.64 [R1+0x2f8], R26 ;  /* 0x0002f81a01007387 */ /* 0x000fe40000100a00 */
[----:B0-----:R-:W2:Y:S02]  /*452d0*/  LDL.64 R8, [R1+0xa0] ;  /* 0x0000a00001087983 */ /* 0x001ea40000100a00 */
[----:B--2---:R0:W-:Y:S04]  /*452e0*/  STL.64 [R1+0x5c40], R8 ;  /* 0x005c400801007387 */ /* 0x0041e80000100a00 */
[----:B0-----:R-:W2:Y:S01]  /*452f0*/  LDL.64 R8, [R1+0xb0] ;  /* 0x0000b00001087983 */ /* 0x001ea20000100a00 */
[----:B------:R-:W-:Y:S03]  /*45300*/  HMMA.16816.F32.BF16 R16, R12, R4, R16 ;  /* 0x000000040c10723c */ /* 0x000fe60000041810 */
[----:B--2---:R0:W-:Y:S04]  /*45310*/  STL.64 [R1+0x5c50], R8 ;  /* 0x005c500801007387 */ /* 0x0041e80000100a00 */
[----:B0-----:R-:W2:Y:S04]  /*45320*/  LDL.64 R8, [R1+0xc0] ;  /* 0x0000c00001087983 */ /* 0x001ea80000100a00 */
[----:B--2---:R0:W-:Y:S04]  /*45330*/  STL.64 [R1+0x5c68], R8 ;  /* 0x005c680801007387 */ /* 0x0041e80000100a00 */
[----:B0-----:R-:W2:Y:S01]  /*45340*/  LDL.64 R8, [R1+0xd0] ;  /* 0x0000d00001087983 */ /* 0x001ea20000100a00 */
[----:B------:R-:W2:Y:S02]  /*45350*/  LDL.LU.64 R24, [R1+0xc70] ;  /* 0x000c700001187983 */ /* 0x000ea40000300a00 */
[----:B------:R-:W2:Y:S05]  /*45360*/  LDL.LU.64 R26, [R1+0xc78] ;  /* 0x000c7800011a7983 */ /* 0x000eaa0000300a00 */
[----:B------:R-:W-:Y:S01]  /*45370*/  STL.64 [R1+0x2e0], R16 ;  /* 0x0002e01001007387 */ /* 0x000fe20000100a00 */
[----:B------:R-:W-:Y:S02]  /*45380*/  STL.64 [R1+0x2e8], R18 ;  /* 0x0002e81201007387 */ /* 0x000fe40000100a00 */
[----:B------:R-:W0:Y:S04]  /*45390*/  LDSM.16.MT88.4 R16, [R3+0x100] ;  /* 0x000100000310783b */ /* 0x000e280000004200 */
[----:B------:R-:W-:Y:S02]  /*453a0*/  STL.64 [R1+0x5c18], R4 ;  /* 0x005c180401007387 */ /* 0x000fe40000100a00 */
[----:B------:R-:W-:Y:S01]  /*453b0*/  STL [R1+0x5b74], R3 ;  /* 0x005b740301007387 */ /* 0x000fe20000100800 */
[----:B0-----:R-:W-:Y:S01]  /*453c0*/  STL.64 [R1+0x5ad0], R18 ;  /* 0x005ad01201007387 */ /* 0x001fe20000100a00 */
[----:B------:R0:W-:Y:S02]  /*453d0*/  STL.64 [R1+0x5ac8], R16 ;  /* 0x005ac81001007387 */ /* 0x0001e40000100a00 */
[----:B0-----:R-:W-:-:S02]  /*453e0*/  IMAD.MOV.U32 R16, RZ, RZ, R2 ;  /* 0x000000ffff107224 */ /* 0x001fc400078e0002 */
[----:B------:R-:W-:-:S05]  /*453f0*/  IMAD.MOV.U32 R17, RZ, RZ, R0 ;  /* 0x000000ffff117224 */ /* 0x000fca00078e0000 */
[----:B------:R0:W-:Y:S04]  /*45400*/  STL.64 [R1+0x5c48], R16 ;  /* 0x005c481001007387 */ /* 0x0001e80000100a00 */
[----:B0-----:R-:W4:Y:S01]  /*45410*/  LDL.LU.64 R16, [R1+0xc80] ;  /* 0x000c800001107983 */ /* 0x001f220000300a00 */
[----:B------:R-:W4:Y:S02]  /*45420*/  LDL.LU.64 R18, [R1+0xc88] ;  /* 0x000c880001127983 */ /* 0x000f240000300a00 */
[----:B---3--:R-:W-:Y:S02]  /*45430*/  IMAD.MOV.U32 R4, RZ, RZ, R7 ;  /* 0x000000ffff047224 */ /* 0x008fe400078e0007 */
[----:B------:R-:W-:-:S07]  /*45440*/  IMAD.MOV.U32 R5, RZ, RZ, R6 ;  /* 0x000000ffff057224 */ /* 0x000fce00078e0006 */
[C---:B----4-:R-:W-:Y:S01]  /*45450*/  HMMA.16816.F32.BF16 R4, R12.reuse, R4, R16 ;  /* 0x000000040c04723c */ /* 0x050fe20000041810 */
[----:B------:R-:W3:Y:S01]  /*45460*/  LDL.LU.64 R16, [R1+0xc00] ;  /* 0x000c000001107983 */ /* 0x000ee20000300a00 */
[----:B------:R-:W4:Y:S11]  /*45470*/  LDL.LU.64 R18, [R1+0xc08] ;  /* 0x000c080001127983 */ /* 0x000f360000300a00 */
[----:B------:R-:W-:Y:S10]  /*45480*/  @!UPT UIADD3 URZ, URZ, URZ, URZ ;  /* 0x0000003f3f3ff290 */ /* 0x000ff4000fffe03f */
[----:B------:R-:W-:Y:S01]  /*45490*/  STL.64 [R1+0x2d0], R4 ;  /* 0x0002d00401007387 */ /* 0x000fe20000100a00 */
[----:B------:R-:W-:Y:S03]  /*454a0*/  STL.64 [R1+0x2d8], R6 ;  /* 0x0002d80601007387 */ /* 0x000fe60000100a00 */
[----:B----4-:R-:W-:Y:S01]  /*454b0*/  STL.64 [R1+0x5c60], R18 ;  /* 0x005c601201007387 */ /* 0x010fe20000100a00 */
[----:B---3--:R0:W-:Y:S03]  /*454c0*/  STL.64 [R1+0x5c58], R16 ;  /* 0x005c581001007387 */ /* 0x0081e60000100a00 */
[----:B0-----:R-:W3:Y:S01]  /*454d0*/  LDL.LU.64 R16, [R1+0xc10] ;  /* 0x000c100001107983 */ /* 0x001ee20000300a00 */
[----:B------:R-:W3:Y:S02]  /*454e0*/  LDL.LU.64 R18, [R1+0xc18] ;  /* 0x000c180001127983 */ /* 0x000ee40000300a00 */
[----:B------:R-:W4:Y:S02]  /*454f0*/  LDL.LU.64 R4, [R1+0xbf0] ;  /* 0x000bf00001047983 */ /* 0x000f240000300a00 */
[----:B------:R-:W4:Y:S01]  /*45500*/  LDL.LU.64 R6, [R1+0xbf8] ;  /* 0x000bf80001067983 */ /* 0x000f220000300a00 */
[----:B------:R-:W3:Y:S01]  /*45510*/  LDL.64 R20, [R1+0x70] ;  /* 0x0000700001147983 */ /* 0x000ee20000100a00 */
[C---:B--2---:R-:W-:Y:S01]  /*45520*/  HMMA.16816.F32.BF16 R24, R12.reuse, R8, R24 ;  /* 0x000000080c18723c */ /* 0x044fe20000041818 */
[----:B------:R-:W-:Y:S02]  /*45530*/  STL.64 [R1+0x5c28], R22 ;  /* 0x005c281601007387 */ /* 0x000fe40000100a00 */
[----:B------:R-:W-:Y:S01]  /*45540*/  IMAD.MOV.U32 R2, RZ, RZ, R9 ;  /* 0x000000ffff027224 */ /* 0x000fe200078e0009 */
[----:B---3--:R0:W-:Y:S04]  /*45550*/  STL.64 [R1+0x5c20], R20 ;  /* 0x005c201401007387 */ /* 0x0081e80000100a00 */
[----:B0-----:R-:W2:Y:S11]  /*45560*/  LDL.64 R20, [R1+0x90] ;  /* 0x0000900001147983 */ /* 0x001eb60000100a00 */
[----:B------:R-:W-:Y:S04]  /*45570*/  @!UPT UIADD3 URZ, URZ, URZ, URZ ;  /* 0x0000003f3f3ff290 */ /* 0x000fe8000fffe03f */
[----:B------:R0:W-:Y:S02]  /*45580*/  STL.64 [R1+0x640], R24 ;  /* 0x0006401801007387 */ /* 0x0001e40000100a00 */
[----:B------:R1:W-:Y:S01]  /*45590*/  STL.64 [R1+0x648], R26 ;  /* 0x0006481a01007387 */ /* 0x0003e20000100a00 */
[----:B0-----:R-:W3:Y:S01]  /*455a0*/  LDL.LU.64 R24, [R1+0x5c70] ;  /* 0x005c700001187983 */ /* 0x001ee20000300a00 */
[----:B-1----:R-:W-:Y:S02]  /*455b0*/  IMAD.MOV.U32 R26, RZ, RZ, R8 ;  /* 0x000000ffff1a7224 */ /* 0x002fe400078e0008 */
[----:B------:R-:W2:Y:S02]  /*455c0*/  LDL.LU.64 R8, [R1+0x5c68] ;  /* 0x005c680001087983 */ /* 0x000ea40000300a00 */
[----:B------:R-:W-:Y:S01]  /*455d0*/  STL [R1+0x5b7c], R2 ;  /* 0x005b7c0201007387 */ /* 0x000fe20000100800 */
[----:B------:R-:W-:Y:S01]  /*455e0*/  STL [R1+0x5b78], R26 ;  /* 0x005b781a01007387 */ /* 0x000fe20000100800 */
        /* <DEDUP_REMOVED lines=9> */
[----:B------:R-:W-:Y:S01]  /*45680*/  STL [R1+0x5c38], R27 ;  /* 0x005c381b01007387 */ /* 0x000fe20000100800 */
[----:B---3--:R0:W-:Y:S04]  /*45690*/  STL.64 [R1+0x5c30], R24 ;  /* 0x005c301801007387 */ /* 0x0081e80000100a00 */
[----:B0-----:R-:W3:Y:S01]  /*456a0*/  LDL.LU.64 R24, [R1+0xbe0] ;  /* 0x000be00001187983 */ /* 0x001ee20000300a00 */
[----:B------:R-:W3:Y:S02]  /*456b0*/  LDL.LU.64 R26, [R1+0xbe8] ;  /* 0x000be800011a7983 */ /* 0x000ee40000300a00 */
[----:B------:R-:W-:Y:S01]  /*456c0*/  STL [R1+0x5b80], R28 ;  /* 0x005b801c01007387 */ /* 0x000fe20000100800 */
[----:B--2---:R-:W-:Y:S01]  /*456d0*/  HMMA.16816.F32.BF16 R16, R12, R8, R16 ;  /* 0x000000080c10723c */ /* 0x004fe20000041810 */
[----:B------:R-:W-:-:S02]  /*456e0*/  IMAD.MOV.U32 R0, RZ, RZ, R8 ;  /* 0x000000ffff007224 */ /* 0x000fc400078e0008 */
[----:B------:R-:W-:Y:S11]  /*456f0*/  IMAD.MOV.U32 R29, RZ, RZ, R9 ;  /* 0x000000ffff1d7224 */ /* 0x000ff600078e0009 */
[----:B------:R-:W-:Y:S09]  /*45700*/  @!UPT UIADD3 URZ, URZ, URZ, URZ ;  /* 0x0000003f3f3ff290 */ /* 0x000ff2000fffe03f */
[----:B------:R0:W-:Y:S01]  /*45710*/  STL.64 [R1+0x620], R16 ;  /* 0x0006201001007387 */ /* 0x0001e20000100a00 */
[----:B------:R1:W-:Y:S03]  /*45720*/  STL.64 [R1+0x628], R18 ;  /* 0x0006281201007387 */ /* 0x0003e60000100a00 */
[----:B0-----:R-:W2:Y:S01]  /*45730*/  LDL.LU.64 R16, [R1+0x5c48] ;  /* 0x005c480001107983 */ /* 0x001ea20000300a00 */
[----:B------:R-:W4:Y:S01]  /*45740*/  LDL.LU.64 R8, [R1+0x5c40] ;  /* 0x005c400001087983 */ /* 0x000f220000300a00 */
[C---:B---3--:R-:W-:Y:S08]  /*45750*/  HMMA.16816.F32.BF16 R24, R12.reuse, R20, R24 ;  /* 0x000000140c18723c */ /* 0x048ff00000041818 */
[----:B----4-:R-:W-:Y:S01]  /*45760*/  HMMA.16816.F32.BF16 R4, R12, R8, R4 ;  /* 0x000000080c04723c */ /* 0x010fe20000041804 */
[----:B-1----:R-:W-:-:S02]  /*45770*/  IMAD.MOV.U32 R19, RZ, RZ, R8 ;  /* 0x000000ffff137224 */ /* 0x002fc400078e0008 */
[----:B------:R-:W-:Y:S11]  /*45780*/  IMAD.MOV.U32 R18, RZ, RZ, R9 ;  /* 0x000000ffff127224 */ /* 0x000ff600078e0009 */
[----:B------:R-:W-:Y:S09]  /*45790*/  @!UPT UIADD3 URZ, URZ, URZ, URZ ;  /* 0x0000003f3f3ff290 */ /* 0x000ff2000fffe03f */
[----:B------:R0:W-:Y:S01]  /*457a0*/  STL.64 [R1+0x610], R4 ;  /* 0x0006100401007387 */ /* 0x0001e20000100a00 */
[----:B------:R1:W-:Y:S03]  /*457b0*/  STL.64 [R1+0x618], R6 ;  /* 0x0006180601007387 */ /* 0x0003e60000100a00 */
[----:B0-----:R-:W3:Y:S01]  /*457c0*/  LDL.LU.64 R4, [R1+0xb50] ;  /* 0x000b500001047983 */ /* 0x001ee20000300a00 */
[----:B-1----:R-:W3:Y:S02]  /*457d0*/  LDL.LU.64 R6, [R1+0xb58] ;  /* 0x000b580001067983 */ /* 0x002ee40000300a00 */
[----:B------:R-:W4:Y:S02]  /*457e0*/  LDL.LU.64 R8, [R1+0xb40] ;  /* 0x000b400001087983 */ /* 0x000f240000300a00 */
[----:B------:R-:W4:Y:S01]  /*457f0*/  LDL.LU.64 R10, [R1+0xb48] ;  /* 0x000b4800010a7983 */ /* 0x000f220000300a00 */
[----:B------:R-:W-:Y:S01]  /*45800*/  STL.64 [R1+0x600], R24 ;  /* 0x0006001801007387 */ /* 0x000fe20000100a00 */
[----:B------:R0:W-:Y:S03]  /*45810*/  STL.64 [R1+0x608], R26 ;  /* 0x0006081a01007387 */ /* 0x0001e60000100a00 */
[----:B0-----:R-:W2:Y:S01]  /*45820*/  LDL.LU R27, [R1+0x5c38] ;  /* 0x005c3800011b7983 */ /* 0x001ea20000300800 */
[----:B------:R-:W3:Y:S02]  /*45830*/  LDL.LU.64 R24, [R1+0x5c30] ;  /* 0x005c300001187983 */ /* 0x000ee40000300a00 */
[----:B------:R-:W-:-:S02]  /*45840*/  IMAD.MOV.U32 R26, RZ, RZ, R20 ;  /* 0x000000ffff1a7224 */ /* 0x000fc400078e0014 */
[----:B------:R-:W-:Y:S01]  /*45850*/  IMAD.MOV.U32 R3, RZ, RZ, R21 ;  /* 0x000000ffff037224 */ /* 0x000fe200078e0015 */
[----:B------:R-:W4:Y:S01]  /*45860*/  LDL.LU.64 R22, [R1+0x5c28] ;  /* 0x005c280001167983 */ /* 0x000f220000300a00 */
[----:B------:R-:W4:Y:S03]  /*45870*/  LDL.LU.64 R20, [R1+0x5c20] ;  /* 0x005c200001147983 */ /* 0x000f260000300a00 */
[----:B--2---:R-:W-:Y:S01]  /*45880*/  STL.64 [R1+0x5bc0], R26 ;  /* 0x005bc01a01007387 */ /* 0x004fe20000100a00 */
[----:B---3--:R0:W-:Y:S03]  /*45890*/  STL.64 [R1+0x5bb8], R24 ;  /* 0x005bb81801007387 */ /* 0x0081e60000100a00 */
[----:B0-----:R-:W2:Y:S04]  /*458a0*/  LDL R24, [R1] ;  /* 0x0000000001187983 */ /* 0x001ea80000100800 */
[----:B------:R-:W2:Y:S04]  /*458b0*/  LDL R25, [R1+0x4] ;  /* 0x0000040001197983 */ /* 0x000ea80000100800 */
[----:B--2---:R4:W-:Y:S02]  /*458c0*/  STL.64 [R1+0x5bd8], R24 ;  /* 0x005bd81801007387 */ /* 0x0049e40000100a00 */
[----:B----4-:R-:W-:-:S02]  /*458d0*/  IMAD.MOV.U32 R24, RZ, RZ, R23 ;  /* 0x000000ffff187224 */ /* 0x010fc400078e0017 */
[----:B------:R-:W-:-:S05]  /*458e0*/  IMAD.MOV.U32 R25, RZ, RZ, R22 ;  /* 0x000000ffff197224 */ /* 0x000fca00078e0016 */
[----:B------:R0:W-:Y:S04]  /*458f0*/  STL.64 [R1+0x5bf0], R24 ;  /* 0x005bf01801007387 */ /* 0x0001e80000100a00 */
[----:B0-----:R-:W2:Y:S04]  /*45900*/  LDL.64 R24, [R1+0x20] ;  /* 0x0000200001187983 */ /* 0x001ea80000100a00 */
[----:B--2---:R0:W-:Y:S04]  /*45910*/  STL.64 [R1+0x5c08], R24 ;  /* 0x005c081801007387 */ /* 0x0041e80000100a00 */
[----:B0-----:R-:W2:Y:S01]  /*45920*/  LDL.64 R24, [R1+0x80] ;  /* 0x0000800001187983 */ /* 0x001ea20000100a00 */
[C---:B------:R-:W-:Y:S08]  /*45930*/  HMMA.16816.F32.BF16 R8, R12.reuse, R20, R8 ;  /* 0x000000140c08723c */ /* 0x040ff00000041808 */
[----:B--2---:R-:W-:Y:S01]  /*45940*/  HMMA.16816.F32.BF16 R4, R12, R24, R4 ;  /* 0x000000180c04723c */ /* 0x004fe20000041804 */
[----:B------:R-:W-:-:S02]  /*45950*/  IMAD.MOV.U32 R28, RZ, RZ, R24 ;  /* 0x000000ffff1c7224 */ /* 0x000fc400078e0018 */
[----:B------:R-:W-:Y:S11]  /*45960*/  IMAD.MOV.U32 R2, RZ, RZ, R25 ;  /* 0x000000ffff027224 */ /* 0x000ff600078e0019 */
[----:B------:R-:W-:Y:S09]  /*45970*/  @!UPT UIADD3 URZ, URZ, URZ, URZ ;  /* 0x0000003f3f3ff290 */ /* 0x000ff2000fffe03f */
[----:B------:R0:W-:Y:S01]  /*45980*/  STL.64 [R1+0x5f0], R4 ;  /* 0x0005f00401007387 */ /* 0x0001e20000100a00 */
[----:B------:R1:W-:Y:S03]  /*45990*/  STL.64 [R1+0x5f8], R6 ;  /* 0x0005f80601007387 */ /* 0x0003e60000100a00 */
[----:B0-----:R-:W2:Y:S01]  /*459a0*/  LDL.LU.64 R4, [R1+0x5c18] ;  /* 0x005c180001047983 */ /* 0x001ea20000300a00 */
[----:B------:R0:W-:Y:S02]  /*459b0*/  STL.64 [R1+0x5e0], R8 ;  /* 0x0005e00801007387 */ /* 0x0001e40000100a00 */
[----:B-1----:R-:W-:Y:S02]  /*459c0*/  IMAD.MOV.U32 R7, RZ, RZ, R20 ;  /* 0x000000ffff077224 */ /* 0x002fe400078e0014 */
[----:B------:R-:W-:Y:S01]  /*459d0*/  IMAD.MOV.U32 R6, RZ, RZ, R21 ;  /* 0x000000ffff067224 */ /* 0x000fe200078e0015 */
[----:B------:R1:W-:Y:S01]  /*459e0*/  STL.64 [R1+0x5e8], R10 ;  /* 0x0005e80a01007387 */ /* 0x0003e20000100a00 */
[----:B------:R-:W3:Y:S02]  /*459f0*/  LDL.LU.64 R20, [R1+0xb30] ;  /* 0x000b300001147983 */ /* 0x000ee40000300a00 */
[----:B------:R-:W3:Y:S02]  /*45a00*/  LDL.LU.64 R22, [R1+0xb38] ;  /* 0x000b380001167983 */ /* 0x000ee40000300a00 */
[----:B------:R-:W4:Y:S01]  /*45a10*/  LDL.LU.64 R24, [R1+0xb10] ;  /* 0x000b100001187983 */ /* 0x000f220000300a00 */
[----:B------:R-:W4:Y:S04]  /*45a20*/  LDL.LU.64 R26, [R1+0xb18] ;  /* 0x000b1800011a7983 */ /* 0x000f280000300a00 */
[----:B0-----:R-:W2:Y:S01]  /*45a30*/  LDL.LU.64 R8, [R1+0xc20] ;  /* 0x000c200001087983 */ /* 0x001ea20000300a00 */
[----:B-1----:R-:W2:Y:S03]  /*45a40*/  LDL.LU.64 R10, [R1+0xc28] ;  /* 0x000c2800010a7983 */ /* 0x002ea60000300a00 */
        /* <DEDUP_REMOVED lines=9> */
[----:B------:R-:W-:Y:S02]  /*45ae0*/  STL.64 [R1+0x5ba0], R6 ;  /* 0x005ba00601007387 */ /* 0x000fe40000100a00 */
[----:B------:R0:W-:Y:S02]  /*45af0*/  STL.64 [R1+0x5b98], R4 ;  /* 0x005b980401007387 */ /* 0x0001e40000100a00 */
[----:B0-----:R-:W3:Y:S01]  /*45b00*/  LDL.LU.64 R4, [R1+0xbd0] ;  /* 0x000bd00001047983 */ /* 0x001ee20000300a00 */
[----:B------:R-:W3:Y:S09]  /*45b10*/  LDL.LU.64 R6, [R1+0xbd8] ;  /* 0x000bd80001067983 */ /* 0x000ef20000300a00 */
[----:B------:R0:W-:Y:S02]  /*45b20*/  STL.64 [R1+0x5d0], R20 ;  /* 0x0005d01401007387 */ /* 0x0001e40000100a00 */
[----:B------:R1:W-:Y:S01]  /*45b30*/  STL.64 [R1+0x5d8], R22 ;  /* 0x0005d81601007387 */ /* 0x0003e20000100a00 */
[----:B0-----:R-:W4:Y:S01]  /*45b40*/  LDL.LU.64 R20, [R1+0x5c10] ;  /* 0x005c100001147983 */ /* 0x001f220000300a00 */
[----:B------:R-:W-:Y:S01]  /*45b50*/  STL.64 [R1+0x5ae0], R16 ;  /* 0x005ae01001007387 */ /* 0x000fe20000100a00 */
[----:B----4-:R-:W-:Y:S02]  /*45b60*/  HMMA.16816.F32.BF16 R12, R12, R20, R24 ;  /* 0x000000140c0c723c */ /* 0x010fe40000041818 */
[----:B------:R-:W4:Y:S01]  /*45b70*/  LDL.LU.64 R24, [R1+0x5c08] ;  /* 0x005c080001187983 */ /* 0x000f220000300a00 */
[----:B-1----:R-:W4:Y:S02]  /*45b80*/  LDL.LU.64 R22, [R1+0x5c00] ;  /* 0x005c000001167983 */ /* 0x002f240000300a00 */
[----:B------:R-:W4:Y:S11]  /*45b90*/  LDL.LU.64 R20, [R1+0x5bf8] ;  /* 0x005bf80001147983 */ /* 0x000f360000300a00 */
[----:B------:R-:W-:Y:S07]  /*45ba0*/  @!UPT UIADD3 URZ, URZ, URZ, URZ ;  /* 0x0000003f3f3ff290 */ /* 0x000fee000fffe03f */
[----:B------:R0:W-:Y:S01]  /*45bb0*/  STL.64 [R1+0x2c0], R12 ;  /* 0x0002c00c01007387 */ /* 0x0001e20000100a00 */
[----:B------:R1:W-:Y:S03]  /*45bc0*/  STL.64 [R1+0x2c8], R14 ;  /* 0x0002c80e01007387 */ /* 0x0003e60000100a00 */
[----:B0-----:R-:W4:Y:S01]  /*45bd0*/  LDL.LU.64 R12, [R1+0xc50] ;  /* 0x000c5000010c7983 */ /* 0x001f220000300a00 */
[----:B-1----:R-:W4:Y:S02]  /*45be0*/  LDL.LU.64 R14, [R1+0xc58] ;  /* 0x000c5800010e7983 */ /* 0x002f240000300a00 */
[C---:B----4-:R-:W-:Y:S11]  /*45bf0*/  HMMA.16816.F32.BF16 R12, R20.reuse, R24, R12 ;  /* 0x00000018140c723c */ /* 0x050ff6000004180c */
[----:B------:R-:W-:Y:S11]  /*45c00*/  @!UPT UIADD3 URZ, URZ, URZ, URZ ;  /* 0x0000003f3f3ff290 */ /* 0x000ff6000fffe03f */
[----:B------:R-:W-:Y:S01]  /*45c10*/  @!UPT UIADD3 URZ, URZ, URZ, URZ ;  /* 0x0000003f3f3ff290 */ /* 0x000fe2000fffe03f */
[----:B------:R0:W-:Y:S01]  /*45c20*/  STL.64 [R1+0x530], R12 ;  /* 0x0005300c01007387 */ /* 0x0001e20000100a00 */
[----:B------:R-:W-:Y:S02]  /*45c30*/  STL.64 [R1+0x538], R14 ;  /* 0x0005380e01007387 */ /* 0x000fe40000100a00 */
[----:B0-----:R-:W-:Y:S02]  /*45c40*/  IMAD.MOV.U32 R13, RZ, RZ, R24 ;  /* 0x000000ffff0d7224 */ /* 0x001fe400078e0018 */
[----:B------:R-:W-:Y:S02]  /*45c50*/  IMAD.MOV.U32 R12, RZ, RZ, R25 ;  /* 0x000000ffff0c7224 */ /* 0x000fe400078e0019 */
[----:B------:R-:W2:Y:S03]  /*45c60*/  LDL.LU.64 R24, [R1+0x5bf0] ;  /* 0x005bf00001187983 */ /* 0x000ea60000300a00 */
[----:B------:R0:W-:Y:S02]  /*45c70*/  STL.64 [R1+0x5b88], R12 ;  /* 0x005b880c01007387 */ /* 0x0001e40000100a00 */
[----:B0-----:R-:W4:Y:S01]  /*45c80*/  LDL.LU.64 R12, [R1+0xba0] ;  /* 0x000ba000010c7983 */ /* 0x001f220000300a00 */
[----:B------:R-:W4:Y:S01]  /*45c90*/  LDL.LU.64 R14, [R1+0xba8] ;  /* 0x000ba800010e7983 */ /* 0x000f220000300a00 */
        /* <DEDUP_REMOVED lines=11> */
[----:B------:R-:W-:Y:S01]  /*45d50*/  STL.64 [R1+0x510], R24 ;  /* 0x0005101801007387 */ /* 0x000fe20000100a00 */
[----:B------:R0:W-:Y:S03]  /*45d60*/  STL.64 [R1+0x518], R26 ;  /* 0x0005181a01007387 */ /* 0x0001e60000100a00 */
[----:B0-----:R-:W2:Y:S01]  /*45d70*/  LDL.LU.64 R26, [R1+0x5bc0] ;  /* 0x005bc000011a7983 */ /* 0x001ea20000300a00 */
[----:B------:R-:W2:Y:S02]  /*45d80*/  LDL.LU.64 R24, [R1+0x5bb8] ;  /* 0x005bb80001187983 */ /* 0x000ea40000300a00 */
[C---:B--2---:R-:W-:Y:S11]  /*45d90*/  HMMA.16816.F32.BF16 R8, R20.reuse, R24, R8 ;  /* 0x000000181408723c */ /* 0x044ff60000041808 */
[----:B------:R-:W-:Y:S11]  /*45da0*/  @!UPT UIADD3 URZ, URZ, URZ, URZ ;  /* 0x0000003f3f3ff290 */ /* 0x000ff6000fffe03f */
[----:B------:R-:W-:Y:S01]  /*45db0*/  @!UPT UIADD3 URZ, URZ, URZ, URZ ;  /* 0x0000003f3f3ff290 */ /* 0x000fe2000fffe03f */
[----:B------:R-:W-:Y:S01]  /*45dc0*/  STL.64 [R1+0x500], R8 ;  /* 0x0005000801007387 */ /* 0x000fe20000100a00 */
[----:B------:R0:W-:Y:S03]  /*45dd0*/  STL.64 [R1+0x508], R10 ;  /* 0x0005080a01007387 */ /* 0x0001e60000100a00 */
[----:B0-----:R-:W2:Y:S01]  /*45de0*/  LDL.LU.64 R10, [R1+0x5bb0] ;  /* 0x005bb000010a7983 */ /* 0x001ea20000300a00 */
[----:B------:R-:W3:Y:S02]  /*45df0*/  LDL.LU.64 R8, [R1+0x5ba8] ;  /* 0x005ba80001087983 */ /* 0x000ee40000300a00 */
[----:B------:R-:W-:Y:S01]  /*45e00*/  STL.64 [R1+0x5a98], R24 ;  /* 0x005a981801007387 */ /* 0x000fe20000100a00 */
[C---:B---3--:R-:W-:Y:S11]  /*45e10*/  HMMA.16816.F32.BF16 R4, R20.reuse, R8, R4 ;  /* 0x000000081404723c */ /* 0x048ff60000041804 */
[----:B------:R-:W-:Y:S11]  /*45e20*/  @!UPT UIADD3 URZ, URZ, URZ, URZ ;  /* 0x0000003f3f3ff290 */ /* 0x000ff6000fffe03f */
[----:B------:R-:W-:Y:S01]  /*45e30*/  @!UPT UIADD3 URZ, URZ, URZ, URZ ;  /* 0x0000003f3f3ff290 */ /* 0x000fe2000fffe03f */
[----:B------:R-:W-:Y:S01]  /*45e40*/  STL.64 [R1+0x4f0], R4 ;  /* 0x0004f00401007387 */ /* 0x000fe20000100a00 */
[----:B------:R0:W-:Y:S03]  /*45e50*/  STL.64 [R1+0x4f8], R6 ;  /* 0x0004f80601007387 */ /* 0x0001e60000100a00 */
[----:B0-----:R-:W3:Y:S01]  /*45e60*/  LDL.LU.64 R6, [R1+0x5ba0] ;  /* 0x005ba00001067983 */ /* 0x001ee20000300a00 */
[----:B------:R-:W4:Y:S02]  /*45e70*/  LDL.LU.64 R4, [R1+0x5b98] ;  /* 0x005b980001047983 */ /* 0x000f240000300a00 */
[----:B---3--:R-:W-:Y:S02]  /*45e80*/  IMAD.MOV.U32 R16, RZ, RZ, R7 ;  /* 0x000000ffff107224 */ /* 0x008fe400078e0007 */
[----:B------:R-:W-:Y:S01]  /*45e90*/  IMAD.MOV.U32 R17, RZ, RZ, R6 ;  /* 0x000000ffff117224 */ /* 0x000fe200078e0006 */
[----:B------:R-:W3:Y:S01]  /*45ea0*/  LDL.LU R7, [R1+0x5b94] ;  /* 0x005b940001077983 */ /* 0x000ee20000300800 */
[----:B------:R-:W3:Y:S03]  /*45eb0*/  LDL.LU R6, [R1+0x5b90] ;  /* 0x005b900001067983 */ /* 0x000ee60000300800 */
[----:B------:R0:W-:Y:S01]  /*45ec0*/  STL.64 [R1+0x5af0], R16 ;  /* 0x005af01001007387 */ /* 0x0001e20000100a00 */
[----:B------:R-:W2:Y:S01]  /*45ed0*/  LDL.LU.64 R24, [R1] ;  /* 0x0000000001187983 */ /* 0x000ea20000300a00 */
[----:B----4-:R-:W-:Y:S01]  /*45ee0*/  HMMA.16816.F32.BF16 R12, R20, R4, R12 ;  /* 0x00000004140c723c */ /* 0x010fe2000004180c */
[----:B0-----:R-:W-:-:S02]  /*45ef0*/  IMAD.MOV.U32 R16, RZ, RZ, R28 ;  /* 0x000000ffff107224 */ /* 0x001fc400078e001c */
[----:B------:R-:W-:Y:S01]  /*45f00*/  IMAD.MOV.U32 R17, RZ, RZ, R2 ;  /* 0x000000ffff117224 */ /* 0x000fe200078e0002 */
[----:B--2---:R-:W-:Y:S01]  /*45f10*/  STL.64 [R1+0x5aa0], R24 ;  /* 0x005aa01801007387 */ /* 0x004fe20000100a00 */
[----:B------:R-:W-:Y:S02]  /*45f20*/  STL.64 [R1+0x5a90], R10 ;  /* 0x005a900a01007387 */ /* 0x000fe40000100a00 */
[----:B------:R0:W-:Y:S02]  /*45f30*/  STL.64 [R1+0x5a88], R8 ;  /* 0x005a880801007387 */ /* 0x0001e40000100a00 */
[----:B0-----:R-:W2:Y:S11]  /*45f40*/  LDL.64 R8, [R1+0x30] ;  /* 0x0000300001087983 */ /* 0x001eb60000100a00 */
[----:B------:R-:W-:Y:S03]  /*45f50*/  @!UPT UIADD3 URZ, URZ, URZ, URZ ;  /* 0x0000003f3f3ff290 */ /* 0x000fe6000fffe03f */
[----:B------:R0:W-:Y:S02]  /*45f60*/  STL.64 [R1+0x4e0], R12 ;  /* 0x0004e00c01007387 */ /* 0x0001e40000100a00 */
[----:B------:R-:W-:Y:S01]  /*45f70*/  STL.64 [R1+0x4e8], R14 ;  /* 0x0004e80e01007387 */ /* 0x000fe20000100a00 */
[----:B0-----:R-:W4:Y:S01]  /*45f80*/  LDL.LU.64 R12, [R1+0x5b88] ;  /* 0x005b8800010c7983 */ /* 0x001f220000300a00 */
[----:B------:R-:W2:Y:S02]  /*45f90*/  LDL.LU R28, [R1+0x5b80] ;  /* 0x005b8000011c7983 */ /* 0x000ea40000300800 */
[----:B------:R-:W2:Y:S02]  /*45fa0*/  LDL.LU R2, [R1+0x5b7c] ;  /* 0x005b7c0001027983 */ /* 0x000ea40000300800 */
[----:B------:R0:W-:Y:S01]  /*45fb0*/  STL.64 [R1+0x5b08], R16 ;  /* 0x005b081001007387 */ /* 0x0001e20000100a00 */
[----:B---3--:R-:W-:Y:S01]  /*45fc0*/  STL.64 [R1+0x5ab0], R6 ;  /* 0x005ab00601007387 */ /* 0x008fe20000100a00 */
[----:B------:R-:W-:Y:S02]  /*45fd0*/  STL.64 [R1+0x5aa8], R4 ;  /* 0x005aa80401007387 */ /* 0x000fe40000100a00 */
[----:B0-----:R-:W-:-:S02]  /*45fe0*/  IMAD.MOV.U32 R16, RZ, RZ, R26 ;  /* 0x000000ffff107224 */ /* 0x001fc400078e001a */
[----:B------:R-:W-:Y:S01]  /*45ff0*/  IMAD.MOV.U32 R17, RZ, RZ, R3 ;  /* 0x000000ffff117224 */ /* 0x000fe200078e0003 */
[----:B------:R-:W3:Y:S01]  /*46000*/  LDL.LU R26, [R1+0x5b78] ;  /* 0x005b7800011a7983 */ /* 0x000ee20000300800 */
[----:B------:R-:W2:Y:S03]  /*46010*/  LDL.LU R3, [R1+0x5b74] ;  /* 0x005b740001037983 */ /* 0x000ea60000300800 */
[----:B------:R0:W-:Y:S02]  /*46020*/  STL.64 [R1+0x5b20], R16 ;  /* 0x005b201001007387 */ /* 0x0001e40000100a00 */
[----:B0-----:R-:W-:Y:S02]  /*46030*/  IMAD.MOV.U32 R16, RZ, RZ, R19 ;  /* 0x000000ffff107224 */ /* 0x001fe400078e0013 */
[----:B------:R-:W-:-:S05]  /*46040*/  IMAD.MOV.U32 R17, RZ, RZ, R18 ;  /* 0x000000ffff117224 */ /* 0x000fca00078e0012 */
[----:B------:R0:W-:Y:S01]  /*46050*/  STL.64 [R1+0x5b38], R16 ;  /* 0x005b381001007387 */ /* 0x0001e20000100a00 */
[----:B------:R-:W-:Y:S02]  /*46060*/  IMAD.MOV.U32 R24, RZ, RZ, R0 ;  /* 0x000000ffff187224 */ /* 0x000fe400078e0000 */
[----:B------:R-:W-:Y:S01]  /*46070*/  IMAD.MOV.U32 R25, RZ, RZ, R29 ;  /* 0x000000ffff197224 */ /* 0x000fe200078e001d */
[----:B0-----:R-:W3:Y:S01]  /*46080*/  LDL.LU.64 R16, [R1+0xbc0] ;  /* 0x000bc00001107983 */ /* 0x001ee20000300a00 */
[----:B------:R-:W3:Y:S02]  /*46090*/  LDL.LU.64 R18, [R1+0xbc8] ;  /* 0x000bc80001127983 */ /* 0x000ee40000300a00 */
[----:B------:R-:W3:Y:S02]  /*460a0*/  LDL.LU R0, [R1+0x5b70] ;  /* 0x005b700001007983 */ /* 0x000ee40000300800 */
[----:B------:R0:W-:Y:S02]  /*460b0*/  STL.64 [R1+0x5b40], R24 ;  /* 0x005b401801007387 */ /* 0x0001e40000100a00 */
[----:B0-----:R-:W-:-:S02]  /*460c0*/  IMAD.MOV.U32 R25, RZ, RZ, R27 ;  /* 0x000000ffff197224 */ /* 0x001fc400078e001b */
[----:B----4-:R-:W-:Y:S02]  /*460d0*/  IMAD.MOV.U32 R4, RZ, RZ, R13 ;  /* 0x000000ffff047224 */ /* 0x010fe400078e000d */
[----:B------:R-:W-:Y:S02]  /*460e0*/  IMAD.MOV.U32 R5, RZ, RZ, R12 ;  /* 0x000000ffff057224 */ /* 0x000fe400078e000c */
[----:B--2---:R-:W0:Y:S01]  /*460f0*/  LDSM.16.MT88.4 R12, [R3+0x180] ;  /* 0x00018000030c783b */ /* 0x004e220000004200 */
[----:B------:R-:W-:-:S05]  /*46100*/  IMAD.MOV.U32 R24, RZ, RZ, R28 ;  /* 0x000000ffff187224 */ /* 0x000fca00078e001c */
[----:B------:R-:W-:Y:S01]  /*46110*/  STL.64 [R1+0x5b58], R24 ;  /* 0x005b581801007387 */ /* 0x000fe20000100a00 */
[----:B------:R-:W-:Y:S03]  /*46120*/  STL.64 [R1+0x5ad8], R4 ;  /* 0x005ad80401007387 */ /* 0x000fe60000100a00 */
[----:B0-----:R-:W-:Y:S01]  /*46130*/  STL.64 [R1+0x5a48], R14 ;  /* 0x005a480e01007387 */ /* 0x001fe20000100a00 */
[----:B------:R0:W-:Y:S03]  /*46140*/  STL.64 [R1+0x5a40], R12 ;  /* 0x005a400c01007387 */ /* 0x0001e60000100a00 */
[----:B0-----:R-:W2:Y:S01]  /*46150*/  LDL.LU.64 R12, [R1+0x40] ;  /* 0x00004000010c7983 */ /* 0x001ea20000300a00 */
[----:B---3--:R-:W-:Y:S03]  /*46160*/  HMMA.16816.F32.BF16 R4, R20, R8, R16 ;  /* 0x000000081404723c */ /* 0x008fe60000041810 */
[----:B--2---:R-:W-:Y:S01]  /*46170*/  STL.64 [R1+0x5ae8], R12 ;  /* 0x005ae80c01007387 */ /* 0x004fe20000100a00 */
[----:B------:R-:W-:Y:S11]  /*46180*/  STL [R1+0x5980], R3 ;  /* 0x0059800301007387 */ /* 0x000ff60000100800 */
[----:B------:R-:W-:Y:S08]  /*46190*/  @!UPT UIADD3 URZ, URZ, URZ, URZ ;  /* 0x0000003f3f3ff290 */ /* 0x000ff0000fffe03f */
[----:B------:R-:W-:Y:S02]  /*461a0*/  STL.64 [R1+0x4d0], R4 ;  /* 0x0004d00401007387 */ /* 0x000fe40000100a00 */
[----:B------:R-:W-:Y:S01]  /*461b0*/  STL.64 [R1+0x4d8], R6 ;  /* 0x0004d80601007387 */ /* 0x000fe20000100a00 */
[----:B------:R-:W2:Y:S01]  /*461c0*/  LDL.LU.64 R16, [R1+0xac0] ;  /* 0x000ac00001107983 */ /* 0x000ea20000300a00 */
[----:B------:R-:W3:Y:S03]  /*461d0*/  LDL.LU.64 R18, [R1+0xac8] ;  /* 0x000ac80001127983 */ /* 0x000ee60000300a00 */
[----:B---3--:R-:W-:Y:S01]  /*461e0*/  STL.64 [R1+0x5b50], R18 ;  /* 0x005b501201007387 */ /* 0x008fe20000100a00 */
[----:B--2---:R0:W-:Y:S03]  /*461f0*/  STL.64 [R1+0x5b48], R16 ;  /* 0x005b481001007387 */ /* 0x0041e60000100a00 */
[----:B0-----:R-:W2:Y:S01]  /*46200*/  LDL.LU.64 R16, [R1+0xad0] ;  /* 0x000ad00001107983 */ /* 0x001ea20000300a00 */
[----:B------:R-:W3:Y:S03]  /*46210*/  LDL.LU.64 R18, [R1+0xad8] ;  /* 0x000ad80001127983 */ /* 0x000ee60000300a00 */
[----:B---3--:R-:W-:Y:S01]  /*46220*/  STL.64 [R1+0x5b68], R18 ;  /* 0x005b681201007387 */ /* 0x008fe20000100a00 */
[----:B--2---:R0:W-:Y:S03]  /*46230*/  STL.64 [R1+0x5b60], R16 ;  /* 0x005b601001007387 */ /* 0x0041e60000100a00 */
[----:B0-----:R-:W2:Y:S01]  /*46240*/  LDL.LU.64 R16, [R1+0xbb0] ;  /* 0x000bb00001107983 */ /* 0x001ea20000300a00 */
[----:B------:R-:W2:Y:S02]  /*46250*/  LDL.LU.64 R18, [R1+0xbb8] ;  /* 0x000bb80001127983 */ /* 0x000ea40000300a00 */
[----:B------:R-:W3:Y:S02]  /*46260*/  LDL.LU.64 R12, [R1+0x9c0] ;  /* 0x0009c000010c7983 */ /* 0x000ee40000300a00 */
[----:B------:R-:W4:Y:S02]  /*46270*/  LDL.LU.64 R14, [R1+0x9c8] ;  /* 0x0009c800010e7983 */ /* 0x000f240000300a00 */
[----:B----4-:R-:W-:Y:S01]  /*46280*/  STL.64 [R1+0x5b00], R14 ;  /* 0x005b000e01007387 */ /* 0x010fe20000100a00 */
[----:B---3--:R0:W-:Y:S03]  /*46290*/  STL.64 [R1+0x5af8], R12 ;  /* 0x005af80c01007387 */ /* 0x0081e60000100a00 */
[----:B0-----:R-:W3:Y:S01]  /*462a0*/  LDL.LU.64 R12, [R1+0x9e0] ;  /* 0x0009e000010c7983 */ /* 0x001ee20000300a00 */
[----:B------:R-:W4:Y:S02]  /*462b0*/  LDL.LU.64 R14, [R1+0x9e8] ;  /* 0x0009e800010e7983 */ /* 0x000f240000300a00 */
[----:B------:R-:W-:-:S02]  /*462c0*/  IMAD.MOV.U32 R24, RZ, RZ, R26 ;  /* 0x000000ffff187224 */ /* 0x000fc400078e001a */
[----:B------:R-:W-:-:S07]  /*462d0*/  IMAD.MOV.U32 R25, RZ, RZ, R2 ;  /* 0x000000ffff197224 */ /* 0x000fce00078e0002 */
[C---:B--2---:R-:W-:Y:S01]  /*462e0*/  HMMA.16816.F32.BF16 R24, R20.reuse, R24, R16 ;  /* 0x000000181418723c */ /* 0x044fe20000041810 */
[----:B----4-:R-:W-:Y:S01]  /*462f0*/  STL.64 [R1+0x5b18], R14 ;  /* 0x005b180e01007387 */ /* 0x010fe20000100a00 */
[----:B---3--:R0:W-:Y:S03]  /*46300*/  STL.64 [R1+0x5b10], R12 ;  /* 0x005b100c01007387 */ /* 0x0081e60000100a00 */
[----:B0-----:R-:W2:Y:S01]  /*46310*/  LDL.LU.64 R12, [R1+0xaa0] ;  /* 0x000aa000010c7983 */ /* 0x001ea20000300a00 */
[----:B------:R-:W3:Y:S02]  /*46320*/  LDL.LU.64 R14, [R1+0xaa8] ;  /* 0x000aa800010e7983 */ /* 0x000ee40000300a00 */
[----:B------:R-:W-:Y:S02]  /*46330*/  IMAD.MOV.U32 R3, RZ, RZ, R8 ;  /* 0x000000ffff037224 */ /* 0x000fe400078e0008 */
[----:B------:R-:W-:Y:S01]  /*46340*/  IMAD.MOV.U32 R2, RZ, RZ, R9 ;  /* 0x000000ffff027224 */ /* 0x000fe200078e0009 */
[----:B---3--:R-:W-:Y:S01]  /*46350*/  STL.64 [R1+0x5b30], R14 ;  /* 0x005b300e01007387 */ /* 0x008fe20000100a00 */
[----:B--2---:R0:W-:Y:S03]  /*46360*/  STL.64 [R1+0x5b28], R12 ;  /* 0x005b280c01007387 */ /* 0x0041e60000100a00 */
[----:B0-----:R-:W2:Y:S01]  /*46370*/  LDL.LU.64 R12, [R1+0xab0] ;  /* 0x000ab000010c7983 */ /* 0x001ea20000300a00 */
[----:B------:R-:W2:Y:S02]  /*46380*/  LDL.LU.64 R14, [R1+0xab8] ;  /* 0x000ab800010e7983 */ /* 0x000ea40000300a00 */
[----:B------:R-:W3:Y:S02]  /*46390*/  LDL.LU.64 R4, [R1+0x9b0] ;  /* 0x0009b00001047983 */ /* 0x000ee40000300a00 */
[----:B------:R-:W3:Y:S01]  /*463a0*/  LDL.LU.64 R6, [R1+0x9b8] ;  /* 0x0009b80001067983 */ /* 0x000ee20000300a00 */
[----:B------:R-:W4:Y:S01]  /*463b0*/  LDL.LU.64 R8, [R1+0x990] ;  /* 0x0009900001087983 */ /* 0x000f220000300a00 */
[----:B------:R-:W4:Y:S02]  /*463c0*/  LDL.LU.64 R10, [R1+0x998] ;  /* 0x00099800010a7983 */ /* 0x000f240000300a00 */
[----:B------:R-:W2:Y:S02]  /*463d0*/  LDL.LU.64 R18, [R1+0x5b68] ;  /* 0x005b680001127983 */ /* 0x000ea40000300a00 */
[----:B------:R-:W2:Y:S01]  /*463e0*/  LDL.LU.64 R16, [R1+0x5b60] ;  /* 0x005b600001107983 */ /* 0x000ea20000300a00 */
        /* <DEDUP_REMOVED lines=11> */
[----:B------:R-:W2:Y:S11]  /*464a0*/  LDL.LU.64 R16, [R1+0x5b38] ;  /* 0x005b380001107983 */ /* 0x000eb60000300a00 */
[----:B------:R-:W-:Y:S10]  /*464b0*/  @!UPT UIADD3 URZ, URZ, URZ, URZ ;  /* 0x0000003f3f3ff290 */ /* 0x000ff4000fffe03f */
[----:B------:R0:W-:Y:S01]  /*464c0*/  STL.64 [R1+0x4a0], R24 ;  /* 0x0004a01801007387 */ /* 0x0001e20000100a00 */
[----:B------:R1:W-:Y:S03]  /*464d0*/  STL.64 [R1+0x4a8], R26 ;  /* 0x0004a81a01007387 */ /* 0x0003e60000100a00 */
[----:B0-----:R-:W3:Y:S01]  /*464e0*/  LDL.LU.64 R24, [R1+0xb80] ;  /* 0x000b800001187983 */ /* 0x001ee20000300a00 */
[----:B-1----:R-:W3:Y:S01]  /*464f0*/  LDL.LU.64 R26, [R1+0xb88] ;  /* 0x000b8800011a7983 */ /* 0x002ee20000300a00 */
[C---:B--2---:R-:W-:Y:S02]  /*46500*/  HMMA.16816.F32.BF16 R16, R20.reuse, R16, R12 ;  /* 0x000000101410723c */ /* 0x044fe4000004180c */
[----:B---3--:R-:W-:Y:S01]  /*46510*/  STL.64 [R1+0x5ac0], R26 ;  /* 0x005ac01a01007387 */ /* 0x008fe20000100a00 */
[----:B------:R0:W-:Y:S03]  /*46520*/  STL.64 [R1+0x5ab8], R24 ;  /* 0x005ab81801007387 */ /* 0x0001e60000100a00 */
[----:B0-----:R-:W2:Y:S01]  /*46530*/  LDL.LU.64 R24, [R1+0xb90] ;  /* 0x000b900001187983 */ /* 0x001ea20000300a00 */
[----:B------:R-:W2:Y:S02]  /*46540*/  LDL.LU.64 R26, [R1+0xb98] ;  /* 0x000b9800011a7983 */ /* 0x000ea40000300a00 */
[----:B------:R-:W3:Y:S02]  /*46550*/  LDL.LU.64 R14, [R1+0x5b30] ;  /* 0x005b3000010e7983 */ /* 0x000ee40000300a00 */
[----:B------:R-:W3:Y:S11]  /*46560*/  LDL.LU.64 R12, [R1+0x5b28] ;  /* 0x005b2800010c7983 */ /* 0x000ef60000300a00 */
[----:B------:R-:W-:Y:S01]  /*46570*/  @!UPT UIADD3 URZ, URZ, URZ, URZ ;  /* 0x0000003f3f3ff290 */ /* 0x000fe2000fffe03f */
[----:B------:R0:W-:Y:S01]  /*46580*/  STL.64 [R1+0x490], R16 ;  /* 0x0004901001007387 */ /* 0x0001e20000100a00 */
[----:B------:R3:W-:Y:S03]  /*46590*/  STL.64 [R1+0x498], R18 ;  /* 0x0004981201007387 */ /* 0x0007e60000100a00 */
[----:B0-----:R-:W3:Y:S02]  /*465a0*/  LDL.LU.64 R16, [R1+0x5b20] ;  /* 0x005b200001107983 */ /* 0x001ee40000300a00 */
[C---:B---3--:R-:W-:Y:S02]  /*465b0*/  HMMA.16816.F32.BF16 R16, R20.reuse, R16, R12 ;  /* 0x000000101410723c */ /* 0x048fe4000004180c */
[----:B------:R-:W3:Y:S01]  /*465c0*/  LDL.LU.64 R14, [R1+0x5b18] ;  /* 0x005b1800010e7983 */ /* 0x000ee20000300a00 */
[----:B------:R-:W3:Y:S11]  /*465d0*/  LDL.LU.64 R12, [R1+0x5b10] ;  /* 0x005b1000010c7983 */ /* 0x000ef60000300a00 */
[----:B------:R-:W-:Y:S09]  /*465e0*/  @!UPT UIADD3 URZ, URZ, URZ, URZ ;  /* 0x0000003f3f3ff290 */ /* 0x000ff2000fffe03f */
        /* <DEDUP_REMOVED lines=11> */
[----:B------:R-:W4:Y:S11]  /*466a0*/  LDL.LU.64 R12, [R1+0x5ae8] ;  /* 0x005ae800010c7983 */ /* 0x000f360000300a00 */
[----:B------:R-:W-:Y:S10]  /*466b0*/  @!UPT UIADD3 URZ, URZ, URZ, URZ ;  /* 0x0000003f3f3ff290 */ /* 0x000ff4000fffe03f */
[----:B------:R0:W-:Y:S01]  /*466c0*/  STL.64 [R1+0x460], R16 ;  /* 0x0004601001007387 */ /* 0x0001e20000100a00 */
[----:B------:R1:W-:Y:S03]  /*466d0*/  STL.64 [R1+0x468], R18 ;  /* 0x0004681201007387 */ /* 0x0003e60000100a00 */
[----:B0-----:R-:W1:Y:S02]  /*466e0*/  LDL.LU.64 R16, [R1+0x5ae0] ;  /* 0x005ae00001107983 */ /* 0x001e640000300a00 */
[C---:B-1----:R-:W-:Y:S02]  /*466f0*/  HMMA.16816.F32.BF16 R16, R20.reuse, R16, R4 ;  /* 0x000000101410723c */ /* 0x042fe40000041804 */
[----:B------:R-:W2:Y:S11]  /*46700*/  LDL.LU.64 R4, [R1+0x5ad8] ;  /* 0x005ad80001047983 */ /* 0x000eb60000300a00 */
[----:B------:R-:W-:Y:S10]  /*46710*/  @!UPT UIADD3 URZ, URZ, URZ, URZ ;  /* 0x0000003f3f3ff290 */ /* 0x000ff4000fffe03f */
[----:B------:R-:W-:Y:S01]  /*46720*/  STL.64 [R1+0x450], R16 ;  /* 0x0004501001007387 */ /* 0x000fe20000100a00 */
[----:B------:R0:W-:Y:S03]  /*46730*/  STL.64 [R1+0x458], R18 ;  /* 0x0004581201007387 */ /* 0x0001e60000100a00 */
[----:B0-----:R-:W2:Y:S01]  /*46740*/  LDL.LU.64 R18, [R1+0x5ad0] ;  /* 0x005ad00001127983 */ /* 0x001ea20000300a00 */
[----:B------:R-:W2:Y:S01]  /*46750*/  LDL.LU.64 R16, [R1+0x5ac8] ;  /* 0x005ac80001107983 */ /* 0x000ea20000300a00 */
[----:B----4-:R-:W-:Y:S01]  /*46760*/  HMMA.16816.F32.BF16 R20, R20, R12, R8 ;  /* 0x0000000c1414723c */ /* 0x010fe20000041808 */
[----:B------:R-:W3:Y:S01]  /*46770*/  LDL.LU.64 R8, [R1+0xb60] ;  /* 0x000b600001087983 */ /* 0x000ee20000300a00 */
[----:B------:R-:W3:Y:S11]  /*46780*/  LDL.LU.64 R10, [R1+0xb68] ;  /* 0x000b6800010a7983 */ /* 0x000ef60000300a00 */
[----:B------:R-:W-:Y:S10]  /*46790*/  @!UPT UIADD3 URZ, URZ, URZ, URZ ;  /* 0x0000003f3f3ff290 */ /* 0x000ff4000fffe03f */
[----:B------:R0:W-:Y:S01]  /*467a0*/  STL.64 [R1+0x240], R20 ;  /* 0x0002401401007387 */ /* 0x0001e20000100a00 */
[----:B------:R-:W-:Y:S02]  /*467b0*/  STL.64 [R1+0x248], R22 ;  /* 0x0002481601007387 */ /* 0x000fe40000100a00 */
[----:B0-----:R-:W-:Y:S02]  /*467c0*/  IMAD.MOV.U32 R20, RZ, RZ, R3 ;  /* 0x000000ffff147224 */ /* 0x001fe400078e0003 */
[----:B------:R-:W-:-:S05]  /*467d0*/  IMAD.MOV.U32 R21, RZ, RZ, R2 ;  /* 0x000000ffff157224 */ /* 0x000fca00078e0002 */
[----:B------:R0:W-:Y:S04]  /*467e0*/  STL.64 [R1+0x5a80], R20 ;  /* 0x005a801401007387 */ /* 0x0001e80000100a00 */
[----:B0-----:R-:W4:Y:S01]  /*467f0*/  LDL.LU.64 R20, [R1+0x10] ;  /* 0x0000100001147983 */ /* 0x001f220000300a00 */
[----:B------:R0:W-:Y:S03]  /*46800*/  STL.64 [R1+0x5a50], R12 ;  /* 0x005a500c01007387 */ /* 0x0001e60000100a00 */
[----:B0-----:R-:W3:Y:S01]  /*46810*/  LDL.LU.64 R12, [R1+0xb70] ;  /* 0x000b7000010c7983 */ /* 0x001ee20000300a00 */
[----:B------:R-:W3:Y:S01]  /*46820*/  LDL.LU.64 R14, [R1+0xb78] ;  /* 0x000b7800010e7983 */ /* 0x000ee20000300a00 */
[C---:B--2---:R-:W-:Y:S02]  /*46830*/  HMMA.16816.F32.BF16 R4, R16.reuse, R4, R24 ;  /* 0x000000041004723c */ /* 0x044fe40000041818 */
[----:B------:R-:W4:Y:S01]  /*46840*/  LDL.LU.64 R26, [R1+0x5ac0] ;  /* 0x005ac000011a7983 */ /* 0x000f220000300a00 */
[----:B------:R-:W4:Y:S11]  /*46850*/  LDL.LU.64 R24, [R1+0x5ab8] ;  /* 0x005ab80001187983 */ /* 0x000f360000300a00 */
[----:B------:R-:W-:Y:S09]  /*46860*/  @!UPT UIADD3 URZ, URZ, URZ, URZ ;  /* 0x0000003f3f3ff290 */ /* 0x000ff2000fffe03f */
[----:B------:R-:W-:Y:S01]  /*46870*/  STL.64 [R1+0x1c0], R4 ;  /* 0x0001c00401007387 */ /* 0x000fe20000100a00 */
[----:B------:R0:W-:Y:S03]  /*46880*/  STL.64 [R1+0x1c8], R6 ;  /* 0x0001c80601007387 */ /* 0x0001e60000100a00 */
[----:B0-----:R-:W2:Y:S01]  /*46890*/  LDL.LU.64 R6, [R1+0x5ab0] ;  /* 0x005ab00001067983 */ /* 0x001ea20000300a00 */
[----:B------:R-:W2:Y:S01]  /*468a0*/  LDL.LU.64 R4, [R1+0x5aa8] ;  /* 0x005aa80001047983 */ /* 0x000ea20000300a00 */
[C---:B----4-:R-:W-:Y:S11]  /*468b0*/  HMMA.16816.F32.BF16 R24, R16.reuse, R20, R24 ;  /* 0x000000141018723c */ /* 0x050ff60000041818 */
        /* <DEDUP_REMOVED lines=8> */
[----:B------:R-:W2:Y:S01]  /*46940*/  LDL.LU.64 R22, [R1+0xa78] ;  /* 0x000a780001167983 */ /* 0x000ea20000300a00 */
[C---:B---3--:R-:W-:Y:S01]  /*46950*/  HMMA.16816.F32.BF16 R12, R16.reuse, R24, R12 ;  /* 0x00000018100c723c */ /* 0x048fe2000004180c */
[----:B------:R-:W-:Y:S11]  /*46960*/  IMAD.MOV.U32 R3, RZ, RZ, R25 ;  /* 0x000000ffff037224 */ /* 0x000ff600078e0019 */
[----:B------:R-:W-:Y:S11]  /*46970*/  @!UPT UIADD3 URZ, URZ, URZ, URZ ;  /* 0x0000003f3f3ff290 */ /* 0x000ff6000fffe03f */
[----:B------:R-:W-:Y:S01]  /*46980*/  STL.64 [R1+0x6f0], R12 ;  /* 0x0006f00c01007387 */ /* 0x000fe20000100a00 */
[----:B------:R0:W-:Y:S02]  /*46990*/  STL.64 [R1+0x6f8], R14 ;  /* 0x0006f80e01007387 */ /* 0x0001e40000100a00 */
[----:B0-----:R-:W-:Y:S02]  /*469a0*/  IMAD.MOV.U32 R14, RZ, RZ, R24 ;  /* 0x000000ffff0e7224 */ /* 0x001fe400078e0018 */
[----:B------:R-:W3:Y:S03]  /*469b0*/  LDL.LU.64 R24, [R1+0x5a98] ;  /* 0x005a980001187983 */ /* 0x000ee60000300a00 */
[----:B------:R0:W-:Y:S02]  /*469c0*/  STL [R1+0x5a78], R14 ;  /* 0x005a780e01007387 */ /* 0x0001e40000100800 */
[----:B------:R-:W4:Y:S01]  /*469d0*/  LDL.LU.64 R12, [R1+0xa60] ;  /* 0x000a6000010c7983 */ /* 0x000f220000300a00 */
[----:B0-----:R-:W4:Y:S01]  /*469e0*/  LDL.LU.64 R14, [R1+0xa68] ;  /* 0x000a6800010e7983 */ /* 0x001f220000300a00 */
[C---:B---3--:R-:W-:Y:S11]  /*469f0*/  HMMA.16816.F32.BF16 R8, R16.reuse, R24, R8 ;  /* 0x000000181008723c */ /* 0x048ff60000041808 */
[----:B------:R-:W-:Y:S11]  /*46a00*/  @!UPT UIADD3 URZ, URZ, URZ, URZ ;  /* 0x0000003f3f3ff290 */ /* 0x000ff6000fffe03f */
[----:B------:R-:W-:Y:S01]  /*46a10*/  @!UPT UIADD3 URZ, URZ, URZ, URZ ;  /* 0x0000003f3f3ff290 */ /* 0x000fe2000fffe03f */
[----:B------:R-:W-:Y:S01]  /*46a20*/  STL.64 [R1+0x700], R8 ;  /* 0x0007000801007387 */ /* 0x000fe20000100a00 */
[----:B------:R0:W-:Y:S03]  /*46a30*/  STL.64 [R1+0x708], R10 ;  /* 0x0007080a01007387 */ /* 0x0001e60000100a00 */
[----:B0-----:R-:W3:Y:S01]  /*46a40*/  LDL.LU.64 R10, [R1+0x5a90] ;  /* 0x005a9000010a7983 */ /* 0x001ee20000300a00 */
[----:B------:R-:W3:Y:S02]  /*46a50*/  LDL.LU.64 R8, [R1+0x5a88] ;  /* 0x005a880001087983 */ /* 0x000ee40000300a00 */
[----:B------:R0:W-:Y:S02]  /*46a60*/  STL.64 [R1+0x5a70], R24 ;  /* 0x005a701801007387 */ /* 0x0001e40000100a00 */
[----:B0-----:R-:W3:Y:S01]  /*46a70*/  LDL.LU.64 R24, [R1+0xa90] ;  /* 0x000a900001187983 */ /* 0x001ee20000300a00 */
[----:B------:R-:W3:Y:S01]  /*46a80*/  LDL.LU.64 R26, [R1+0xa98] ;  /* 0x000a9800011a7983 */ /* 0x000ee20000300a00 */
[C---:B--2---:R-:W-:Y:S08]  /*46a90*/  HMMA.16816.F32.BF16 R20, R16.reuse, R4, R20 ;  /* 0x000000041014723c */ /* 0x044ff00000041814 */
[C---:B---3--:R-:W-:Y:S11]  /*46aa0*/  HMMA.16816.F32.BF16 R24, R16.reuse, R8, R24 ;  /* 0x000000081018723c */ /* 0x048ff60000041818 */
[----:B------:R-:W-:Y:S11]  /*46ab0*/  @!UPT UIADD3 URZ, URZ, URZ, URZ ;  /* 0x0000003f3f3ff290 */ /* 0x000ff6000fffe03f */
[----:B------:R-:W-:Y:S01]  /*46ac0*/  @!UPT UIADD3 URZ, URZ, URZ, URZ ;  /* 0x0000003f3f3ff290 */ /* 0x000fe2000fffe03f */
[----:B------:R0:W-:Y:S01]  /*46ad0*/  STL.64 [R1+0x710], R24 ;  /* 0x0007101801007387 */ /* 0x0001e20000100a00 */
[----:B------:R1:W-:Y:S03]  /*46ae0*/  STL.64 [R1+0x718], R26 ;  /* 0x0007181a01007387 */ /* 0x0003e60000100a00 */
[----:B0-----:R-:W2:Y:S01]  /*46af0*/  LDL.LU.64 R24, [R1+0xa80] ;  /* 0x000a800001187983 */ /* 0x001ea20000300a00 */
[----:B-1----:R-:W2:Y:S02]  /*46b00*/  LDL.LU.64 R26, [R1+0xa88] ;  /* 0x000a8800011a7983 */ /* 0x002ea40000300a00 */
[----:B------:R-:W-:Y:S02]  /*46b10*/  STL.64 [R1+0x59e8], R10 ;  /* 0x0059e80a01007387 */ /* 0x000fe40000100a00 */
[----:B------:R0:W-:Y:S02]  /*46b20*/  STL.64 [R1+0x59e0], R8 ;  /* 0x0059e00801007387 */ /* 0x0001e40000100a00 */
[----:B0-----:R-:W3:Y:S01]  /*46b30*/  LDL.LU.64 R8, [R1+0xc0] ;  /* 0x0000c00001087983 */ /* 0x001ee20000300a00 */
[----:B------:R0:W-:Y:S02]  /*46b40*/  STL.64 [R1+0x720], R20 ;  /* 0x0007201401007387 */ /* 0x0001e40000100a00 */
[----:B------:R-:W-:Y:S01]  /*46b50*/  STL.64 [R1+0x728], R22 ;  /* 0x0007281601007387 */ /* 0x000fe20000100a00 */
[----:B0-----:R-:W4:Y:S01]  /*46b60*/  LDL.LU.64 R20, [R1+0x5a80] ;  /* 0x005a800001147983 */ /* 0x001f220000300a00 */
[----:B------:R-:W-:Y:S02]  /*46b70*/  STL.64 [R1+0x59d8], R6 ;  /* 0x0059d80601007387 */ /* 0x000fe40000100a00 */
[----:B------:R0:W-:Y:S02]  /*46b80*/  STL.64 [R1+0x59d0], R4 ;  /* 0x0059d00401007387 */ /* 0x0001e40000100a00 */
[----:B0-----:R-:W2:Y:S01]  /*46b90*/  LDL.LU.64 R4, [R1+0xb0] ;  /* 0x0000b00001047983 */ /* 0x001ea20000300a00 */
[C---:B----4-:R-:W-:Y:S03]  /*46ba0*/  HMMA.16816.F32.BF16 R20, R16.reuse, R20, R12 ;  /* 0x000000141014723c */ /* 0x050fe6000004180c */
[----:B--2---:R0:W-:Y:S04]  /*46bb0*/  STL.64 [R1+0x5a68], R4 ;  /* 0x005a680401007387 */ /* 0x0041e80000100a00 */
[----:B0-----:R-:W3:Y:S01]  /*46bc0*/  LDL.LU.64 R4, [R1+0x960] ;  /* 0x0009600001047983 */ /* 0x001ee20000300a00 */
[----:B------:R-:W3:Y:S02]  /*46bd0*/  LDL.LU.64 R6, [R1+0x968] ;  /* 0x0009680001067983 */ /* 0x000ee40000300a00 */
[----:B------:R-:W2:Y:S11]  /*46be0*/  LDL.LU R14, [R1+0x5a78] ;  /* 0x005a7800010e7983 */ /* 0x000eb60000300800 */
[----:B------:R-:W-:Y:S02]  /*46bf0*/  @!UPT UIADD3 URZ, URZ, URZ, URZ ;  /* 0x0000003f3f3ff290 */ /* 0x000fe4000fffe03f */
[----:B------:R-:W-:Y:S01]  /*46c00*/  STL.64 [R1+0x740], R20 ;  /* 0x0007401401007387 */ /* 0x000fe20000100a00 */
[----:B------:R-:W-:Y:S02]  /*46c10*/  STL.64 [R1+0x748], R22 ;  /* 0x0007481601007387 */ /* 0x000fe40000100a00 */
[----:B------:R-:W0:Y:S04]  /*46c20*/  LDSM.16.MT88.4 R20, [R0+0x2000] ;  /* 0x002000000014783b */ /* 0x000e280000004200 */
[----:B------:R-:W4:Y:S01]  /*46c30*/  LDL.LU.64 R12, [R1+0x90] ;  /* 0x00009000010c7983 */ /* 0x000f220000300a00 */
[----:B0-----:R-:W-:Y:S01]  /*46c40*/  STL.64 [R1+0x58c8], R22 ;  /* 0x0058c81601007387 */ /* 0x001fe20000100a00 */
[----:B------:R0:W-:Y:S03]  /*46c50*/  STL.64 [R1+0x58c0], R20 ;  /* 0x0058c01401007387 */ /* 0x0001e60000100a00 */
[----:B0-----:R-:W2:Y:S02]  /*46c60*/  LDL.LU.64 R20, [R1+0xd0] ;  /* 0x0000d00001147983 */ /* 0x001ea40000300a00 */
[C---:B--2---:R-:W-:Y:S11]  /*46c70*/  HMMA.16816.F32.BF16 R24, R16.reuse, R20, R24 ;  /* 0x000000141018723c */ /* 0x044ff60000041818 */
[----:B------:R-:W-:Y:S11]  /*46c80*/  @!UPT UIADD3 URZ, URZ, URZ, URZ ;  /* 0x0000003f3f3ff290 */ /* 0x000ff6000fffe03f */
[----:B------:R-:W-:Y:S01]  /*46c90*/  @!UPT UIADD3 URZ, URZ, URZ, URZ ;  /* 0x0000003f3f3ff290 */ /* 0x000fe2000fffe03f */
[----:B------:R0:W-:Y:S01]  /*46ca0*/  STL.64 [R1+0x7d0], R24 ;  /* 0x0007d01801007387 */ /* 0x0001e20000100a00 */
[----:B------:R1:W-:Y:S03]  /*46cb0*/  STL.64 [R1+0x7d8], R26 ;  /* 0x0007d81a01007387 */ /* 0x0003e60000100a00 */
[----:B0-----:R-:W2:Y:S01]  /*46cc0*/  LDL.LU.64 R24, [R1+0x5a70] ;  /* 0x005a700001187983 */ /* 0x001ea20000300a00 */
[----:B---3--:R-:W-:Y:S01]  /*46cd0*/  HMMA.16816.F32.BF16 R4, R16, R8, R4 ;  /* 0x000000081004723c */ /* 0x008fe20000041804 */
[----:B-1----:R-:W-:Y:S02]  /*46ce0*/  IMAD.MOV.U32 R26, RZ, RZ, R20 ;  /* 0x000000ffff1a7224 */ /* 0x002fe400078e0014 */
[----:B------:R-:W-:Y:S02]  /*46cf0*/  IMAD.MOV.U32 R27, RZ, RZ, R21 ;  /* 0x000000ffff1b7224 */ /* 0x000fe400078e0015 */
[----:B------:R-:W3:Y:S01]  /*46d00*/  LDL.LU.64 R20, [R1+0x950] ;  /* 0x0009500001147983 */ /* 0x000ee20000300a00 */
[----:B------:R-:W3:Y:S02]  /*46d10*/  LDL.LU.64 R22, [R1+0x958] ;  /* 0x0009580001167983 */ /* 0x000ee40000300a00 */
[----:B------:R-:W-:Y:S02]  /*46d20*/  STL.64 [R1+0x59f8], R26 ;  /* 0x0059f81a01007387 */ /* 0x000fe40000100a00 */
[----:B------:R-:W-:-:S02]  /*46d30*/  IMAD.MOV.U32 R2, RZ, RZ, R8 ;  /* 0x000000ffff027224 */ /* 0x000fc400078e0008 */
[----:B------:R-:W-:Y:S01]  /*46d40*/  IMAD.MOV.U32 R0, RZ, RZ, R9 ;  /* 0x000000ffff007224 */ /* 0x000fe200078e0009 */
[----:B--2---:R0:W-:Y:S04]  /*46d50*/  STL.64 [R1+0x59f0], R24 ;  /* 0x0059f01801007387 */ /* 0x0041e80000100a00 */
[----:B0-----:R-:W2:Y:S06]  /*46d60*/  LDL.LU.64 R24, [R1+0xa0] ;  /* 0x0000a00001187983 */ /* 0x001eac0000300a00 */
[----:B------:R0:W-:Y:S02]  /*46d70*/  STL.64 [R1+0x7c0], R4 ;  /* 0x0007c00401007387 */ /* 0x0001e40000100a00 */
[----:B------:R-:W-:Y:S01]  /*46d80*/  STL.64 [R1+0x7c8], R6 ;  /* 0x0007c80601007387 */ /* 0x000fe20000100a00 */
[----:B0-----:R-:W3:Y:S01]  /*46d90*/  LDL.LU.64 R4, [R1+0x5a68] ;  /* 0x005a680001047983 */ /* 0x001ee20000300a00 */
[----:B------:R-:W2:Y:S03]  /*46da0*/  LDL.LU.64 R8, [R1+0x60] ;  /* 0x0000600001087983 */ /* 0x000ea60000300a00 */
[----:B--2---:R0:W-:Y:S04]  /*46db0*/  STL.64 [R1+0x5a58], R8 ;  /* 0x005a580801007387 */ /* 0x0041e80000100a00 */
[----:B0-----:R-:W2:Y:S01]  /*46dc0*/  LDL.LU.64 R8, [R1+0x70] ;  /* 0x0000700001087983 */ /* 0x001ea20000300a00 */
[----:B---3--:R-:W-:Y:S03]  /*46dd0*/  HMMA.16816.F32.BF16 R20, R16, R4, R20 ;  /* 0x000000041014723c */ /* 0x008fe60000041814 */
[----:B--2---:R0:W-:Y:S04]  /*46de0*/  STL.64 [R1+0x5a60], R8 ;  /* 0x005a600801007387 */ /* 0x0041e80000100a00 */
[----:B0-----:R-:W2:Y:S01]  /*46df0*/  LDL.LU.64 R8, [R1+0x800] ;  /* 0x0008000001087983 */ /* 0x001ea20000300a00 */
[----:B------:R-:W2:Y:S02]  /*46e00*/  LDL.LU.64 R10, [R1+0x808] ;  /* 0x00080800010a7983 */ /* 0x000ea40000300a00 */
[----:B------:R-:W-:Y:S02]  /*46e10*/  STL [R1+0x5990], R0 ;  /* 0x0059900001007387 */ /* 0x000fe40000100800 */
[----:B------:R-:W-:Y:S11]  /*46e20*/  STL [R1+0x5984], R2 ;  /* 0x0059840201007387 */ /* 0x000ff60000100800 */
[----:B------:R0:W-:Y:S01]  /*46e30*/  STL.64 [R1+0x7b0], R20 ;  /* 0x0007b01401007387 */ /* 0x0001e20000100a00 */
[----:B------:R1:W-:Y:S02]  /*46e40*/  STL.64 [R1+0x7b8], R22 ;  /* 0x0007b81601007387 */ /* 0x0003e40000100a00 */
[----:B0-----:R-:W-:-:S02]  /*46e50*/  IMAD.MOV.U32 R21, RZ, RZ, R4 ;  /* 0x000000ffff157224 */ /* 0x001fc400078e0004 */
[----:B------:R-:W-:Y:S02]  /*46e60*/  IMAD.MOV.U32 R20, RZ, RZ, R5 ;  /* 0x000000ffff147224 */ /* 0x000fe400078e0005 */
[----:B------:R-:W3:Y:S01]  /*46e70*/  LDL.LU.64 R4, [R1+0x7f0] ;  /* 0x0007f00001047983 */ /* 0x000ee20000300a00 */
[----:B------:R-:W3:Y:S02]  /*46e80*/  LDL.LU.64 R6, [R1+0x7f8] ;  /* 0x0007f80001067983 */ /* 0x000ee40000300a00 */
[----:B------:R-:W-:Y:S02]  /*46e90*/  STL [R1+0x5998], R20 ;  /* 0x0059981401007387 */ /* 0x000fe40000100800 */
[----:B-1----:R-:W-:Y:S02]  /*46ea0*/  IMAD.MOV.U32 R23, RZ, RZ, R24 ;  /* 0x000000ffff177224 */ /* 0x002fe400078e0018 */
[----:B------:R-:W-:Y:S01]  /*46eb0*/  IMAD.MOV.U32 R22, RZ, RZ, R25 ;  /* 0x000000ffff167224 */ /* 0x000fe200078e0019 */
[----:B------:R-:W-:Y:S01]  /*46ec0*/  STL [R1+0x5994], R21 ;  /* 0x0059941501007387 */ /* 0x000fe20000100800 */
[----:B----4-:R-:W-:Y:S01]  /*46ed0*/  IMAD.MOV.U32 R2, RZ, RZ, R12 ;  /* 0x000000ffff027224 */ /* 0x010fe200078e000c */
[C---:B--2---:R-:W-:Y:S08]  /*46ee0*/  HMMA.16816.F32.BF16 R8, R16.reuse, R24, R8 ;  /* 0x000000181008723c */ /* 0x044ff00000041808 */
[----:B---3--:R-:W-:Y:S01]  /*46ef0*/  HMMA.16816.F32.BF16 R4, R16, R12, R4 ;  /* 0x0000000c1004723c */ /* 0x008fe20000041804 */
[----:B------:R-:W-:-:S02]  /*46f00*/  IMAD.MOV.U32 R24, RZ, RZ, R14 ;  /* 0x000000ffff187224 */ /* 0x000fc400078e000e */
[----:B------:R-:W-:Y:S11]  /*46f10*/  IMAD.MOV.U32 R25, RZ, RZ, R3 ;  /* 0x000000ffff197224 */ /* 0x000ff600078e0003 */
[----:B------:R-:W-:Y:S01]  /*46f20*/  @!UPT UIADD3 URZ, URZ, URZ, URZ ;  /* 0x0000003f3f3ff290 */ /* 0x000fe2000fffe03f */
[----:B------:R0:W-:Y:S01]  /*46f30*/  STL.64 [R1+0x7a0], R8 ;  /* 0x0007a00801007387 */ /* 0x0001e20000100a00 */
[----:B------:R1:W-:Y:S02]  /*46f40*/  STL.64 [R1+0x7a8], R10 ;  /* 0x0007a80a01007387 */ /* 0x0003e40000100a00 */
[----:B------:R-:W-:Y:S01]  /*46f50*/  IMAD.MOV.U32 R3, RZ, RZ, R13 ;  /* 0x000000ffff037224 */ /* 0x000fe200078e000d */
[----:B0-----:R-:W2:Y:S01]  /*46f60*/  LDL.LU.64 R8, [R1+0x780] ;  /* 0x0007800001087983 */ /* 0x001ea20000300a00 */
[----:B-1----:R-:W2:Y:S02]  /*46f70*/  LDL.LU.64 R10, [R1+0x788] ;  /* 0x00078800010a7983 */ /* 0x002ea40000300a00 */
[----:B------:R-:W-:Y:S02]  /*46f80*/  STL.64 [R1+0x5a10], R24 ;  /* 0x005a101801007387 */ /* 0x000fe40000100a00 */
[----:B------:R-:W-:Y:S01]  /*46f90*/  STL [R1+0x59a0], R22 ;  /* 0x0059a01601007387 */ /* 0x000fe20000100800 */
[----:B------:R0:W-:Y:S01]  /*46fa0*/  STL [R1+0x599c], R23 ;  /* 0x00599c1701007387 */ /* 0x0001e20000100800 */
[----:B------:R-:W3:Y:S03]  /*46fb0*/  LDL.LU.64 R20, [R1+0x770] ;  /* 0x0007700001147983 */ /* 0x000ee60000300a00 */
[----:B0-----:R-:W3:Y:S01]  /*46fc0*/  LDL.LU.64 R22, [R1+0x778] ;  /* 0x0007780001167983 */ /* 0x001ee20000300a00 */
[----:B------:R0:W-:Y:S02]  /*46fd0*/  STL.64 [R1+0x790], R4 ;  /* 0x0007900401007387 */ /* 0x0001e40000100a00 */
[----:B------:R1:W-:Y:S02]  /*46fe0*/  STL.64 [R1+0x798], R6 ;  /* 0x0007980601007387 */ /* 0x0003e40000100a00 */
[----:B------:R-:W-:-:S02]  /*46ff0*/  IMAD.MOV.U32 R24, RZ, RZ, R29 ;  /* 0x000000ffff187224 */ /* 0x000fc400078e001d */
[----:B------:R-:W-:Y:S01]  /*47000*/  IMAD.MOV.U32 R25, RZ, RZ, R28 ;  /* 0x000000ffff197224 */ /* 0x000fe200078e001c */
[----:B------:R-:W4:Y:S01]  /*47010*/  LDL.LU.64 R12, [R1+0x7e0] ;  /* 0x0007e000010c7983 */ /* 0x000f220000300a00 */
[----:B------:R-:W4:Y:S03]  /*47020*/  LDL.LU.64 R14, [R1+0x7e8] ;  /* 0x0007e800010e7983 */ /* 0x000f260000300a00 */
[----:B0-----:R-:W2:Y:S01]  /*47030*/  LDL.LU.64 R4, [R1+0x750] ;  /* 0x0007500001047983 */ /* 0x001ea20000300a00 */
[----:B-1----:R-:W2:Y:S02]  /*47040*/  LDL.LU.64 R6, [R1+0x758] ;  /* 0x0007580001067983 */ /* 0x002ea40000300a00 */
[----:B------:R0:W-:Y:S02]  /*47050*/  STL.64 [R1+0x5a28], R24 ;  /* 0x005a281801007387 */ /* 0x0001e40000100a00 */
[----:B0-----:R-:W2:Y:S01]  /*47060*/  LDL.LU.64 R24, [R1+0x80] ;  /* 0x0000800001187983 */ /* 0x001ea20000300a00 */
[----:B------:R-:W-:Y:S01]  /*47070*/  STL [R1+0x59a4], R2 ;  /* 0x0059a40201007387 */ /* 0x000fe20000100800 */
        /* <DEDUP_REMOVED lines=8> */
[----:B------:R-:W2:Y:S01]  /*47100*/  LDL.LU R24, [R1+0x20] ;  /* 0x0000200001187983 */ /* 0x000ea20000300800 */
[----:B------:R-:W2:Y:S01]  /*47110*/  LDL.LU R25, [R1+0x24] ;  /* 0x0000240001197983 */ /* 0x000ea20000300800 */
[C---:B---3--:R-:W-:Y:S01]  /*47120*/  HMMA.16816.F32.BF16 R20, R16.reuse, R8, R20 ;  /* 0x000000081014723c */ /* 0x048fe20000041814 */
[----:B------:R-:W-:Y:S11]  /*47130*/  IMAD.MOV.U32 R0, RZ, RZ, R9 ;  /* 0x000000ffff007224 */ /* 0x000ff600078e0009 */
[----:B------:R-:W-:Y:S11]  /*47140*/  @!UPT UIADD3 URZ, URZ, URZ, URZ ;  /* 0x0000003f3f3ff290 */ /* 0x000ff6000fffe03f */
[----:B------:R0:W-:Y:S01]  /*47150*/  STL.64 [R1+0x770], R20 ;  /* 0x0007701401007387 */ /* 0x0001e20000100a00 */
[----:B------:R-:W-:Y:S02]  /*47160*/  STL.64 [R1+0x778], R22 ;  /* 0x0007781601007387 */ /* 0x000fe40000100a00 */
[----:B0-----:R-:W-:Y:S02]  /*47170*/  IMAD.MOV.U32 R21, RZ, RZ, R8 ;  /* 0x000000ffff157224 */ /* 0x001fe400078e0008 */
[----:B------:R-:W4:Y:S02]  /*47180*/  LDL.LU.64 R8, [R1+0x5a58] ;  /* 0x005a580001087983 */ /* 0x000f240000300a00 */
[C---:B----4-:R-:W-:Y:S11]  /*47190*/  HMMA.16816.F32.BF16 R12, R16.reuse, R8, R12 ;  /* 0x00000008100c723c */ /* 0x050ff6000004180c */
[----:B------:R-:W-:Y:S11]  /*471a0*/  @!UPT UIADD3 URZ, URZ, URZ, URZ ;  /* 0x0000003f3f3ff290 */ /* 0x000ff6000fffe03f */
[----:B------:R-:W-:Y:S01]  /*471b0*/  @!UPT UIADD3 URZ, URZ, URZ, URZ ;  /* 0x0000003f3f3ff290 */ /* 0x000fe2000fffe03f */
[----:B------:R0:W-:Y:S01]  /*471c0*/  STL.64 [R1+0x760], R12 ;  /* 0x0007600c01007387 */ /* 0x0001e20000100a00 */
[----:B------:R1:W-:Y:S03]  /*471d0*/  STL.64 [R1+0x768], R14 ;  /* 0x0007680e01007387 */ /* 0x0003e60000100a00 */
[----:B0-----:R-:W3:Y:S01]  /*471e0*/  LDL.LU.64 R12, [R1+0x5a50] ;  /* 0x005a5000010c7983 */ /* 0x001ee20000300a00 */
[----:B------:R-:W-:Y:S02]  /*471f0*/  IMAD.MOV.U32 R23, RZ, RZ, R8 ;  /* 0x000000ffff177224 */ /* 0x000fe400078e0008 */
[----:B------:R-:W-:Y:S01]  /*47200*/  IMAD.MOV.U32 R20, RZ, RZ, R9 ;  /* 0x000000ffff147224 */ /* 0x000fe200078e0009 */
[----:B---3--:R-:W-:Y:S01]  /*47210*/  HMMA.16816.F32.BF16 R4, R16, R12, R4 ;  /* 0x0000000c1004723c */ /* 0x008fe20000041804 */
[----:B------:R-:W-:Y:S02]  /*47220*/  IMAD.MOV.U32 R2, RZ, RZ, R12 ;  /* 0x000000ffff027224 */ /* 0x000fe400078e000c */
[----:B------:R-:W-:Y:S11]  /*47230*/  IMAD.MOV.U32 R22, RZ, RZ, R13 ;  /* 0x000000ffff167224 */ /* 0x000ff600078e000d */
[----:B------:R-:W-:Y:S09]  /*47240*/  @!UPT UIADD3 URZ, URZ, URZ, URZ ;  /* 0x0000003f3f3ff290 */ /* 0x000ff2000fffe03f */
[----:B------:R-:W-:Y:S01]  /*47250*/  STL.64 [R1+0x730], R4 ;  /* 0x0007300401007387 */ /* 0x000fe20000100a00 */
[----:B------:R-:W-:Y:S02]  /*47260*/  STL.64 [R1+0x738], R6 ;  /* 0x0007380601007387 */ /* 0x000fe40000100a00 */
[----:B-1----:R-:W2:Y:S02]  /*47270*/  LDL.LU.64 R14, [R1+0x5a48] ;  /* 0x005a4800010e7983 */ /* 0x002ea40000300a00 */
[----:B------:R-:W2:Y:S01]  /*47280*/  LDL.LU.64 R12, [R1+0x5a40] ;  /* 0x005a4000010c7983 */ /* 0x000ea20000300a00 */
[----:B------:R-:W3:Y:S01]  /*47290*/  LDL.LU.64 R8, [R1+0x9d0] ;  /* 0x0009d00001087983 */ /* 0x000ee20000300a00 */
[----:B------:R-:W4:Y:S03]  /*472a0*/  LDL.LU.64 R10, [R1+0x9d8] ;  /* 0x0009d800010a7983 */ /* 0x000f260000300a00 */
[----:B----4-:R-:W-:Y:S01]  /*472b0*/  STL.64 [R1+0x5a08], R10 ;  /* 0x005a080a01007387 */ /* 0x010fe20000100a00 */
[----:B---3--:R0:W-:Y:S03]  /*472c0*/  STL.64 [R1+0x5a00], R8 ;  /* 0x005a000801007387 */ /* 0x0081e60000100a00 */
[----:B0-----:R-:W3:Y:S01]  /*472d0*/  LDL.LU.64 R8, [R1+0x9f0] ;  /* 0x0009f00001087983 */ /* 0x001ee20000300a00 */
[----:B------:R-:W4:Y:S03]  /*472e0*/  LDL.LU.64 R10, [R1+0x9f8] ;  /* 0x0009f800010a7983 */ /* 0x000f260000300a00 */
[----:B----4-:R-:W-:Y:S01]  /*472f0*/  STL.64 [R1+0x5a20], R10 ;  /* 0x005a200a01007387 */ /* 0x010fe20000100a00 */
[----:B---3--:R0:W-:Y:S03]  /*47300*/  STL.64 [R1+0x5a18], R8 ;  /* 0x005a180801007387 */ /* 0x0081e60000100a00 */
[----:B0-----:R-:W3:Y:S01]  /*47310*/  LDL.LU.64 R8, [R1+0xa00] ;  /* 0x000a000001087983 */ /* 0x001ee20000300a00 */
[----:B------:R-:W4:Y:S03]  /*47320*/  LDL.LU.64 R10, [R1+0xa08] ;  /* 0x000a0800010a7983 */ /* 0x000f260000300a00 */
[----:B----4-:R-:W-:Y:S01]  /*47330*/  STL.64 [R1+0x5a38], R10 ;  /* 0x005a380a01007387 */ /* 0x010fe20000100a00 */
[----:B---3--:R0:W-:Y:S03]  /*47340*/  STL.64 [R1+0x5a30], R8 ;  /* 0x005a300801007387 */ /* 0x0081e60000100a00 */
[----:B0-----:R-:W2:Y:S01]  /*47350*/  LDL.LU.64 R8, [R1+0xa50] ;  /* 0x000a500001087983 */ /* 0x001ea20000300a00 */
[----:B------:R-:W2:Y:S02]  /*47360*/  LDL.LU.64 R10, [R1+0xa58] ;  /* 0x000a5800010a7983 */ /* 0x000ea40000300a00 */
[----:B------:R-:W3:Y:S02]  /*47370*/  LDL.LU.64 R4, [R1+0x810] ;  /* 0x0008100001047983 */ /* 0x000ee40000300a00 */
[----:B------:R-:W3:Y:S01]  /*47380*/  LDL.LU.64 R6, [R1+0x818] ;  /* 0x0008180001067983 */ /* 0x000ee20000300a00 */
[----:B------:R-:W-:Y:S01]  /*47390*/  STL.64 [R1+0x59b0], R22 ;  /* 0x0059b01601007387 */ /* 0x000fe20000100a00 */
[----:B------:R0:W-:Y:S03]  /*473a0*/  STL.64 [R1+0x59a8], R20 ;  /* 0x0059a81401007387 */ /* 0x0001e60000100a00 */
[----:B0-----:R-:W4:Y:S01]  /*473b0*/  LDL.LU.64 R20, [R1+0x8f0] ;  /* 0x0008f00001147983 */ /* 0x001f220000300a00 */
[----:B------:R-:W3:Y:S01]  /*473c0*/  LDL.LU.64 R22, [R1+0x8f8] ;  /* 0x0008f80001167983 */ /* 0x000ee20000300a00 */
[C---:B--2---:R-:W-:Y:S02]  /*473d0*/  HMMA.16816.F32.BF16 R24, R12.reuse, R24, R8 ;  /* 0x000000180c18723c */ /* 0x044fe40000041808 */
[----:B---3--:R-:W-:Y:S01]  /*473e0*/  STL.64 [R1+0x59c0], R22 ;  /* 0x0059c01601007387 */ /* 0x008fe20000100a00 */
[----:B----4-:R0:W-:Y:S03]  /*473f0*/  STL.64 [R1+0x59b8], R20 ;  /* 0x0059b81401007387 */ /* 0x0101e60000100a00 */
[----:B0-----:R-:W2:Y:S01]  /*47400*/  LDL.LU.64 R20, [R1+0x900] ;  /* 0x0009000001147983 */ /* 0x001ea20000300a00 */
[----:B------:R-:W2:Y:S02]  /*47410*/  LDL.LU.64 R22, [R1+0x908] ;  /* 0x0009080001167983 */ /* 0x000ea40000300a00 */
[----:B------:R-:W3:Y:S02]  /*47420*/  LDL.LU R16, [R1+0x30] ;  /* 0x0000300001107983 */ /* 0x000ee40000300800 */
[----:B------:R-:W3:Y:S01]  /*47430*/  LDL.LU R17, [R1+0x34] ;  /* 0x0000340001117983 */ /* 0x000ee20000300800 */
[----:B------:R-:W4:Y:S01]  /*47440*/  LDL.LU.64 R10, [R1+0x5a38] ;  /* 0x005a3800010a7983 */ /* 0x000f220000300a00 */
[----:B------:R-:W4:Y:S10]  /*47450*/  LDL.LU.64 R8, [R1+0x5a30] ;  /* 0x005a300001087983 */ /* 0x000f340000300a00 */
[----:B------:R0:W-:Y:S02]  /*47460*/  STL.64 [R1+0x750], R24 ;  /* 0x0007501801007387 */ /* 0x0001e40000100a00 */
[----:B------:R4:W-:Y:S01]  /*47470*/  STL.64 [R1+0x758], R26 ;  /* 0x0007581a01007387 */ /* 0x0009e20000100a00 */
[----:B0-----:R-:W4:Y:S02]  /*47480*/  LDL.LU.64 R24, [R1+0x5a28] ;  /* 0x005a280001187983 */ /* 0x001f240000300a00 */
[C---:B----4-:R-:W-:Y:S02]  /*47490*/  HMMA.16816.F32.BF16 R24, R12.reuse, R24, R8 ;  /* 0x000000180c18723c */ /* 0x050fe40000041808 */
[----:B------:R-:W4:Y:S01]  /*474a0*/  LDL.LU.64 R10, [R1+0x5a20] ;  /* 0x005a2000010a7983 */ /* 0x000f220000300a00 */
[----:B------:R-:W4:Y:S11]  /*474b0*/  LDL.LU.64 R8, [R1+0x5a18] ;  /* 0x005a180001087983 */ /* 0x000f360000300a00 */
[----:B------:R-:W-:Y:S09]  /*474c0*/  @!UPT UIADD3 URZ, URZ, URZ, URZ ;  /* 0x0000003f3f3ff290 */ /* 0x000ff2000fffe03f */
[----:B------:R0:W-:Y:S01]  /*474d0*/  STL.64 [R1+0x7e0], R24 ;  /* 0x0007e01801007387 */ /* 0x0001e20000100a00 */
[----:B------:R4:W-:Y:S03]  /*474e0*/  STL.64 [R1+0x7e8], R26 ;  /* 0x0007e81a01007387 */ /* 0x0009e60000100a00 */
[----:B0-----:R-:W4:Y:S02]  /*474f0*/  LDL.LU.64 R24, [R1+0x5a10] ;  /* 0x005a100001187983 */ /* 0x001f240000300a00 */
[C---:B----4-:R-:W-:Y:S02]  /*47500*/  HMMA.16816.F32.BF16 R24, R12.reuse, R24, R8 ;  /* 0x000000180c18723c */ /* 0x050fe40000041808 */
[----:B------:R-:W4:Y:S01]  /*47510*/  LDL.LU.64 R10, [R1+0x5a08] ;  /* 0x005a0800010a7983 */ /* 0x000f220000300a00 */
[----:B------:R-:W4:Y:S11]  /*47520*/  LDL.LU.64 R8, [R1+0x5a00] ;  /* 0x005a000001087983 */ /* 0x000f360000300a00 */
[----:B------:R-:W-:Y:S09]  /*47530*/  @!UPT UIADD3 URZ, URZ, URZ, URZ ;  /* 0x0000003f3f3ff290 */ /* 0x000ff2000fffe03f */
[----:B------:R-:W-:Y:S01]  /*47540*/  STL.64 [R1+0x7f0], R24 ;  /* 0x0007f01801007387 */ /* 0x000fe20000100a00 */
[----:B------:R0:W-:Y:S03]  /*47550*/  STL.64 [R1+0x7f8], R26 ;  /* 0x0007f81a01007387 */ /* 0x0001e60000100a00 */
[----:B0-----:R-:W2:Y:S01]  /*47560*/  LDL.LU.64 R26, [R1+0x59f8] ;  /* 0x0059f800011a7983 */ /* 0x001ea20000300a00 */
[----:B------:R-:W4:Y:S02]  /*47570*/  LDL.LU.64 R24, [R1+0x59f0] ;  /* 0x0059f00001187983 */ /* 0x000f240000300a00 */
[C---:B----4-:R-:W-:Y:S11]  /*47580*/  HMMA.16816.F32.BF16 R8, R12.reuse, R24, R8 ;  /* 0x000000180c08723c */ /* 0x050ff60000041808 */
[----:B------:R-:W-:Y:S11]  /*47590*/  @!UPT UIADD3 URZ, URZ, URZ, URZ ;  /* 0x0000003f3f3ff290 */ /* 0x000ff6000fffe03f */
[----:B------:R-:W-:Y:S01]  /*475a0*/  @!UPT UIADD3 URZ, URZ, URZ, URZ ;  /* 0x0000003f3f3ff290 */ /* 0x000fe2000fffe03f */
[----:B------:R-:W-:Y:S01]  /*475b0*/  STL.64 [R1+0x800], R8 ;  /* 0x0008000801007387 */ /* 0x000fe20000100a00 */
[----:B------:R0:W-:Y:S03]  /*475c0*/  STL.64 [R1+0x808], R10 ;  /* 0x0008080a01007387 */ /* 0x0001e60000100a00 */
[----:B0-----:R-:W4:Y:S01]  /*475d0*/  LDL.LU.64 R10, [R1+0x59e8] ;  /* 0x0059e800010a7983 */ /* 0x001f220000300a00 */
[----:B------:R-:W2:Y:S02]  /*475e0*/  LDL.LU.64 R8, [R1+0x59e0] ;  /* 0x0059e00001087983 */ /* 0x000ea40000300a00 */
[C---:B--2---:R-:W-:Y:S11]  /*475f0*/  HMMA.16816.F32.BF16 R4, R12.reuse, R8, R4 ;  /* 0x000000080c04723c */ /* 0x044ff60000041804 */
[----:B------:R-:W-:Y:S11]  /*47600*/  @!UPT UIADD3 URZ, URZ, URZ, URZ ;  /* 0x0000003f3f3ff290 */ /* 0x000ff6000fffe03f */
[----:B------:R-:W-:Y:S01]  /*47610*/  @!UPT UIADD3 URZ, URZ, URZ, URZ ;  /* 0x0000003f3f3ff290 */ /* 0x000fe2000fffe03f */
[----:B------:R-:W-:Y:S01]  /*47620*/  STL.64 [R1+0x810], R4 ;  /* 0x0008100401007387 */ /* 0x000fe20000100a00 */
[----:B------:R0:W-:Y:S03]  /*47630*/  STL.64 [R1+0x818], R6 ;  /* 0x0008180601007387 */ /* 0x0001e60000100a00 */
[----:B0-----:R-:W2:Y:S01]  /*47640*/  LDL.LU.64 R6, [R1+0x59d8] ;  /* 0x0059d80001067983 */ /* 0x001ea20000300a00 */
[----:B------:R-:W2:Y:S02]  /*47650*/  LDL.LU.64 R4, [R1+0x59d0] ;  /* 0x0059d00001047983 */ /* 0x000ea40000300a00 */
[----:B----4-:R-:W-:Y:S02]  /*47660*/  STL.64 [R1+0x58b8], R10 ;  /* 0x0058b80a01007387 */ /* 0x010fe40000100a00 */
[----:B------:R-:W-:Y:S02]  /*47670*/  IMAD.MOV.U32 R8, RZ, RZ, R26 ;  /* 0x000000ffff087224 */ /* 0x000fe400078e001a */
[----:B------:R-:W-:Y:S01]  /*47680*/  IMAD.MOV.U32 R9, RZ, RZ, R27 ;  /* 0x000000ffff097224 */ /* 0x000fe200078e001b */
[----:B------:R-:W4:Y:S01]  /*47690*/  LDL.LU R26, [R1+0x59cc] ;  /* 0x0059cc00011a7983 */ /* 0x000f220000300800 */
[----:B------:R-:W4:Y:S01]  /*476a0*/  LDL.LU R27, [R1+0x59c8] ;  /* 0x0059c800011b7983 */ /* 0x000f220000300800 */
[C---:B--2---:R-:W-:Y:S11]  /*476b0*/  HMMA.16816.F32.BF16 R20, R12.reuse, R4, R20 ;  /* 0x000000040c14723c */ /* 0x044ff60000041814 */
[----:B------:R-:W-:Y:S11]  /*476c0*/  @!UPT UIADD3 URZ, URZ, URZ, URZ ;  /* 0x0000003f3f3ff290 */ /* 0x000ff6000fffe03f */
[----:B------:R-:W-:Y:S01]  /*476d0*/  @!UPT UIADD3 URZ, URZ, URZ, URZ ;  /* 0x0000003f3f3ff290 */ /* 0x000fe2000fffe03f */
[----:B------:R-:W-:Y:S01]  /*476e0*/  STL.64 [R1+0x820], R20 ;  /* 0x0008201401007387 */ /* 0x000fe20000100a00 */
[----:B------:R0:W-:Y:S03]  /*476f0*/  STL.64 [R1+0x828], R22 ;  /* 0x0008281601007387 */ /* 0x0001e60000100a00 */
[----:B0-----:R-:W3:Y:S01]  /*47700*/  LDL.LU.64 R22, [R1+0x59c0] ;  /* 0x0059c00001167983 */ /* 0x001ee20000300a00 */
[----:B------:R-:W3:Y:S02]  /*47710*/  LDL.LU.64 R20, [R1+0x59b8] ;  /* 0x0059b80001147983 */ /* 0x000ee40000300a00 */
[----:B------:R-:W2:Y:S01]  /*47720*/  LDL R5, [R1+0xdb4] ;  /* 0x000db40001057983 */ /* 0x000ea20000100800 */
[----:B---3--:R-:W-:Y:S01]  /*47730*/  HMMA.16816.F32.BF16 R16, R12, R16, R20 ;  /* 0x000000100c10723c */ /* 0x008fe20000041814 */
[----:B------:R-:W3:Y:S01]  /*47740*/  LDL.LU.64 R22, [R1+0x59b0] ;  /* 0x0059b00001167983 */ /* 0x000ee20000300a00 */
[----:B------:R-:W3:Y:S11]  /*47750*/  LDL.LU.64 R20, [R1+0x59a8] ;  /* 0x0059a80001147983 */ /* 0x000ef60000300a00 */
[----:B------:R-:W-:Y:S10]  /*47760*/  @!UPT UIADD3 URZ, URZ, URZ, URZ ;  /* 0x0000003f3f3ff290 */ /* 0x000ff4000fffe03f */
[----:B------:R-:W-:Y:S01]  /*47770*/  STL [R1+0x834], R17 ;  /* 0x0008341101007387 */ /* 0x000fe20000100800 */
[----:B------:R-:W-:Y:S02]  /*47780*/  IMAD.MOV.U32 R25, RZ, RZ, R16 ;  /* 0x000000ffff197224 */ /* 0x000fe400078e0010 */
[----:B------:R-:W-:Y:S02]  /*47790*/  STL [R1+0x838], R18 ;  /* 0x0008381201007387 */ /* 0x000fe40000100800 */
[----:B------:R-:W-:Y:S02]  /*477a0*/  IMAD.MOV.U32 R24, RZ, RZ, R19 ;  /* 0x000000ffff187224 */ /* 0x000fe400078e0013 */
[----:B--2---:R-:W0:Y:S04]  /*477b0*/  LDSM.16.MT88.4 R16, [R5+0x2080] ;  /* 0x002080000510783b */ /* 0x004e280000004200 */
[----:B----4-:R-:W-:Y:S01]  /*477c0*/  STL.64 [R1+0x5888], R26 ;  /* 0x0058881a01007387 */ /* 0x010fe20000100a00 */
[----:B------:R1:W-:Y:S03]  /*477d0*/  STL.64 [R1+0x5880], R24 ;  /* 0x0058801801007387 */ /* 0x0003e60000100a00 */
[----:B-1----:R-:W2:Y:S01]  /*477e0*/  LDL.LU.64 R24, [R1+0x8e0] ;  /* 0x0008e00001187983 */ /* 0x002ea20000300a00 */
[----:B------:R-:W2:Y:S02]  /*477f0*/  LDL.LU.64 R26, [R1+0x8e8] ;  /* 0x0008e800011a7983 */ /* 0x000ea40000300a00 */
[----:B------:R-:W-:Y:S02]  /*47800*/  STL.64 [R1+0x58b0], R6 ;  /* 0x0058b00601007387 */ /* 0x000fe40000100a00 */
[----:B------:R-:W-:Y:S01]  /*47810*/  STL [R1+0x58a8], R5 ;  /* 0x0058a80501007387 */ /* 0x000fe20000100800 */
[----:B0-----:R-:W-:Y:S01]  /*47820*/  STL.64 [R1+0x57b8], R18 ;  /* 0x0057b81201007387 */ /* 0x001fe20000100a00 */
[----:B------:R0:W-:Y:S02]  /*47830*/  STL.64 [R1+0x57b0], R16 ;  /* 0x0057b01001007387 */ /* 0x0001e40000100a00 */
[----:B0-----:R-:W-:-:S02]  /*47840*/  IMAD.MOV.U32 R16, RZ, RZ, R2 ;  /* 0x000000ffff107224 */ /* 0x001fc400078e0002 */
[----:B------:R-:W4:Y:S01]  /*47850*/  LDL.LU R2, [R1+0x59a4] ;  /* 0x0059a40001027983 */ /* 0x000f220000300800 */
[----:B---3--:R-:W-:-:S03]  /*47860*/  IMAD.MOV.U32 R17, RZ, RZ, R22 ;  /* 0x000000ffff117224 */ /* 0x008fc600078e0016 */
[----:B------:R-:W3:Y:S01]  /*47870*/  LDL.LU R22, [R1+0x59a0] ;  /* 0x0059a00001167983 */ /* 0x000ee20000300800 */
[----:B------:R-:W3:Y:S02]  /*47880*/  LDL R18, [R1+0x48] ;  /* 0x0000480001127983 */ /* 0x000ee40000100800 */
[----:B------:R-:W3:Y:S01]  /*47890*/  LDL R19, [R1+0x4c] ;  /* 0x00004c0001137983 */ /* 0x000ee20000100800 */
[----:B--2---:R-:W-:Y:S01]  /*478a0*/  HMMA.16816.F32.BF16 R4, R12, R8, R24 ;  /* 0x000000080c04723c */ /* 0x004fe20000041818 */
[----:B---3--:R-:W-:Y:S01]  /*478b0*/  STL.64 [R1+0x58d8], R18 ;  /* 0x0058d81201007387 */ /* 0x008fe20000100a00 */
[----:B------:R0:W-:Y:S02]  /*478c0*/  STL.64 [R1+0x58d0], R16 ;  /* 0x0058d01001007387 */ /* 0x0001e40000100a00 */
[----:B0-----:R-:W-:Y:S02]  /*478d0*/  IMAD.MOV.U32 R16, RZ, RZ, R23 ;  /* 0x000000ffff107224 */ /* 0x001fe400078e0017 */
[----:B------:R-:W-:Y:S01]  /*478e0*/  IMAD.MOV.U32 R17, RZ, RZ, R20 ;  /* 0x000000ffff117224 */ /* 0x000fe200078e0014 */
[----:B------:R-:W2:Y:S01]  /*478f0*/  LDL.LU R23, [R1+0x599c] ;  /* 0x00599c0001177983 */ /* 0x000ea20000300800 */
[----:B------:R-:W3:Y:S03]  /*47900*/  LDL.LU R20, [R1+0x5998] ;  /* 0x0059980001147983 */ /* 0x000ee60000300800 */
[----:B------:R0:W-:Y:S02]  /*47910*/  STL.64 [R1+0x58f0], R16 ;  /* 0x0058f01001007387 */ /* 0x0001e40000100a00 */
[----:B0-----:R-:W-:-:S02]  /*47920*/  IMAD.MOV.U32 R16, RZ, RZ, R21 ;  /* 0x000000ffff107224 */ /* 0x001fc400078e0015 */
[----:B------:R-:W-:Y:S01]  /*47930*/  IMAD.MOV.U32 R17, RZ, RZ, R0 ;  /* 0x000000ffff117224 */ /* 0x000fe200078e0000 */
[----:B------:R-:W3:Y:S01]  /*47940*/  LDL.LU R21, [R1+0x5994] ;  /* 0x0059940001157983 */ /* 0x000ee20000300800 */
[----:B------:R-:W3:Y:S03]  /*47950*/  LDL.LU R0, [R1+0x5990] ;  /* 0x0059900001007983 */ /* 0x000ee60000300800 */
[----:B------:R0:W-:Y:S02]  /*47960*/  STL.64 [R1+0x5908], R16 ;  /* 0x0059081001007387 */ /* 0x0001e40000100a00 */
[----:B0-----:R-:W-:Y:S02]  /*47970*/  IMAD.MOV.U32 R16, RZ, RZ, R28 ;  /* 0x000000ffff107224 */ /* 0x001fe400078e001c */
[----:B------:R-:W-:Y:S01]  /*47980*/  IMAD.MOV.U32 R17, RZ, RZ, R29 ;  /* 0x000000ffff117224 */ /* 0x000fe200078e001d */
[----:B------:R-:W3:Y:S01]  /*47990*/  LDL.LU R28, [R1+0x598c] ;  /* 0x00598c00011c7983 */ /* 0x000ee20000300800 */
[----:B------:R-:W-:Y:S02]  /*479a0*/  STL.64 [R1+0x840], R4 ;  /* 0x0008400401007387 */ /* 0x000fe40000100a00 */
[----:B------:R-:W-:Y:S02]  /*479b0*/  STL.64 [R1+0x848], R6 ;  /* 0x0008480601007387 */ /* 0x000fe40000100a00 */
[----:B------:R-:W3:Y:S01]  /*479c0*/  LDL.LU R29, [R1+0x5988] ;  /* 0x00598800011d7983 */ /* 0x000ee20000300800 */
[----:B------:R4:W-:Y:S02]  /*479d0*/  STL.64 [R1+0x5920], R16 ;  /* 0x0059201001007387 */ /* 0x0009e40000100a00 */
[----:B----4-:R-:W-:-:S02]  /*479e0*/  IMAD.MOV.U32 R16, RZ, RZ, R2 ;  /* 0x000000ffff107224 */ /* 0x010fc400078e0002 */
[----:B------:R-:W-:Y:S01]  /*479f0*/  IMAD.MOV.U32 R17, RZ, RZ, R3 ;  /* 0x000000ffff117224 */ /* 0x000fe200078e0003 */
[----:B------:R-:W4:Y:S01]  /*47a00*/  LDL.LU R2, [R1+0x5984] ;  /* 0x0059840001027983 */ /* 0x000f220000300800 */
[----:B------:R-:W4:Y:S03]  /*47a10*/  LDL.LU R3, [R1+0x5980] ;  /* 0x0059800001037983 */ /* 0x000f260000300800 */
[----:B------:R0:W-:Y:S01]  /*47a20*/  STL.64 [R1+0x5938], R16 ;  /* 0x0059381001007387 */ /* 0x0001e20000100a00 */
[----:B------:R-:W4:Y:S02]  /*47a30*/  LDL.LU R8, [R1+0x3a0] ;  /* 0x0003a00001087983 */ /* 0x000f240000300800 */
[----:B------:R-:W4:Y:S02]  /*47a40*/  LDL.LU R9, [R1+0x3a4] ;  /* 0x0003a40001097983 */ /* 0x000f240000300800 */
[----:B0-----:R-:W-:-:S02]  /*47a50*/  IMAD.MOV.U32 R17, RZ, RZ, R22 ;  /* 0x000000ffff117224 */ /* 0x001fc400078e0016 */
[----:B--2---:R-:W-:-:S05]  /*47a60*/  IMAD.MOV.U32 R16, RZ, RZ, R23 ;  /* 0x000000ffff107224 */ /* 0x004fca00078e0017 */
[----:B------:R3:W-:Y:S02]  /*47a70*/  STL.64 [R1+0x5950], R16 ;  /* 0x0059501001007387 */ /* 0x0007e40000100a00 */
[----:B---3--:R-:W-:Y:S02]  /*47a80*/  IMAD.MOV.U32 R17, RZ, RZ, R20 ;  /* 0x000000ffff117224 */ /* 0x008fe400078e0014 */
[----:B------:R-:W-:-:S05]  /*47a90*/  IMAD.MOV.U32 R16, RZ, RZ, R21 ;  /* 0x000000ffff107224 */ /* 0x000fca00078e0015 */
[----:B------:R-:W-:Y:S01]  /*47aa0*/  STL.64 [R1+0x5968], R16 ;  /* 0x0059681001007387 */ /* 0x000fe20000100a00 */
[----:B------:R-:W-:Y:S02]  /*47ab0*/  IMAD.MOV.U32 R11, RZ, RZ, R28 ;  /* 0x000000ffff0b7224 */ /* 0x000fe400078e001c */
[----:B------:R-:W-:-:S05]  /*47ac0*/  IMAD.MOV.U32 R10, RZ, RZ, R29 ;  /* 0x000000ffff0a7224 */ /* 0x000fca00078e001d */
[----:B------:R-:W-:Y:S04]  /*47ad0*/  STL.64 [R1+0x58e8], R10 ;  /* 0x0058e80a01007387 */ /* 0x000fe80000100a00 */
[----:B----4-:R0:W-:Y:S04]  /*47ae0*/  STL.64 [R1+0x58e0], R8 ;  /* 0x0058e00801007387 */ /* 0x0101e80000100a00 */
[----:B0-----:R-:W2:Y:S01]  /*47af0*/  LDL.LU.64 R8, [R1+0x8c0] ;  /* 0x0008c00001087983 */ /* 0x001ea20000300a00 */
        /* <DEDUP_REMOVED lines=20> */
[----:B------:R-:W3:Y:S02]  /*47c40*/  LDL.LU.64 R10, [R1+0x868] ;  /* 0x00086800010a7983 */ /* 0x000ee40000300a00 */
[----:B------:R-:W-:-:S02]  /*47c50*/  IMAD.MOV.U32 R16, RZ, RZ, R2 ;  /* 0x000000ffff107224 */ /* 0x000fc400078e0002 */
[----:B------:R-:W-:Y:S01]  /*47c60*/  IMAD.MOV.U32 R17, RZ, RZ, R0 ;  /* 0x000000ffff117224 */ /* 0x000fe200078e0000 */
[----:B---3--:R-:W-:Y:S01]  /*47c70*/  STL.64 [R1+0x5978], R10 ;  /* 0x0059780a01007387 */ /* 0x008fe20000100a00 */
[----:B--2---:R0:W-:Y:S03]  /*47c80*/  STL.64 [R1+0x5970], R8 ;  /* 0x0059700801007387 */ /* 0x0041e60000100a00 */
[----:B0-----:R-:W2:Y:S01]  /*47c90*/  LDL.LU.64 R8, [R1+0x850] ;  /* 0x0008500001087983 */ /* 0x001ea20000300a00 */
[----:B------:R-:W2:Y:S02]  /*47ca0*/  LDL.LU.64 R10, [R1+0x858] ;  /* 0x00085800010a7983 */ /* 0x000ea40000300a00 */
[----:B------:R-:W3:Y:S02]  /*47cb0*/  LDL.LU.64 R20, [R1+0x8b0] ;  /* 0x0008b00001147983 */ /* 0x000ee40000300a00 */
[----:B------:R-:W3:Y:S01]  /*47cc0*/  LDL.LU.64 R22, [R1+0x8b8] ;  /* 0x0008b80001167983 */ /* 0x000ee20000300a00 */
[----:B------:R-:W4:Y:S04]  /*47cd0*/  LDL.64 R26, [R1+0x8] ;  /* 0x00000800011a7983 */ /* 0x000f280000100a00 */
[----:B------:R-:W3:Y:S01]  /*47ce0*/  LDL.64 R6, [R1+0x28] ;  /* 0x0000280001067983 */ /* 0x000ee20000100a00 */
[----:B--2---:R-:W-:Y:S03]  /*47cf0*/  HMMA.16816.F32.BF16 R16, R12, R16, R8 ;  /* 0x000000100c10723c */ /* 0x004fe60000041808 */
[----:B----4-:R0:W-:Y:S04]  /*47d00*/  STL.64 [R1+0x58a0], R26 ;  /* 0x0058a01a01007387 */ /* 0x0101e80000100a00 */
[----:B0-----:R-:W2:Y:S01]  /*47d10*/  LDL.64 R26, [R1+0x18] ;  /* 0x00001800011a7983 */ /* 0x001ea20000100a00 */
[----:B------:R-:W4:Y:S02]  /*47d20*/  LDL.LU.64 R10, [R1+0x5978] ;  /* 0x00597800010a7983 */ /* 0x000f240000300a00 */
[----:B------:R-:W4:Y:S11]  /*47d30*/  LDL.LU.64 R8, [R1+0x5970] ;  /* 0x0059700001087983 */ /* 0x000f360000300a00 */
[----:B------:R-:W-:Y:S03]  /*47d40*/  @!UPT UIADD3 URZ, URZ, URZ, URZ ;  /* 0x0000003f3f3ff290 */ /* 0x000fe6000fffe03f */
[----:B------:R-:W-:Y:S02]  /*47d50*/  IMAD.MOV.U32 R29, RZ, RZ, R16 ;  /* 0x000000ffff1d7224 */ /* 0x000fe400078e0010 */
[----:B------:R-:W-:Y:S02]  /*47d60*/  IMAD.MOV.U32 R28, RZ, RZ, R17 ;  /* 0x000000ffff1c7224 */ /* 0x000fe400078e0011 */
[----:B------:R-:W4:Y:S01]  /*47d70*/  LDL.LU.64 R16, [R1+0x5968] ;  /* 0x0059680001107983 */ /* 0x000f220000300a00 */
[----:B------:R-:W-:Y:S02]  /*47d80*/  IMAD.MOV.U32 R2, RZ, RZ, R18 ;  /* 0x000000ffff027224 */ /* 0x000fe400078e0012 */
[----:B------:R-:W-:-:S05]  /*47d90*/  IMAD.MOV.U32 R0, RZ, RZ, R19 ;  /* 0x000000ffff007224 */ /* 0x000fca00078e0013 */
[----:B------:R-:W-:Y:S01]  /*47da0*/  STL [R1+0x5134], R0 ;  /* 0x0051340001007387 */ /* 0x000fe20000100800 */
[----:B------:R-:W-:Y:S02]  /*47db0*/  STL [R1+0x5130], R2 ;  /* 0x0051300201007387 */ /* 0x000fe40000100800 */
[----:B------:R-:W-:Y:S02]  /*47dc0*/  STL [R1+0x5084], R28 ;  /* 0x0050841c01007387 */ /* 0x000fe40000100800 */
[----:B------:R-:W-:Y:S01]  /*47dd0*/  STL [R1+0x5080], R29 ;  /* 0x0050801d01007387 */ /* 0x000fe20000100800 */
[C---:B----4-:R-:W-:Y:S01]  /*47de0*/  HMMA.16816.F32.BF16 R16, R12.reuse, R16, R8 ;  /* 0x000000100c10723c */ /* 0x050fe20000041808 */
[----:B------:R-:W4:Y:S01]  /*47df0*/  LDL.LU.64 R10, [R1+0x5960] ;  /* 0x00596000010a7983 */ /* 0x000f220000300a00 */
[----:B------:R-:W4:Y:S11]  /*47e00*/  LDL.LU.64 R8, [R1+0x5958] ;  /* 0x0059580001087983 */ /* 0x000f360000300a00 */
[----:B------:R-:W-:Y:S10]  /*47e10*/  @!UPT UIADD3 URZ, URZ, URZ, URZ ;  /* 0x0000003f3f3ff290 */ /* 0x000ff4000fffe03f */
[----:B------:R0:W-:Y:S01]  /*47e20*/  STL.64 [R1+0x860], R16 ;  /* 0x0008601001007387 */ /* 0x0001e20000100a00 */
[----:B------:R4:W-:Y:S03]  /*47e30*/  STL.64 [R1+0x868], R18 ;  /* 0x0008681201007387 */ /* 0x0009e60000100a00 */
        /* <DEDUP_REMOVED lines=36> */
[----:B------:R-:W3:Y:S02]  /*48080*/  LDL.LU.64 R16, [R1+0x58d0] ;  /* 0x0058d00001107983 */ /* 0x000ee40000300a00 */
[----:B---3--:R-:W-:Y:S01]  /*48090*/  HMMA.16816.F32.BF16 R12, R12, R16, R20 ;  /* 0x000000100c0c723c */ /* 0x008fe20000041814 */
[----:B------:R-:W4:Y:S01]  /*480a0*/  LDL.LU.64 R22, [R1+0x58c8] ;  /* 0x0058c80001167983 */ /* 0x000f220000300a00 */
[----:B------:R-:W4:Y:S11]  /*480b0*/  LDL.LU.64 R20, [R1+0x58c0] ;  /* 0x0058c00001147983 */ /* 0x000f360000300a00 */
[----:B------:R-:W-:Y:S10]  /*480c0*/  @!UPT UIADD3 URZ, URZ, URZ, URZ ;  /* 0x0000003f3f3ff290 */ /* 0x000ff4000fffe03f */
[----:B------:R0:W-:Y:S01]  /*480d0*/  STL.64 [R1+0x9b0], R12 ;  /* 0x0009b00c01007387 */ /* 0x0001e20000100a00 */
[----:B------:R1:W-:Y:S03]  /*480e0*/  STL.64 [R1+0x9b8], R14 ;  /* 0x0009b80e01007387 */ /* 0x0003e60000100a00 */
[----:B0-----:R-:W3:Y:S01]  /*480f0*/  LDL.LU R12, [R1+0x360] ;  /* 0x00036000010c7983 */ /* 0x001ee20000300800 */
[----:B------:R-:W3:Y:S02]  /*48100*/  LDL.LU R13, [R1+0x364] ;  /* 0x00036400010d7983 */ /* 0x000ee40000300800 */
[----:B-1----:R-:W2:Y:S02]  /*48110*/  LDL.LU R14, [R1+0x368] ;  /* 0x00036800010e7983 */ /* 0x002ea40000300800 */
[----:B------:R-:W2:Y:S02]  /*48120*/  LDL.LU R15, [R1+0x36c] ;  /* 0x00036c00010f7983 */ /* 0x000ea40000300800 */
[----:B--2---:R-:W-:Y:S01]  /*48130*/  STL.64 [R1+0x5898], R14 ;  /* 0x0058980e01007387 */ /* 0x004fe20000100a00 */
[----:B---3--:R0:W-:Y:S03]  /*48140*/  STL.64 [R1+0x5890], R12 ;  /* 0x0058900c01007387 */ /* 0x0081e60000100a00 */
[----:B0-----:R-:W2:Y:S01]  /*48150*/  LDL.LU R12, [R1+0x380] ;  /* 0x00038000010c7983 */ /* 0x001ea20000300800 */
[----:B------:R-:W2:Y:S02]  /*48160*/  LDL.LU R13, [R1+0x384] ;  /* 0x00038400010d7983 */ /* 0x000ea40000300800 */
[----:B------:R-:W2:Y:S02]  /*48170*/  LDL.LU R14, [R1+0x388] ;  /* 0x00038800010e7983 */ /* 0x000ea40000300800 */
[----:B------:R-:W2:Y:S01]  /*48180*/  LDL.LU R15, [R1+0x38c] ;  /* 0x00038c00010f7983 */ /* 0x000ea20000300800 */
[----:B------:R0:W-:Y:S01]  /*48190*/  STL.64 [R1+0x57c8], R18 ;  /* 0x0057c81201007387 */ /* 0x0001e20000100a00 */
[----:B------:R-:W3:Y:S02]  /*481a0*/  LDL.LU R16, [R1+0x390] ;  /* 0x0003900001107983 */ /* 0x000ee40000300800 */
[----:B------:R-:W3:Y:S01]  /*481b0*/  LDL.LU R17, [R1+0x394] ;  /* 0x0003940001117983 */ /* 0x000ee20000300800 */
[----:B0-----:R-:W3:Y:S01]  /*481c0*/  LDL.LU R18, [R1+0x398] ;  /* 0x0003980001127983 */ /* 0x001ee20000300800 */
[----:B------:R-:W3:Y:S01]  /*481d0*/  LDL.LU R19, [R1+0x39c] ;  /* 0x00039c0001137983 */ /* 0x000ee20000300800 */
[C---:B----4-:R-:W-:Y:S01]  /*481e0*/  HMMA.16816.F32.BF16 R8, R20.reuse, R6, R8 ;  /* 0x000000061408723c */ /* 0x050fe20000041808 */
[----:B------:R-:W-:Y:S11]  /*481f0*/  IMAD.MOV.U32 R4, RZ, RZ, R7 ;  /* 0x000000ffff047224 */ /* 0x000ff600078e0007 */
[----:B------:R-:W-:Y:S11]  /*48200*/  @!UPT UIADD3 URZ, URZ, URZ, URZ ;  /* 0x0000003f3f3ff290 */ /* 0x000ff6000fffe03f */
[----:B------:R0:W-:Y:S01]  /*48210*/  STL.64 [R1+0x9a0], R8 ;  /* 0x0009a00801007387 */ /* 0x0001e20000100a00 */
[----:B------:R1:W-:Y:S02]  /*48220*/  STL.64 [R1+0x9a8], R10 ;  /* 0x0009a80a01007387 */ /* 0x0003e40000100a00 */
[----:B0-----:R-:W-:Y:S01]  /*48230*/  IMAD.MOV.U32 R8, RZ, RZ, R6 ;  /* 0x000000ffff087224 */ /* 0x001fe200078e0006 */
[----:B-1----:R-:W4:Y:S01]  /*48240*/  LDL.LU.64 R10, [R1+0x58b8] ;  /* 0x0058b800010a7983 */ /* 0x002f220000300a00 */
[----:B------:R-:W2:Y:S02]  /*48250*/  LDL.LU.64 R6, [R1+0x58b0] ;  /* 0x0058b00001067983 */ /* 0x000ea40000300a00 */
[----:B------:R-:W2:Y:S02]  /*48260*/  LDL.LU R5, [R1+0x58a8] ;  /* 0x0058a80001057983 */ /* 0x000ea40000300800 */
[----:B------:R-:W-:Y:S01]  /*48270*/  IMAD.MOV.U32 R9, RZ, RZ, R27 ;  /* 0x000000ffff097224 */ /* 0x000fe200078e001b */
[C---:B---3--:R-:W-:Y:S11]  /*48280*/  HMMA.16816.F32.BF16 R16, R20.reuse, R26, R16 ;  /* 0x0000001a1410723c */ /* 0x048ff60000041810 */
[----:B------:R-:W-:Y:S11]  /*48290*/  @!UPT UIADD3 URZ, URZ, URZ, URZ ;  /* 0x0000003f3f3ff290 */ /* 0x000ff6000fffe03f */
[----:B------:R-:W-:Y:S01]  /*482a0*/  @!UPT UIADD3 URZ, URZ, URZ, URZ ;  /* 0x0000003f3f3ff290 */ /* 0x000fe2000fffe03f */
[----:B------:R0:W-:Y:S01]  /*482b0*/  STL.64 [R1+0x990], R16 ;  /* 0x0009901001007387 */ /* 0x0001e20000100a00 */
[----:B------:R-:W-:Y:S02]  /*482c0*/  STL.64 [R1+0x998], R18 ;  /* 0x0009981201007387 */ /* 0x000fe40000100a00 */
[----:B0-----:R-:W-:Y:S02]  /*482d0*/  IMAD.MOV.U32 R16, RZ, RZ, R26 ;  /* 0x000000ffff107224 */ /* 0x001fe400078e001a */
[----:B------:R-:W2:Y:S03]  /*482e0*/  LDL.LU.64 R26, [R1+0x58a0] ;  /* 0x0058a000011a7983 */ /* 0x000ea60000300a00 */
[----:B------:R0:W-:Y:S02]  /*482f0*/  STL [R1+0x57d8], R16 ;  /* 0x0057d81001007387 */ /* 0x0001e40000100800 */
[----:B0-----:R-:W3:Y:S01]  /*48300*/  LDL.LU R16, [R1+0x370] ;  /* 0x0003700001107983 */ /* 0x001ee20000300800 */
[----:B------:R-:W3:Y:S02]  /*48310*/  LDL.LU R17, [R1+0x374] ;  /* 0x0003740001117983 */ /* 0x000ee40000300800 */
[----:B------:R-:W3:Y:S02]  /*48320*/  LDL.LU R18, [R1+0x378] ;  /* 0x0003780001127983 */ /* 0x000ee40000300800 */
[----:B------:R-:W3:Y:S01]  /*48330*/  LDL.LU R19, [R1+0x37c] ;  /* 0x00037c0001137983 */ /* 0x000ee20000300800 */
        /* <DEDUP_REMOVED lines=8> */
[----:B------:R-:W3:Y:S02]  /*483c0*/  LDL.LU.64 R26, [R1+0x5888] ;  /* 0x00588800011a7983 */ /* 0x000ee40000300a00 */
[----:B------:R-:W2:Y:S01]  /*483d0*/  LDL.LU.64 R24, [R1+0x5880] ;  /* 0x0058800001187983 */ /* 0x000ea20000300a00 */
[C---:B---3--:R-:W-:Y:S11]  /*483e0*/  HMMA.16816.F32.BF16 R16, R20.reuse, R26, R16 ;  /* 0x0000001a1410723c */ /* 0x048ff60000041810 */
[----:B------:R-:W-:Y:S11]  /*483f0*/  @!UPT UIADD3 URZ, URZ, URZ, URZ ;  /* 0x0000003f3f3ff290 */ /* 0x000ff6000fffe03f */
[----:B------:R-:W-:Y:S01]  /*48400*/  @!UPT UIADD3 URZ, URZ, URZ, URZ ;  /* 0x0000003f3f3ff290 */ /* 0x000fe2000fffe03f */
[----:B------:R4:W-:Y:S01]  /*48410*/  STL.64 [R1+0x970], R16 ;  /* 0x0009701001007387 */ /* 0x0009e20000100a00 */
[----:B------:R0:W-:Y:S02]  /*48420*/  STL.64 [R1+0x978], R18 ;  /* 0x0009781201007387 */ /* 0x0001e40000100a00 */
[----:B----4-:R-:W-:Y:S02]  /*48430*/  IMAD.MOV.U32 R16, RZ, RZ, R10 ;  /* 0x000000ffff107224 */ /* 0x010fe400078e000a */
[----:B------:R-:W-:Y:S01]  /*48440*/  IMAD.MOV.U32 R17, RZ, RZ, R11 ;  /* 0x000000ffff117224 */ /* 0x000fe200078e000b */
[----:B------:R-:W2:Y:S01]  /*48450*/  LDL.LU R10, [R1+0x587c] ;  /* 0x00587c00010a7983 */ /* 0x000ea20000300800 */
[----:B------:R-:W2:Y:S02]  /*48460*/  LDL.LU R11, [R1+0x5878] ;  /* 0x00587800010b7983 */ /* 0x000ea40000300800 */
[----:B0-----:R-:W3:Y:S02]  /*48470*/  LDL.LU R18, [R1+0x668] ;  /* 0x0006680001127983 */ /* 0x001ee40000300800 */
[----:B------:R-:W3:Y:S02]  /*48480*/  LDL.LU R19, [R1+0x66c] ;  /* 0x00066c0001137983 */ /* 0x000ee40000300800 */
[----:B---3--:R0:W-:Y:S01]  /*48490*/  STL.64 [R1+0x57e8], R18 ;  /* 0x0057e81201007387 */ /* 0x0081e20000100a00 */
[----:B------:R-:W-:Y:S03]  /*484a0*/  STL.64 [R1+0x57e0], R16 ;  /* 0x0057e01001007387 */ /* 0x000fe60000100a00 */
[----:B0-----:R-:W3:Y:S01]  /*484b0*/  LDL.64 R18, [R1+0x88] ;  /* 0x0000880001127983 */ /* 0x001ee20000100a00 */
[----:B--2---:R-:W-:Y:S03]  /*484c0*/  HMMA.16816.F32.BF16 R12, R20, R10, R12 ;  /* 0x0000000a140c723c */ /* 0x004fe6000004180c */
[----:B---3--:R0:W-:Y:S01]  /*484d0*/  STL.64 [R1+0x57f8], R18 ;  /* 0x0057f81201007387 */ /* 0x0081e20000100a00 */
[----:B------:R1:W-:Y:S02]  /*484e0*/  STL.64 [R1+0x5768], R26 ;  /* 0x0057681a01007387 */ /* 0x0003e40000100a00 */
[----:B------:R2:W-:Y:S01]  /*484f0*/  STL.64 [R1+0x5760], R24 ;  /* 0x0057601801007387 */ /* 0x0005e20000100a00 */
[----:B0-----:R-:W3:Y:S11]  /*48500*/  LDL R18, [R1+0x98] ;  /* 0x0000980001127983 */ /* 0x001ef60000100800 */
[----:B------:R-:W-:Y:S05]  /*48510*/  @!UPT UIADD3 URZ, URZ, URZ, URZ ;  /* 0x0000003f3f3ff290 */ /* 0x000fea000fffe03f */
[----:B------:R-:W-:Y:S02]  /*48520*/  STL.64 [R1+0x960], R12 ;  /* 0x0009600c01007387 */ /* 0x000fe40000100a00 */
[----:B------:R-:W-:Y:S02]  /*48530*/  STL.64 [R1+0x968], R14 ;  /* 0x0009680e01007387 */ /* 0x000fe40000100a00 */
[----:B------:R-:W3:Y:S02]  /*48540*/  LDL R19, [R1+0x9c] ;  /* 0x00009c0001137983 */ /* 0x000ee40000100800 */
[----:B---3--:R-:W-:Y:S01]  /*48550*/  STL.64 [R1+0x5810], R18 ;  /* 0x0058101201007387 */ /* 0x008fe20000100a00 */
[----:B-1----:R-:W3:Y:S02]  /*48560*/  LDL R26, [R1+0xa8] ;  /* 0x0000a800011a7983 */ /* 0x002ee40000100800 */
[----:B------:R-:W3:Y:S02]  /*48570*/  LDL R27, [R1+0xac] ;  /* 0x0000ac00011b7983 */ /* 0x000ee40000100800 */
[----:B---3--:R0:W-:Y:S01]  /*48580*/  STL.64 [R1+0x5818], R26 ;  /* 0x0058181a01007387 */ /* 0x0081e20000100a00 */
[----:B--2---:R-:W2:Y:S02]  /*48590*/  LDL.LU R24, [R1+0x6a0] ;  /* 0x0006a00001187983 */ /* 0x004ea40000300800 */
[----:B------:R-:W2:Y:S01]  /*485a0*/  LDL.LU R25, [R1+0x6a4] ;  /* 0x0006a40001197983 */ /* 0x000ea20000300800 */
[----:B0-----:R-:W3:Y:S01]  /*485b0*/  LDL.LU R26, [R1+0x6a8] ;  /* 0x0006a800011a7983 */ /* 0x001ee20000300800 */
[----:B------:R-:W3:Y:S03]  /*485c0*/  LDL.LU R27, [R1+0x6ac] ;  /* 0x0006ac00011b7983 */ /* 0x000ee60000300800 */
[----:B---3--:R0:W-:Y:S01]  /*485d0*/  STL.64 [R1+0x5828], R26 ;  /* 0x0058281a01007387 */ /* 0x0081e20000100a00 */
[----:B--2---:R-:W-:Y:S03]  /*485e0*/  STL.64 [R1+0x5820], R24 ;  /* 0x0058201801007387 */ /* 0x004fe60000100a00 */
[----:B0-----:R-:W2:Y:S04]  /*485f0*/  LDL.64 R26, [R1+0xc8] ;  /* 0x0000c800011a7983 */ /* 0x001ea80000100a00 */
[----:B--2---:R0:W-:Y:S04]  /*48600*/  STL.64 [R1+0x5840], R26 ;  /* 0x0058401a01007387 */ /* 0x0041e80000100a00 */
[----:B0-----:R-:W2:Y:S04]  /*48610*/  LDL.64 R26, [R1+0xd8] ;  /* 0x0000d800011a7983 */ /* 0x001ea80000100a00 */
[----:B--2---:R0:W-:Y:S01]  /*48620*/  STL.64 [R1+0x5858], R26 ;  /* 0x0058581a01007387 */ /* 0x0041e20000100a00 */
[----:B------:R-:W2:Y:S02]  /*48630*/  LDL.LU R16, [R1+0x690] ;  /* 0x0006900001107983 */ /* 0x000ea40000300800 */
[----:B------:R-:W2:Y:S02]  /*48640*/  LDL.LU R17, [R1+0x694] ;  /* 0x0006940001117983 */ /* 0x000ea40000300800 */
[----:B------:R-:W3:Y:S01]  /*48650*/  LDL.LU R18, [R1+0x698] ;  /* 0x0006980001127983 */ /* 0x000ee20000300800 */
[----:B------:R-:W3:Y:S01]  /*48660*/  LDL.LU R19, [R1+0x69c] ;  /* 0x00069c0001137983 */ /* 0x000ee20000300800 */
[----:B------:R-:W4:Y:S02]  /*48670*/  LDL.LU R12, [R1+0x350] ;  /* 0x00035000010c7983 */ /* 0x000f240000300800 */
[----:B------:R-:W4:Y:S02]  /*48680*/  LDL.LU R13, [R1+0x354] ;  /* 0x00035400010d7983 */ /* 0x000f240000300800 */
[----:B------:R-:W4:Y:S01]  /*48690*/  LDL.LU R14, [R1+0x358] ;  /* 0x00035800010e7983 */ /* 0x000f220000300800 */
[----:B------:R-:W4:Y:S04]  /*486a0*/  LDL.LU R15, [R1+0x35c] ;  /* 0x00035c00010f7983 */ /* 0x000f280000300800 */
[----:B0-----:R-:W4:Y:S04]  /*486b0*/  LDL.64 R26, [R1+0x38] ;  /* 0x00003800011a7983 */ /* 0x001f280000100a00 */
[----:B---3--:R-:W-:Y:S01]  /*486c0*/  STL.64 [R1+0x5838], R18 ;  /* 0x0058381201007387 */ /* 0x008fe20000100a00 */
[----:B--2---:R0:W-:Y:S03]  /*486d0*/  STL.64 [R1+0x5830], R16 ;  /* 0x0058301001007387 */ /* 0x0041e60000100a00 */
[----:B0-----:R-:W2:Y:S01]  /*486e0*/  LDL.LU R16, [R1+0x6b0] ;  /* 0x0006b00001107983 */ /* 0x001ea20000300800 */
[----:B------:R-:W2:Y:S02]  /*486f0*/  LDL.LU R17, [R1+0x6b4] ;  /* 0x0006b40001117983 */ /* 0x000ea40000300800 */
[----:B------:R-:W3:Y:S02]  /*48700*/  LDL.LU R18, [R1+0x6b8] ;  /* 0x0006b80001127983 */ /* 0x000ee40000300800 */
[----:B------:R-:W3:Y:S02]  /*48710*/  LDL.LU R19, [R1+0x6bc] ;  /* 0x0006bc0001137983 */ /* 0x000ee40000300800 */
        /* <DEDUP_REMOVED lines=10> */
[----:B------:R-:W2:Y:S02]  /*487c0*/  LDL.LU R18, [R1+0x6d8] ;  /* 0x0006d80001127983 */ /* 0x000ea40000300800 */
[----:B------:R-:W2:Y:S01]  /*487d0*/  LDL.LU R19, [R1+0x6dc] ;  /* 0x0006dc0001137983 */ /* 0x000ea20000300800 */
[----:B------:R0:W-:Y:S01]  /*487e0*/  STL.64 [R1+0x57d0], R10 ;  /* 0x0057d00a01007387 */ /* 0x0001e20000100a00 */
[----:B------:R1:W-:Y:S02]  /*487f0*/  STL.64 [R1+0x57f0], R8 ;  /* 0x0057f00801007387 */ /* 0x0003e40000100a00 */
[----:B0-----:R-:W-:Y:S01]  /*48800*/  IMAD.MOV.U32 R10, RZ, RZ, R6 ;  /* 0x000000ffff0a7224 */ /* 0x001fe200078e0006 */
[----:B-1----:R-:W3:Y:S01]  /*48810*/  LDL.LU R8, [R1+0x670] ;  /* 0x0006700001087983 */ /* 0x002ee20000300800 */
[----:B------:R-:W3:Y:S02]  /*48820*/  LDL.LU R9, [R1+0x674] ;  /* 0x0006740001097983 */ /* 0x000ee40000300800 */
[----:B------:R-:W4:Y:S02]  /*48830*/  LDL.LU R6, [R1+0x5874] ;  /* 0x0058740001067983 */ /* 0x000f240000300800 */
[----:B------:R-:W-:-:S02]  /*48840*/  IMAD.MOV.U32 R11, RZ, RZ, R7 ;  /* 0x000000ffff0b7224 */ /* 0x000fc400078e0007 */
[----:B------:R-:W4:Y:S03]  /*48850*/  LDL.LU R7, [R1+0x5870] ;  /* 0x0058700001077983 */ /* 0x000f260000300800 */
[----:B------:R-:W-:Y:S01]  /*48860*/  STL.64 [R1+0x5808], R10 ;  /* 0x0058080a01007387 */ /* 0x000fe20000100a00 */
[C---:B----4-:R-:W-:Y:S01]  /*48870*/  HMMA.16816.F32.BF16 R12, R20.reuse, R6, R12 ;  /* 0x00000006140c723c */ /* 0x050fe2000004180c */
[----:B---3--:R0:W-:Y:S04]  /*48880*/  STL.64 [R1+0x5800], R8 ;  /* 0x0058000801007387 */ /* 0x0081e80000100a00 */
[----:B0-----:R-:W3:Y:S01]  /*48890*/  LDL.LU R8, [R1+0x680] ;  /* 0x0006800001087983 */ /* 0x001ee20000300800 */
[----:B------:R-:W3:Y:S02]  /*488a0*/  LDL.LU R9, [R1+0x684] ;  /* 0x0006840001097983 */ /* 0x000ee40000300800 */
[----:B------:R-:W3:Y:S02]  /*488b0*/  LDL.LU R10, [R1+0x688] ;  /* 0x00068800010a7983 */ /* 0x000ee40000300800 */
[----:B------:R-:W3:Y:S11]  /*488c0*/  LDL.LU R11, [R1+0x68c] ;  /* 0x00068c00010b7983 */ /* 0x000ef60000300800 */
[----:B------:R-:W-:Y:S02]  /*488d0*/  @!UPT UIADD3 URZ, URZ, URZ, URZ ;  /* 0x0000003f3f3ff290 */ /* 0x000fe4000fffe03f */
[----:B------:R-:W-:Y:S01]  /*488e0*/  STL.64 [R1+0x950], R12 ;  /* 0x0009500c01007387 */ /* 0x000fe20000100a00 */
[----:B------:R-:W-:Y:S02]  /*488f0*/  STL.64 [R1+0x958], R14 ;  /* 0x0009580e01007387 */ /* 0x000fe40000100a00 */
[----:B------:R-:W0:Y:S01]  /*48900*/  LDSM.16.MT88.4 R12, [R5+0x2100] ;  /* 0x00210000050c783b */ /* 0x000e220000004200 */
[C---:B--2---:R-:W-:Y:S01]  /*48910*/  HMMA.16816.F32.BF16 R16, R20.reuse, R26, R16 ;  /* 0x0000001a1410723c */ /* 0x044fe20000041810 */
[----:B------:R-:W-:Y:S02]  /*48920*/  STL.64 [R1+0x5748], R6 ;  /* 0x0057480601007387 */ /* 0x000fe40000100a00 */
[----:B------:R-:W-:Y:S02]  /*48930*/  STL [R1+0x5740], R5 ;  /* 0x0057400501007387 */ /* 0x000fe40000100800 */
[----:B0-----:R0:W-:Y:S01]  /*48940*/  STL.64 [R1+0x5690], R14 ;  /* 0x0056900e01007387 */ /* 0x0011e20000100a00 */
[----:B------:R1:W-:Y:S03]  /*48950*/  STL.64 [R1+0x5688], R12 ;  /* 0x0056880c01007387 */ /* 0x0003e60000100a00 */
[----:B0-----:R-:W2:Y:S11]  /*48960*/  LDL.64 R14, [R1+0xb8] ;  /* 0x0000b800010e7983 */ /* 0x001eb60000100a00 */
[----:B------:R-:W-:Y:S03]  /*48970*/  @!UPT UIADD3 URZ, URZ, URZ, URZ ;  /* 0x0000003f3f3ff290 */ /* 0x000fe6000fffe03f */
[----:B------:R-:W-:Y:S02]  /*48980*/  STL.64 [R1+0xd80], R16 ;  /* 0x000d801001007387 */ /* 0x000fe40000100a00 */
[----:B------:R0:W-:Y:S02]  /*48990*/  STL.64 [R1+0xd88], R18 ;  /* 0x000d881201007387 */ /* 0x0001e40000100a00 */
[----:B-1----:R-:W-:Y:S02]  /*489a0*/  IMAD.MOV.U32 R13, RZ, RZ, R26 ;  /* 0x000000ffff0d7224 */ /* 0x002fe400078e001a */
[----:B------:R-:W-:Y:S01]  /*489b0*/  IMAD.MOV.U32 R12, RZ, RZ, R27 ;  /* 0x000000ffff0c7224 */ /* 0x000fe200078e001b */
[----:B0-----:R-:W4:Y:S01]  /*489c0*/  LDL.LU.64 R18, [R1+0x5868] ;  /* 0x0058680001127983 */ /* 0x001f220000300a00 */
[----:B------:R-:W4:Y:S02]  /*489d0*/  LDL.LU.64 R16, [R1+0x5860] ;  /* 0x0058600001107983 */ /* 0x000f240000300a00 */
[----:B------:R-:W4:Y:S02]  /*489e0*/  LDL.LU.64 R26, [R1+0x5858] ;  /* 0x00585800011a7983 */ /* 0x000f240000300a00 */
[----:B----4-:R-:W-:Y:S01]  /*489f0*/  HMMA.16816.F32.BF16 R16, R20, R26, R16 ;  /* 0x0000001a1410723c */ /* 0x010fe20000041810 */
[----:B------:R-:W-:-:S02]  /*48a00*/  IMAD.MOV.U32 R6, RZ, RZ, R26 ;  /* 0x000000ffff067224 */ /* 0x000fc400078e001a */
[----:B------:R-:W-:Y:S11]  /*48a10*/  IMAD.MOV.U32 R5, RZ, RZ, R27 ;  /* 0x000000ffff057224 */ /* 0x000ff600078e001b */
[----:B------:R-:W-:Y:S09]  /*48a20*/  @!UPT UIADD3 URZ, URZ, URZ, URZ ;  /* 0x0000003f3f3ff290 */ /* 0x000ff2000fffe03f */
[----:B------:R-:W-:Y:S01]  /*48a30*/  STL.64 [R1+0xd70], R16 ;  /* 0x000d701001007387 */ /* 0x000fe20000100a00 */
[----:B------:R0:W-:Y:S03]  /*48a40*/  STL.64 [R1+0xd78], R18 ;  /* 0x000d781201007387 */ /* 0x0001e60000100a00 */
        /* <DEDUP_REMOVED lines=11> */
[----:B------:R-:W2:Y:S02]  /*48b00*/  LDL.LU.64 R26, [R1+0x5828] ;  /* 0x00582800011a7983 */ /* 0x000ea40000300a00 */
[----:B------:R-:W2:Y:S02]  /*48b10*/  LDL.LU.64 R24, [R1+0x5820] ;  /* 0x0058200001187983 */ /* 0x000ea40000300a00 */
[C---:B--2---:R-:W-:Y:S11]  /*48b20*/  HMMA.16816.F32.BF16 R24, R20.reuse, R14, R24 ;  /* 0x0000000e1418723c */ /* 0x044ff60000041818 */
[----:B------:R-:W-:Y:S11]  /*48b30*/  @!UPT UIADD3 URZ, URZ, URZ, URZ ;  /* 0x0000003f3f3ff290 */ /* 0x000ff6000fffe03f */
[----:B------:R-:W-:Y:S01]  /*48b40*/  @!UPT UIADD3 URZ, URZ, URZ, URZ ;  /* 0x0000003f3f3ff290 */ /* 0x000fe2000fffe03f */
[----:B------:R-:W-:Y:S01]  /*48b50*/  STL.64 [R1+0xd50], R24 ;  /* 0x000d501801007387 */ /* 0x000fe20000100a00 */
[----:B------:R0:W-:Y:S03]  /*48b60*/  STL.64 [R1+0xd58], R26 ;  /* 0x000d581a01007387 */ /* 0x0001e60000100a00 */
[----:B0-----:R-:W4:Y:S01]  /*48b70*/  LDL.LU.64 R26, [R1+0x5818] ;  /* 0x00581800011a7983 */ /* 0x001f220000300a00 */
[----:B------:R-:W-:Y:S01]  /*48b80*/  STL.64 [R1+0x5710], R14 ;  /* 0x0057100e01007387 */ /* 0x000fe20000100a00 */
[----:B----4-:R-:W-:Y:S02]  /*48b90*/  HMMA.16816.F32.BF16 R24, R20, R26, R16 ;  /* 0x0000001a1418723c */ /* 0x010fe40000041810 */
[----:B------:R-:W3:Y:S11]  /*48ba0*/  LDL.LU.64 R18, [R1+0x5810] ;  /* 0x0058100001127983 */ /* 0x000ef60000300a00 */
[----:B------:R-:W-:Y:S10]  /*48bb0*/  @!UPT UIADD3 URZ, URZ, URZ, URZ ;  /* 0x0000003f3f3ff290 */ /* 0x000ff4000fffe03f */
[----:B------:R-:W-:Y:S01]  /*48bc0*/  STL.64 [R1+0xd40], R24 ;  /* 0x000d401801007387 */ /* 0x000fe20000100a00 */
[----:B------:R0:W-:Y:S02]  /*48bd0*/  STL.64 [R1+0xd48], R26 ;  /* 0x000d481a01007387 */ /* 0x0001e40000100a00 */
[----:B0-----:R-:W-:Y:S02]  /*48be0*/  IMAD.MOV.U32 R26, RZ, RZ, R29 ;  /* 0x000000ffff1a7224 */ /* 0x001fe400078e001d */
[----:B------:R-:W-:-:S05]  /*48bf0*/  IMAD.MOV.U32 R27, RZ, RZ, R28 ;  /* 0x000000ffff1b7224 */ /* 0x000fca00078e001c */
[----:B------:R0:W-:Y:S04]  /*48c00*/  STL.64 [R1+0x5780], R26 ;  /* 0x0057801a01007387 */ /* 0x0001e80000100a00 */
[----:B0-----:R-:W2:Y:S04]  /*48c10*/  LDL R26, [R1+0x78] ;  /* 0x00007800011a7983 */ /* 0x001ea80000100800 */
[----:B------:R-:W2:Y:S01]  /*48c20*/  LDL R27, [R1+0x7c] ;  /* 0x00007c00011b7983 */ /* 0x000ea20000100800 */
[C---:B---3--:R-:W-:Y:S03]  /*48c30*/  HMMA.16816.F32.BF16 R16, R20.reuse, R18, R8 ;  /* 0x000000121410723c */ /* 0x048fe60000041808 */
[----:B------:R-:W3:Y:S01]  /*48c40*/  LDL.LU.64 R10, [R1+0x5808] ;  /* 0x00580800010a7983 */ /* 0x000ee20000300a00 */
[----:B------:R-:W3:Y:S11]  /*48c50*/  LDL.LU.64 R8, [R1+0x5800] ;  /* 0x0058000001087983 */ /* 0x000ef60000300a00 */
[----:B------:R-:W-:Y:S08]  /*48c60*/  @!UPT UIADD3 URZ, URZ, URZ, URZ ;  /* 0x0000003f3f3ff290 */ /* 0x000ff0000fffe03f */
[----:B------:R-:W-:Y:S01]  /*48c70*/  STL.64 [R1+0xd30], R16 ;  /* 0x000d301001007387 */ /* 0x000fe20000100a00 */
[----:B------:R0:W-:Y:S03]  /*48c80*/  STL.64 [R1+0xd38], R18 ;  /* 0x000d381201007387 */ /* 0x0001e60000100a00 */
[----:B0-----:R-:W3:Y:S02]  /*48c90*/  LDL.LU.64 R18, [R1+0x57f8] ;  /* 0x0057f80001127983 */ /* 0x001ee40000300a00 */
[C---:B---3--:R-:W-:Y:S01]  /*48ca0*/  HMMA.16816.F32.BF16 R8, R20.reuse, R18, R8 ;  /* 0x000000121408723c */ /* 0x048fe20000041808 */
        /* <DEDUP_REMOVED lines=8> */
[----:B--2---:R-:W-:Y:S01]  /*48d30*/  HMMA.16816.F32.BF16 R24, R20, R26, R16 ;  /* 0x0000001a1418723c */ /* 0x004fe20000041810 */
[----:B------:R-:W2:Y:S01]  /*48d40*/  LDL.LU R16, [R1+0x57d8] ;  /* 0x0057d80001107983 */ /* 0x000ea20000300800 */
[----:B------:R-:W-:-:S02]  /*48d50*/  IMAD.MOV.U32 R15, RZ, RZ, R5 ;  /* 0x000000ffff0f7224 */ /* 0x000fc400078e0005 */
[----:B------:R-:W-:Y:S11]  /*48d60*/  IMAD.MOV.U32 R14, RZ, RZ, R6 ;  /* 0x000000ffff0e7224 */ /* 0x000ff600078e0006 */
[----:B------:R-:W-:Y:S08]  /*48d70*/  @!UPT UIADD3 URZ, URZ, URZ, URZ ;  /* 0x0000003f3f3ff290 */ /* 0x000ff0000fffe03f */
[----:B------:R-:W-:Y:S01]  /*48d80*/  STL.64 [R1+0xd10], R24 ;  /* 0x000d101801007387 */ /* 0x000fe20000100a00 */
[----:B------:R3:W-:Y:S02]  /*48d90*/  STL.64 [R1+0xd18], R26 ;  /* 0x000d181a01007387 */ /* 0x0007e40000100a00 */
[----:B---3--:R-:W-:Y:S02]  /*48da0*/  IMAD.MOV.U32 R27, RZ, RZ, R9 ;  /* 0x000000ffff1b7224 */ /* 0x008fe400078e0009 */
[----:B--2---:R-:W-:-:S05]  /*48db0*/  IMAD.MOV.U32 R26, RZ, RZ, R16 ;  /* 0x000000ffff1a7224 */ /* 0x004fca00078e0010 */
[----:B------:R0:W-:Y:S02]  /*48dc0*/  STL.64 [R1+0x5798], R26 ;  /* 0x0057981a01007387 */ /* 0x0001e40000100a00 */
[----:B0-----:R-:W-:Y:S02]  /*48dd0*/  IMAD.MOV.U32 R26, RZ, RZ, R8 ;  /* 0x000000ffff1a7224 */ /* 0x001fe400078e0008 */
[----:B------:R-:W-:Y:S01]  /*48de0*/  IMAD.MOV.U32 R27, RZ, RZ, R4 ;  /* 0x000000ffff1b7224 */ /* 0x000fe200078e0004 */
[----:B------:R-:W2:Y:S01]  /*48df0*/  LDL.LU R8, [R1+0x650] ;  /* 0x0006500001087983 */ /* 0x000ea20000300800 */
[----:B------:R-:W2:Y:S02]  /*48e00*/  LDL.LU R9, [R1+0x654] ;  /* 0x0006540001097983 */ /* 0x000ea40000300800 */
[----:B------:R-:W2:Y:S02]  /*48e10*/  LDL.LU R10, [R1+0x658] ;  /* 0x00065800010a7983 */ /* 0x000ea40000300800 */
[----:B------:R-:W2:Y:S01]  /*48e20*/  LDL.LU R11, [R1+0x65c] ;  /* 0x00065c00010b7983 */ /* 0x000ea20000300800 */
[----:B------:R-:W2:Y:S01]  /*48e30*/  LDL.64 R18, [R1+0x68] ;  /* 0x0000680001127983 */ /* 0x000ea20000100a00 */
[----:B------:R0:W-:Y:S02]  /*48e40*/  STL.64 [R1+0x57c0], R26 ;  /* 0x0057c01a01007387 */ /* 0x0001e40000100a00 */
[----:B------:R-:W3:Y:S02]  /*48e50*/  LDL.LU R24, [R1+0x340] ;  /* 0x0003400001187983 */ /* 0x000ee40000300800 */
[----:B------:R-:W3:Y:S01]  /*48e60*/  LDL.LU R25, [R1+0x344] ;  /* 0x0003440001197983 */ /* 0x000ee20000300800 */
[----:B0-----:R-:W3:Y:S01]  /*48e70*/  LDL.LU R26, [R1+0x348] ;  /* 0x00034800011a7983 */ /* 0x001ee20000300800 */
[----:B------:R-:W3:Y:S02]  /*48e80*/  LDL.LU R27, [R1+0x34c] ;  /* 0x00034c00011b7983 */ /* 0x000ee40000300800 */
[----:B------:R-:W4:Y:S02]  /*48e90*/  LDL.LU R4, [R1+0x270] ;  /* 0x0002700001047983 */ /* 0x000f240000300800 */
[----:B------:R-:W4:Y:S01]  /*48ea0*/  LDL.LU R5, [R1+0x274] ;  /* 0x0002740001057983 */ /* 0x000f220000300800 */
[----:B------:R-:W2:Y:S01]  /*48eb0*/  LDL.LU R6, [R1+0x278] ;  /* 0x0002780001067983 */ /* 0x000ea20000300800 */
[----:B------:R-:W2:Y:S03]  /*48ec0*/  LDL.LU R7, [R1+0x27c] ;  /* 0x00027c0001077983 */ /* 0x000ea60000300800 */
[----:B--2---:R-:W-:Y:S01]  /*48ed0*/  STL.64 [R1+0x5758], R6 ;  /* 0x0057580601007387 */ /* 0x004fe20000100a00 */
[----:B----4-:R0:W-:Y:S03]  /*48ee0*/  STL.64 [R1+0x5750], R4 ;  /* 0x0057500401007387 */ /* 0x0101e60000100a00 */
[----:B0-----:R-:W2:Y:S01]  /*48ef0*/  LDL.LU R4, [R1+0x280] ;  /* 0x0002800001047983 */ /* 0x001ea20000300800 */
[----:B------:R-:W2:Y:S02]  /*48f00*/  LDL.LU R5, [R1+0x284] ;  /* 0x0002840001057983 */ /* 0x000ea40000300800 */
[----:B------:R-:W4:Y:S02]  /*48f10*/  LDL.LU R6, [R1+0x288] ;  /* 0x0002880001067983 */ /* 0x000f240000300800 */
[----:B------:R-:W4:Y:S02]  /*48f20*/  LDL.LU R7, [R1+0x28c] ;  /* 0x00028c0001077983 */ /* 0x000f240000300800 */
[----:B----4-:R-:W-:Y:S01]  /*48f30*/  STL.64 [R1+0x5778], R6 ;  /* 0x0057780601007387 */ /* 0x010fe20000100a00 */
[----:B--2---:R0:W-:Y:S03]  /*48f40*/  STL.64 [R1+0x5770], R4 ;  /* 0x0057700401007387 */ /* 0x0041e60000100a00 */
[----:B0-----:R-:W2:Y:S01]  /*48f50*/  LDL.LU R4, [R1+0x290] ;  /* 0x0002900001047983 */ /* 0x001ea20000300800 */
[----:B------:R-:W2:Y:S02]  /*48f60*/  LDL.LU R5, [R1+0x294] ;  /* 0x0002940001057983 */ /* 0x000ea40000300800 */
[----:B------:R-:W4:Y:S02]  /*48f70*/  LDL.LU R6, [R1+0x298] ;  /* 0x0002980001067983 */ /* 0x000f240000300800 */
[----:B------:R-:W4:Y:S01]  /*48f80*/  LDL.LU R7, [R1+0x29c] ;  /* 0x00029c0001077983 */ /* 0x000f220000300800 */
[----:B------:R-:W-:Y:S01]  /*48f90*/  HMMA.16816.F32.BF16 R8, R20, R18, R8 ;  /* 0x000000121408723c */ /* 0x000fe20000041808 */
[----:B----4-:R-:W-:Y:S01]  /*48fa0*/  STL.64 [R1+0x5790], R6 ;  /* 0x0057900601007387 */ /* 0x010fe20000100a00 */
[----:B--2---:R0:W-:Y:S03]  /*48fb0*/  STL.64 [R1+0x5788], R4 ;  /* 0x0057880401007387 */ /* 0x0041e60000100a00 */
        /* <DEDUP_REMOVED lines=8> */
[----:B------:R-:W2:Y:S02]  /*49040*/  LDL.LU R6, [R1+0x2b8] ;  /* 0x0002b80001067983 */ /* 0x000ea40000300800 */
[----:B------:R-:W2:Y:S01]  /*49050*/  LDL.LU R7, [R1+0x2bc] ;  /* 0x0002bc0001077983 */ /* 0x000ea20000300800 */
[----:B------:R-:W-:Y:S01]  /*49060*/  STL.64 [R1+0x5728], R14 ;  /* 0x0057280e01007387 */ /* 0x000fe20000100a00 */
[----:B------:R0:W-:Y:S02]  /*49070*/  STL.64 [R1+0xd00], R8 ;  /* 0x000d000801007387 */ /* 0x0001e40000100a00 */
[----:B------:R1:W-:Y:S02]  /*49080*/  STL.64 [R1+0xd08], R10 ;  /* 0x000d080a01007387 */ /* 0x0003e40000100a00 */
[----:B0-----:R-:W-:Y:S01]  /*49090*/  IMAD.MOV.U32 R9, RZ, RZ, R18 ;  /* 0x000000ffff097224 */ /* 0x001fe200078e0012 */
[----:B-1----:R-:W4:Y:S01]  /*490a0*/  LDL.LU.64 R10, [R1+0x57d0] ;  /* 0x0057d000010a7983 */ /* 0x002f220000300a00 */
[----:B------:R-:W-:-:S02]  /*490b0*/  IMAD.MOV.U32 R8, RZ, RZ, R19 ;  /* 0x000000ffff087224 */ /* 0x000fc400078e0013 */
[----:B------:R-:W3:Y:S02]  /*490c0*/  LDL.LU.64 R18, [R1+0x57c8] ;  /* 0x0057c80001127983 */ /* 0x000ee40000300a00 */
[----:B---3--:R-:W-:Y:S01]  /*490d0*/  HMMA.16816.F32.BF16 R20, R20, R18, R24 ;  /* 0x000000121414723c */ /* 0x008fe20000041818 */
[----:B------:R-:W2:Y:S01]  /*490e0*/  LDL.LU.64 R26, [R1+0x57c0] ;  /* 0x0057c000011a7983 */ /* 0x000ea20000300a00 */
[----:B------:R-:W2:Y:S02]  /*490f0*/  LDL.LU.64 R18, [R1+0x57b8] ;  /* 0x0057b80001127983 */ /* 0x000ea40000300a00 */
[----:B------:R-:W2:Y:S11]  /*49100*/  LDL.LU.64 R16, [R1+0x57b0] ;  /* 0x0057b00001107983 */ /* 0x000eb60000300a00 */
[----:B------:R-:W-:Y:S08]  /*49110*/  @!UPT UIADD3 URZ, URZ, URZ, URZ ;  /* 0x0000003f3f3ff290 */ /* 0x000ff0000fffe03f */
[----:B------:R0:W-:Y:S01]  /*49120*/  STL.64 [R1+0x940], R20 ;  /* 0x0009401401007387 */ /* 0x0001e20000100a00 */
[----:B------:R1:W-:Y:S03]  /*49130*/  STL.64 [R1+0x948], R22 ;  /* 0x0009481601007387 */ /* 0x0003e60000100a00 */
[----:B0-----:R-:W3:Y:S01]  /*49140*/  LDL.LU R20, [R1+0x260] ;  /* 0x0002600001147983 */ /* 0x001ee20000300800 */
[----:B------:R-:W3:Y:S02]  /*49150*/  LDL.LU R21, [R1+0x264] ;  /* 0x0002640001157983 */ /* 0x000ee40000300800 */
[----:B-1----:R-:W3:Y:S02]  /*49160*/  LDL.LU R22, [R1+0x268] ;  /* 0x0002680001167983 */ /* 0x002ee40000300800 */
[----:B------:R-:W3:Y:S01]  /*49170*/  LDL.LU R23, [R1+0x26c] ;  /* 0x00026c0001177983 */ /* 0x000ee20000300800 */
[C---:B--2---:R-:W-:Y:S01]  /*49180*/  HMMA.16816.F32.BF16 R24, R16.reuse, R26, R4 ;  /* 0x0000001a1018723c */ /* 0x044fe20000041804 */
[----:B------:R-:W2:Y:S01]  /*49190*/  LDL.LU.64 R6, [R1+0x57a8] ;  /* 0x0057a80001067983 */ /* 0x000ea20000300a00 */
[----:B------:R-:W2:Y:S11]  /*491a0*/  LDL.LU.64 R4, [R1+0x57a0] ;  /* 0x0057a00001047983 */ /* 0x000eb60000300a00 */
[----:B------:R-:W-:Y:S10]  /*491b0*/  @!UPT UIADD3 URZ, URZ, URZ, URZ ;  /* 0x0000003f3f3ff290 */ /* 0x000ff4000fffe03f */
[----:B------:R-:W-:Y:S01]  /*491c0*/  STL.64 [R1+0x690], R24 ;  /* 0x0006901801007387 */ /* 0x000fe20000100a00 */
        /* <DEDUP_REMOVED lines=16> */
[----:B------:R-:W3:Y:S01]  /*492d0*/  LDL.LU.64 R24, [R1+0x5760] ;  /* 0x0057600001187983 */ /* 0x000ee20000300a00 */
[C---:B--2---:R-:W-:Y:S11]  /*492e0*/  HMMA.16816.F32.BF16 R4, R16.reuse, R26, R4 ;  /* 0x0000001a1004723c */ /* 0x044ff60000041804 */
[----:B------:R-:W-:Y:S11]  /*492f0*/  @!UPT UIADD3 URZ, URZ, URZ, URZ ;  /* 0x0000003f3f3ff290 */ /* 0x000ff6000fffe03f */
[----:B------:R-:W-:Y:S01]  /*49300*/  @!UPT UIADD3 URZ, URZ, URZ, URZ ;  /* 0x0000003f3f3ff290 */ /* 0x000fe2000fffe03f */
[----:B------:R-:W-:Y:S01]  /*49310*/  STL.64 [R1+0x280], R4 ;  /* 0x0002800401007387 */ /* 0x000fe20000100a00 */
[----:B------:R0:W-:Y:S03]  /*49320*/  STL.64 [R1+0x288], R6 ;  /* 0x0002880601007387 */ /* 0x0001e60000100a00 */
[----:B0-----:R-:W4:Y:S01]  /*49330*/  LDL.LU.64 R6, [R1+0x5758] ;  /* 0x0057580001067983 */ /* 0x001f220000300a00 */
[----:B------:R-:W4:Y:S02]  /*49340*/  LDL.LU.64 R4, [R1+0x5750] ;  /* 0x0057500001047983 */ /* 0x000f240000300a00 */
[----:B------:R-:W-:Y:S02]  /*49350*/  STL.64 [R1+0x5658], R26 ;  /* 0x0056581a01007387 */ /* 0x000fe40000100a00 */
[----:B---3--:R0:W-:Y:S02]  /*49360*/  STL.64 [R1+0x5650], R24 ;  /* 0x0056501801007387 */ /* 0x0081e40000100a00 */
        /* <DEDUP_REMOVED lines=9> */
[----:B------:R-:W3:Y:S01]  /*49400*/  LDL.LU R27, [R1+0x5bc] ;  /* 0x0005bc00011b7983 */ /* 0x000ee20000300800 */
[C---:B----4-:R-:W-:Y:S01]  /*49410*/  HMMA.16816.F32.BF16 R4, R16.reuse, R10, R4 ;  /* 0x0000000a1004723c */ /* 0x050fe20000041804 */
[----:B---3--:R-:W-:Y:S01]  /*49420*/  STL.64 [R1+0x5738], R26 ;  /* 0x0057381a01007387 */ /* 0x008fe20000100a00 */
[----:B--2---:R0:W-:Y:S03]  /*49430*/  STL.64 [R1+0x5730], R24 ;  /* 0x0057301801007387 */ /* 0x0041e60000100a00 */
[----:B0-----:R-:W2:Y:S01]  /*49440*/  LDL.LU R24, [R1+0x5c0] ;  /* 0x0005c00001187983 */ /* 0x001ea20000300800 */
[----:B------:R-:W2:Y:S02]  /*49450*/  LDL.LU R25, [R1+0x5c4] ;  /* 0x0005c40001197983 */ /* 0x000ea40000300800 */
[----:B------:R-:W2:Y:S02]  /*49460*/  LDL.LU R26, [R1+0x5c8] ;  /* 0x0005c800011a7983 */ /* 0x000ea40000300800 */
[----:B------:R-:W2:Y:S11]  /*49470*/  LDL.LU R27, [R1+0x5cc] ;  /* 0x0005cc00011b7983 */ /* 0x000eb60000300800 */
[----:B------:R-:W-:Y:S02]  /*49480*/  @!UPT UIADD3 URZ, URZ, URZ, URZ ;  /* 0x0000003f3f3ff290 */ /* 0x000fe4000fffe03f */
[----:B------:R-:W-:Y:S01]  /*49490*/  STL.64 [R1+0x270], R4 ;  /* 0x0002700401007387 */ /* 0x000fe20000100a00 */
[----:B------:R0:W-:Y:S03]  /*494a0*/  STL.64 [R1+0x278], R6 ;  /* 0x0002780601007387 */ /* 0x0001e60000100a00 */
[----:B0-----:R-:W3:Y:S01]  /*494b0*/  LDL.LU.64 R6, [R1+0x5748] ;  /* 0x0057480001067983 */ /* 0x001ee20000300a00 */
[----:B------:R-:W4:Y:S02]  /*494c0*/  LDL.LU R5, [R1+0x5740] ;  /* 0x0057400001057983 */ /* 0x000f240000300800 */
[----:B------:R-:W-:Y:S01]  /*494d0*/  STL.64 [R1+0x5680], R10 ;  /* 0x0056800a01007387 */ /* 0x000fe20000100a00 */
[----:B---3--:R-:W-:Y:S01]  /*494e0*/  HMMA.16816.F32.BF16 R20, R16, R6, R20 ;  /* 0x000000061014723c */ /* 0x008fe20000041814 */
[----:B------:R-:W-:Y:S11]  /*494f0*/  STL.64 [R1+0x5638], R6 ;  /* 0x0056380601007387 */ /* 0x000ff60000100a00 */
[----:B------:R-:W-:Y:S11]  /*49500*/  @!UPT UIADD3 URZ, URZ, URZ, URZ ;  /* 0x0000003f3f3ff290 */ /* 0x000ff6000fffe03f */
[----:B------:R-:W-:Y:S01]  /*49510*/  STL.64 [R1+0x260], R20 ;  /* 0x0002601401007387 */ /* 0x000fe20000100a00 */
[----:B------:R-:W-:Y:S02]  /*49520*/  STL.64 [R1+0x268], R22 ;  /* 0x0002681601007387 */ /* 0x000fe40000100a00 */
[----:B----4-:R-:W0:Y:S02]  /*49530*/  LDSM.16.MT88.4 R20, [R5+0x2180] ;  /* 0x002180000514783b */ /* 0x010e240000004200 */
[----:B0-----:R0:W-:Y:S02]  /*49540*/  STL.64 [R1+0x5568], R22 ;  /* 0x0055681601007387 */ /* 0x0011e40000100a00 */
[----:B------:R1:W-:Y:S02]  /*49550*/  STL.64 [R1+0x5560], R20 ;  /* 0x0055601401007387 */ /* 0x0003e40000100a00 */
[----:B0-----:R-:W3:Y:S01]  /*49560*/  LDL.64 R22, [R1+0x48] ;  /* 0x0000480001167983 */ /* 0x001ee20000100a00 */
[----:B------:R-:W-:-:S02]  /*49570*/  IMAD.MOV.U32 R14, RZ, RZ, R13 ;  /* 0x000000ffff0e7224 */ /* 0x000fc400078e000d */
[----:B------:R-:W-:-:S07]  /*49580*/  IMAD.MOV.U32 R15, RZ, RZ, R12 ;  /* 0x000000ffff0f7224 */ /* 0x000fce00078e000c */
[C---:B--2---:R-:W-:Y:S01]  /*49590*/  HMMA.16816.F32.BF16 R12, R16.reuse, R14, R24 ;  /* 0x0000000e100c723c */ /* 0x044fe20000041818 */
[----:B---3--:R0:W-:Y:S01]  /*495a0*/  STL.64 [R1+0x5708], R22 ;  /* 0x0057081601007387 */ /* 0x0081e20000100a00 */
[----:B-1----:R-:W2:Y:S02]  /*495b0*/  LDL.LU R20, [R1+0x5a0] ;  /* 0x0005a00001147983 */ /* 0x002ea40000300800 */
[----:B------:R-:W2:Y:S01]  /*495c0*/  LDL.LU R21, [R1+0x5a4] ;  /* 0x0005a40001157983 */ /* 0x000ea20000300800 */
[----:B0-----:R-:W2:Y:S01]  /*495d0*/  LDL.LU R22, [R1+0x5a8] ;  /* 0x0005a80001167983 */ /* 0x001ea20000300800 */
[----:B------:R-:W2:Y:S02]  /*495e0*/  LDL.LU R23, [R1+0x5ac] ;  /* 0x0005ac0001177983 */ /* 0x000ea40000300800 */
[----:B------:R-:W3:Y:S02]  /*495f0*/  LDL.LU.64 R26, [R1+0x5738] ;  /* 0x00573800011a7983 */ /* 0x000ee40000300a00 */
[----:B------:R-:W3:Y:S11]  /*49600*/  LDL.LU.64 R24, [R1+0x5730] ;  /* 0x0057300001187983 */ /* 0x000ef60000300a00 */
[----:B------:R-:W-:Y:S02]  /*49610*/  @!UPT UIADD3 URZ, URZ, URZ, URZ ;  /* 0x0000003f3f3ff290 */ /* 0x000fe4000fffe03f */
[----:B------:R-:W-:Y:S01]  /*49620*/  STL.64 [R1+0xc60], R12 ;  /* 0x000c600c01007387 */ /* 0x000fe20000100a00 */
[----:B------:R0:W-:Y:S03]  /*49630*/  STL.64 [R1+0xc68], R14 ;  /* 0x000c680e01007387 */ /* 0x0001e60000100a00 */
[----:B0-----:R-:W3:Y:S02]  /*49640*/  LDL.LU.64 R14, [R1+0x5728] ;  /* 0x00572800010e7983 */ /* 0x001ee40000300a00 */
[----:B---3--:R-:W-:Y:S02]  /*49650*/  HMMA.16816.F32.BF16 R12, R16, R14, R24 ;  /* 0x0000000e100c723c */ /* 0x008fe40000041818 */
[----:B------:R-:W3:Y:S01]  /*49660*/  LDL.LU.64 R26, [R1+0x5720] ;  /* 0x00572000011a7983 */ /* 0x000ee20000300a00 */
[----:B------:R-:W3:Y:S11]  /*49670*/  LDL.LU.64 R24, [R1+0x5718] ;  /* 0x0057180001187983 */ /* 0x000ef60000300a00 */
[----:B------:R-:W-:Y:S09]  /*49680*/  @!UPT UIADD3 URZ, URZ, URZ, URZ ;  /* 0x0000003f3f3ff290 */ /* 0x000ff2000fffe03f */
[----:B------:R-:W-:Y:S01]  /*49690*/  STL.64 [R1+0xc50], R12 ;  /* 0x000c500c01007387 */ /* 0x000fe20000100a00 */
[----:B------:R0:W-:Y:S03]  /*496a0*/  STL.64 [R1+0xc58], R14 ;  /* 0x000c580e01007387 */ /* 0x0001e60000100a00 */
[----:B0-----:R-:W3:Y:S01]  /*496b0*/  LDL.LU.64 R14, [R1+0x5710] ;  /* 0x00571000010e7983 */ /* 0x001ee20000300a00 */
[----:B------:R-:W-:Y:S02]  /*496c0*/  IMAD.MOV.U32 R6, RZ, RZ, R2 ;  /* 0x000000ffff067224 */ /* 0x000fe400078e0002 */
[----:B------:R-:W-:-:S07]  /*496d0*/  IMAD.MOV.U32 R7, RZ, RZ, R0 ;  /* 0x000000ffff077224 */ /* 0x000fce00078e0000 */
[C---:B--2---:R-:W-:Y:S11]  /*496e0*/  HMMA.16816.F32.BF16 R20, R16.reuse, R6, R20 ;  /* 0x000000061014723c */ /* 0x044ff60000041814 */
[----:B------:R-:W-:Y:S11]  /*496f0*/  @!UPT UIADD3 URZ, URZ, URZ, URZ ;  /* 0x0000003f3f3ff290 */ /* 0x000ff6000fffe03f */
[----:B------:R-:W-:Y:S01]  /*49700*/  @!UPT UIADD3 URZ, URZ, URZ, URZ ;  /* 0x0000003f3f3ff290 */ /* 0x000fe2000fffe03f */
[----:B------:R-:W-:Y:S01]  /*49710*/  STL.64 [R1+0xc40], R20 ;  /* 0x000c401401007387 */ /* 0x000fe20000100a00 */
[----:B------:R-:W-:Y:S01]  /*49720*/  STL.64 [R1+0xc48], R22 ;  /* 0x000c481601007387 */ /* 0x000fe20000100a00 */
[----:B---3--:R-:W-:Y:S01]  /*49730*/  HMMA.16816.F32.BF16 R4, R16, R14, R24 ;  /* 0x0000000e1004723c */ /* 0x008fe20000041818 */
[----:B------:R-:W-:Y:S02]  /*49740*/  IMAD.MOV.U32 R2, RZ, RZ, R14 ;  /* 0x000000ffff027224 */ /* 0x000fe400078e000e */
[----:B------:R-:W-:Y:S11]  /*49750*/  IMAD.MOV.U32 R0, RZ, RZ, R15 ;  /* 0x000000ffff007224 */ /* 0x000ff600078e000f */
[----:B------:R-:W-:Y:S09]  /*49760*/  @!UPT UIADD3 URZ, URZ, URZ, URZ ;  /* 0x0000003f3f3ff290 */ /* 0x000ff2000fffe03f */
[----:B------:R0:W-:Y:S01]  /*49770*/  STL.64 [R1+0xc30], R4 ;  /* 0x000c300401007387 */ /* 0x0001e20000100a00 */
[----:B------:R1:W-:Y:S03]  /*49780*/  STL.64 [R1+0xc38], R6 ;  /* 0x000c380601007387 */ /* 0x0003e60000100a00 */
[----:B0-----:R-:W2:Y:S01]  /*49790*/  LDL.LU R4, [R1+0x1f0] ;  /* 0x0001f00001047983 */ /* 0x001ea20000300800 */
[----:B------:R-:W2:Y:S02]  /*497a0*/  LDL.LU R5, [R1+0x1f4] ;  /* 0x0001f40001057983 */ /* 0x000ea40000300800 */
[----:B-1----:R-:W3:Y:S02]  /*497b0*/  LDL.LU R6, [R1+0x1f8] ;  /* 0x0001f80001067983 */ /* 0x002ee40000300800 */
[----:B------:R-:W3:Y:S01]  /*497c0*/  LDL.LU R7, [R1+0x1fc] ;  /* 0x0001fc0001077983 */ /* 0x000ee20000300800 */
[----:B------:R-:W4:Y:S01]  /*497d0*/  LDL.LU R12, [R1+0x250] ;  /* 0x00025000010c7983 */ /* 0x000f220000300800 */
[----:B------:R-:W4:Y:S02]  /*497e0*/  LDL.LU R13, [R1+0x254] ;  /* 0x00025400010d7983 */ /* 0x000f240000300800 */
[----:B------:R-:W2:Y:S02]  /*497f0*/  LDL.LU R14, [R1+0x258] ;  /* 0x00025800010e7983 */ /* 0x000ea40000300800 */
[----:B------:R-:W2:Y:S02]  /*49800*/  LDL.LU R15, [R1+0x25c] ;  /* 0x00025c00010f7983 */ /* 0x000ea40000300800 */
[----:B--2---:R0:W-:Y:S01]  /*49810*/  STL.64 [R1+0x56a0], R14 ;  /* 0x0056a00e01007387 */ /* 0x0041e20000100a00 */
[----:B----4-:R-:W-:Y:S02]  /*49820*/  STL.64 [R1+0x5698], R12 ;  /* 0x0056980c01007387 */ /* 0x010fe40000100a00 */
[----:B0-----:R-:W-:-:S02]  /*49830*/  IMAD.MOV.U32 R14, RZ, RZ, R9 ;  /* 0x000000ffff0e7224 */ /* 0x001fc400078e0009 */
[----:B------:R-:W-:-:S05]  /*49840*/  IMAD.MOV.U32 R15, RZ, RZ, R8 ;  /* 0x000000ffff0f7224 */ /* 0x000fca00078e0008 */
[----:B------:R-:W-:Y:S01]  /*49850*/  STL.64 [R1+0x56b8], R14 ;  /* 0x0056b80e01007387 */ /* 0x000fe20000100a00 */
[----:B------:R-:W2:Y:S03]  /*49860*/  LDL.64 R26, [R1+0x8] ;  /* 0x00000800011a7983 */ /* 0x000ea60000100a00 */
[----:B--2---:R-:W-:Y:S01]  /*49870*/  STL.64 [R1+0x5670], R26 ;  /* 0x0056701a01007387 */ /* 0x004fe20000100a00 */
[----:B---3--:R-:W-:Y:S02]  /*49880*/  STL.64 [R1+0x5648], R6 ;  /* 0x0056480601007387 */ /* 0x008fe40000100a00 */
[----:B------:R0:W-:Y:S02]  /*49890*/  STL.64 [R1+0x5640], R4 ;  /* 0x0056400401007387 */ /* 0x0001e40000100a00 */
[----:B0-----:R-:W2:Y:S01]  /*498a0*/  LDL.LU R4, [R1+0x200] ;  /* 0x0002000001047983 */ /* 0x001ea20000300800 */
[----:B------:R-:W2:Y:S02]  /*498b0*/  LDL.LU R5, [R1+0x204] ;  /* 0x0002040001057983 */ /* 0x000ea40000300800 */
[----:B------:R-:W3:Y:S02]  /*498c0*/  LDL.LU R6, [R1+0x208] ;  /* 0x0002080001067983 */ /* 0x000ee40000300800 */
[----:B------:R-:W3:Y:S01]  /*498d0*/  LDL.LU R7, [R1+0x20c] ;  /* 0x00020c0001077983 */ /* 0x000ee20000300800 */
[----:B------:R-:W4:Y:S04]  /*498e0*/  LDL.64 R14, [R1+0x78] ;  /* 0x00007800010e7983 */ /* 0x000f280000100a00 */
[----:B----4-:R0:W-:Y:S01]  /*498f0*/  STL.64 [R1+0x56d0], R14 ;  /* 0x0056d00e01007387 */ /* 0x0101e20000100a00 */
[----:B------:R-:W4:Y:S02]  /*49900*/  LDL.LU R8, [R1+0x230] ;  /* 0x0002300001087983 */ /* 0x000f240000300800 */
[----:B------:R-:W4:Y:S02]  /*49910*/  LDL.LU R9, [R1+0x234] ;  /* 0x0002340001097983 */ /* 0x000f240000300800 */
[----:B------:R-:W2:Y:S01]  /*49920*/  LDL.LU R10, [R1+0x238] ;  /* 0x00023800010a7983 */ /* 0x000ea20000300800 */
[----:B------:R-:W2:Y:S01]  /*49930*/  LDL.LU R11, [R1+0x23c] ;  /* 0x00023c00010b7983 */ /* 0x000ea20000300800 */
[----:B------:R-:W2:Y:S02]  /*49940*/  LDL.LU R20, [R1+0x580] ;  /* 0x0005800001147983 */ /* 0x000ea40000300800 */
[----:B------:R-:W2:Y:S02]  /*49950*/  LDL.LU R21, [R1+0x584] ;  /* 0x0005840001157983 */ /* 0x000ea40000300800 */
[----:B------:R-:W2:Y:S01]  /*49960*/  LDL.LU R22, [R1+0x588] ;  /* 0x0005880001167983 */ /* 0x000ea20000300800 */
[----:B------:R-:W2:Y:S01]  /*49970*/  LDL.LU R23, [R1+0x58c] ;  /* 0x00058c0001177983 */ /* 0x000ea20000300800 */
[----:B0-----:R-:W-:-:S02]  /*49980*/  IMAD.MOV.U32 R14, RZ, RZ, R29 ;  /* 0x000000ffff0e7224 */ /* 0x001fc400078e001d */
[----:B------:R-:W-:-:S05]  /*49990*/  IMAD.MOV.U32 R15, RZ, RZ, R28 ;  /* 0x000000ffff0f7224 */ /* 0x000fca00078e001c */
[----:B------:R0:W-:Y:S04]  /*499a0*/  STL.64 [R1+0x56e8], R14 ;  /* 0x0056e80e01007387 */ /* 0x0001e80000100a00 */
[----:B0-----:R-:W2:Y:S04]  /*499b0*/  LDL.64 R14, [R1+0x98] ;  /* 0x00009800010e7983 */ /* 0x001ea80000100a00 */
[----:B--2---:R0:W-:Y:S04]  /*499c0*/  STL.64 [R1+0x5700], R14 ;  /* 0x0057000e01007387 */ /* 0x0041e80000100a00 */
[----:B0-----:R-:W2:Y:S01]  /*499d0*/  LDL.64 R14, [R1+0xa8] ;  /* 0x0000a800010e7983 */ /* 0x001ea20000100a00 */
[----:B------:R-:W-:Y:S02]  /*499e0*/  STL.64 [R1+0x56b0], R10 ;  /* 0x0056b00a01007387 */ /* 0x000fe40000100a00 */
[----:B----4-:R0:W-:Y:S02]  /*499f0*/  STL.64 [R1+0x56a8], R8 ;  /* 0x0056a80801007387 */ /* 0x0101e40000100a00 */
[----:B0-----:R-:W4:Y:S01]  /*49a00*/  LDL.LU R8, [R1+0x540] ;  /* 0x0005400001087983 */ /* 0x001f220000300800 */
[----:B------:R-:W4:Y:S02]  /*49a10*/  LDL.LU R9, [R1+0x544] ;  /* 0x0005440001097983 */ /* 0x000f240000300800 */
[----:B------:R-:W2:Y:S02]  /*49a20*/  LDL.LU R10, [R1+0x548] ;  /* 0x00054800010a7983 */ /* 0x000ea40000300800 */
[----:B------:R-:W2:Y:S02]  /*49a30*/  LDL.LU R11, [R1+0x54c] ;  /* 0x00054c00010b7983 */ /* 0x000ea40000300800 */
        /* <DEDUP_REMOVED lines=17> */
[----:B------:R-:W2:Y:S02]  /*49b50*/  LDL.LU R10, [R1+0x578] ;  /* 0x00057800010a7983 */ /* 0x000ea40000300800 */
[----:B------:R-:W2:Y:S01]  /*49b60*/  LDL.LU R11, [R1+0x57c] ;  /* 0x00057c00010b7983 */ /* 0x000ea20000300800 */
[----:B------:R-:W4:Y:S04]  /*49b70*/  LDL.64 R26, [R1+0x18] ;  /* 0x00001800011a7983 */ /* 0x000f280000100a00 */
[----:B----4-:R0:W-:Y:S04]  /*49b80*/  STL.64 [R1+0x5678], R26 ;  /* 0x0056781a01007387 */ /* 0x0101e80000100a00 */
[----:B0-----:R-:W4:Y:S01]  /*49b90*/  LDL.64 R26, [R1+0x28] ;  /* 0x00002800011a7983 */ /* 0x001f220000100a00 */
[----:B---3--:R-:W-:Y:S02]  /*49ba0*/  STL.64 [R1+0x5668], R6 ;  /* 0x0056680601007387 */ /* 0x008fe40000100a00 */
[----:B------:R0:W-:Y:S02]  /*49bb0*/  STL.64 [R1+0x5660], R4 ;  /* 0x0056600401007387 */ /* 0x0001e40000100a00 */
[----:B0-----:R-:W3:Y:S01]  /*49bc0*/  LDL.LU R4, [R1+0x210] ;  /* 0x0002100001047983 */ /* 0x001ee20000300800 */
[----:B------:R-:W3:Y:S02]  /*49bd0*/  LDL.LU R5, [R1+0x214] ;  /* 0x0002140001057983 */ /* 0x000ee40000300800 */
[----:B------:R-:W3:Y:S02]  /*49be0*/  LDL.LU R6, [R1+0x218] ;  /* 0x0002180001067983 */ /* 0x000ee40000300800 */
[----:B------:R-:W3:Y:S01]  /*49bf0*/  LDL.LU R7, [R1+0x21c] ;  /* 0x00021c0001077983 */ /* 0x000ee20000300800 */
[----:B------:R-:W-:Y:S01]  /*49c00*/  STL [R1+0x562c], R0 ;  /* 0x00562c0001007387 */ /* 0x000fe20000100800 */
[----:B------:R-:W-:Y:S02]  /*49c10*/  STL [R1+0x5628], R2 ;  /* 0x0056280201007387 */ /* 0x000fe40000100800 */
[----:B------:R0:W-:Y:S02]  /*49c20*/  STL.64 [R1+0xc20], R20 ;  /* 0x000c201401007387 */ /* 0x0001e40000100a00 */
[----:B------:R1:W-:Y:S02]  /*49c30*/  STL.64 [R1+0xc28], R22 ;  /* 0x000c281601007387 */ /* 0x0003e40000100a00 */
[----:B0-----:R-:W-:Y:S01]  /*49c40*/  IMAD.MOV.U32 R21, RZ, RZ, R14 ;  /* 0x000000ffff157224 */ /* 0x001fe200078e000e */
[----:B-1----:R-:W2:Y:S01]  /*49c50*/  LDL.LU.64 R22, [R1+0x5708] ;  /* 0x0057080001167983 */ /* 0x002ea20000300a00 */
[----:B------:R-:W-:-:S02]  /*49c60*/  IMAD.MOV.U32 R20, RZ, RZ, R15 ;  /* 0x000000ffff147224 */ /* 0x000fc400078e000f */
[----:B------:R-:W2:Y:S03]  /*49c70*/  LDL.LU.64 R14, [R1+0x5700] ;  /* 0x00570000010e7983 */ /* 0x000ea60000300a00 */
[----:B------:R-:W-:Y:S01]  /*49c80*/  STL [R1+0x5634], R20 ;  /* 0x0056341401007387 */ /* 0x000fe20000100800 */
[----:B------:R-:W-:Y:S01]  /*49c90*/  STL [R1+0x5630], R21 ;  /* 0x0056301501007387 */ /* 0x000fe20000100800 */
        /* <DEDUP_REMOVED lines=13> */
[----:B------:R-:W-:Y:S01]  /*49d70*/  STL.64 [R1+0xc00], R12 ;  /* 0x000c000c01007387 */ /* 0x000fe20000100a00 */
[----:B------:R0:W-:Y:S03]  /*49d80*/  STL.64 [R1+0xc08], R14 ;  /* 0x000c080e01007387 */ /* 0x0001e60000100a00 */
        /* <DEDUP_REMOVED lines=11> */
[----:B------:R-:W4:Y:S01]  /*49e40*/  LDL.LU.64 R10, [R1+0x56b0] ;  /* 0x0056b000010a7983 */ /* 0x000f220000300a00 */
[----:B------:R-:W4:Y:S11]  /*49e50*/  LDL.LU.64 R8, [R1+0x56a8] ;  /* 0x0056a80001087983 */ /* 0x000f360000300a00 */
[----:B------:R-:W-:Y:S10]  /*49e60*/  @!UPT UIADD3 URZ, URZ, URZ, URZ ;  /* 0x0000003f3f3ff290 */ /* 0x000ff4000fffe03f */
[----:B------:R-:W-:Y:S01]  /*49e70*/  STL.64 [R1+0xbe0], R12 ;  /* 0x000be00c01007387 */ /* 0x000fe20000100a00 */
[----:B------:R0:W-:Y:S03]  /*49e80*/  STL.64 [R1+0xbe8], R14 ;  /* 0x000be80e01007387 */ /* 0x0001e60000100a00 */
[----:B0-----:R-:W2:Y:S01]  /*49e90*/  LDL.LU.64 R14, [R1+0x56a0] ;  /* 0x0056a000010e7983 */ /* 0x001ea20000300a00 */
[----:B------:R-:W2:Y:S02]  /*49ea0*/  LDL.LU.64 R12, [R1+0x5698] ;  /* 0x00569800010c7983 */ /* 0x000ea40000300a00 */
[----:B--2---:R-:W-:Y:S01]  /*49eb0*/  HMMA.16816.F32.BF16 R16, R16, R22, R12 ;  /* 0x000000161010723c */ /* 0x004fe2000004180c */
[----:B------:R-:W4:Y:S01]  /*49ec0*/  LDL.LU.64 R14, [R1+0x5690] ;  /* 0x00569000010e7983 */ /* 0x000f220000300a00 */
[----:B------:R-:W4:Y:S11]  /*49ed0*/  LDL.LU.64 R12, [R1+0x5688] ;  /* 0x00568800010c7983 */ /* 0x000f360000300a00 */
[----:B------:R-:W-:Y:S10]  /*49ee0*/  @!UPT UIADD3 URZ, URZ, URZ, URZ ;  /* 0x0000003f3f3ff290 */ /* 0x000ff4000fffe03f */
[----:B------:R0:W-:Y:S01]  /*49ef0*/  STL.64 [R1+0x680], R16 ;  /* 0x0006801001007387 */ /* 0x0001e20000100a00 */
[----:B------:R1:W-:Y:S03]  /*49f00*/  STL.64 [R1+0x688], R18 ;  /* 0x0006881201007387 */ /* 0x0003e60000100a00 */
[----:B0-----:R-:W2:Y:S01]  /*49f10*/  LDL.LU R16, [R1+0x1e0] ;  /* 0x0001e00001107983 */ /* 0x001ea20000300800 */
[----:B------:R-:W2:Y:S02]  /*49f20*/  LDL.LU R17, [R1+0x1e4] ;  /* 0x0001e40001117983 */ /* 0x000ea40000300800 */
[----:B-1----:R-:W2:Y:S02]  /*49f30*/  LDL.LU R18, [R1+0x1e8] ;  /* 0x0001e80001127983 */ /* 0x002ea40000300800 */
[----:B------:R-:W2:Y:S01]  /*49f40*/  LDL.LU R19, [R1+0x1ec] ;  /* 0x0001ec0001137983 */ /* 0x000ea20000300800 */
[----:B------:R0:W-:Y:S01]  /*49f50*/  STL.64 [R1+0x5578], R22 ;  /* 0x0055781601007387 */ /* 0x0001e20000100a00 */
[----:B------:R-:W2:Y:S02]  /*49f60*/  LDL.LU R20, [R1+0x220] ;  /* 0x0002200001147983 */ /* 0x000ea40000300800 */
[----:B------:R-:W2:Y:S01]  /*49f70*/  LDL.LU R21, [R1+0x224] ;  /* 0x0002240001157983 */ /* 0x000ea20000300800 */
[----:B0-----:R-:W2:Y:S01]  /*49f80*/  LDL.LU R22, [R1+0x228] ;  /* 0x0002280001167983 */ /* 0x001ea20000300800 */
[----:B------:R-:W2:Y:S01]  /*49f90*/  LDL.LU R23, [R1+0x22c] ;  /* 0x00022c0001177983 */ /* 0x000ea20000300800 */
[C---:B----4-:R-:W-:Y:S11]  /*49fa0*/  HMMA.16816.F32.BF16 R8, R12.reuse, R26, R8 ;  /* 0x0000001a0c08723c */ /* 0x050ff60000041808 */
[----:B------:R-:W-:Y:S11]  /*49fb0*/  @!UPT UIADD3 URZ, URZ, URZ, URZ ;  /* 0x0000003f3f3ff290 */ /* 0x000ff6000fffe03f */
[----:B------:R-:W-:Y:S01]  /*49fc0*/  @!UPT UIADD3 URZ, URZ, URZ, URZ ;  /* 0x0000003f3f3ff290 */ /* 0x000fe2000fffe03f */
[----:B------:R0:W-:Y:S01]  /*49fd0*/  STL.64 [R1+0x670], R8 ;  /* 0x0006700801007387 */ /* 0x0001e20000100a00 */
[----:B------:R1:W-:Y:S02]  /*49fe0*/  STL.64 [R1+0x678], R10 ;  /* 0x0006780a01007387 */ /* 0x0003e40000100a00 */
[----:B0-----:R-:W-:Y:S01]  /*49ff0*/  IMAD.MOV.U32 R9, RZ, RZ, R26 ;  /* 0x000000ffff097224 */ /* 0x001fe200078e001a */
[----:B-1----:R-:W4:Y:S01]  /*4a000*/  LDL.LU.64 R10, [R1+0x5680] ;  /* 0x00568000010a7983 */ /* 0x002f220000300a00 */
[----:B------:R-:W-:Y:S02]  /*4a010*/  IMAD.MOV.U32 R8, RZ, RZ, R27 ;  /* 0x000000ffff087224 */ /* 0x000fe400078e001b */
[----:B------:R-:W2:Y:S02]  /*4a020*/  LDL.LU.64 R26, [R1+0x5678] ;  /* 0x00567800011a7983 */ /* 0x000ea40000300a00 */
[C---:B--2---:R-:W-:Y:S11]  /*4a030*/  HMMA.16816.F32.BF16 R20, R12.reuse, R26, R20 ;  /* 0x0000001a0c14723c */ /* 0x044ff60000041814 */
[----:B------:R-:W-:Y:S11]  /*4a040*/  @!UPT UIADD3 URZ, URZ, URZ, URZ ;  /* 0x0000003f3f3ff290 */ /* 0x000ff6000fffe03f */
[----:B------:R-:W-:Y:S01]  /*4a050*/  @!UPT UIADD3 URZ, URZ, URZ, URZ ;  /* 0x0000003f3f3ff290 */ /* 0x000fe2000fffe03f */
[----:B------:R-:W-:Y:S01]  /*4a060*/  STL.64 [R1+0x650], R20 ;  /* 0x0006501401007387 */ /* 0x000fe20000100a00 */
[----:B------:R0:W-:Y:S02]  /*4a070*/  STL.64 [R1+0x658], R22 ;  /* 0x0006581601007387 */ /* 0x0001e40000100a00 */
[----:B0-----:R-:W-:Y:S02]  /*4a080*/  IMAD.MOV.U32 R23, RZ, RZ, R26 ;  /* 0x000000ffff177224 */ /* 0x001fe400078e001a */
[----:B------:R-:W-:Y:S02]  /*4a090*/  IMAD.MOV.U32 R22, RZ, RZ, R27 ;  /* 0x000000ffff167224 */ /* 0x000fe400078e001b */
[----:B------:R-:W3:Y:S02]  /*4a0a0*/  LDL.LU.64 R26, [R1+0x5670] ;  /* 0x00567000011a7983 */ /* 0x000ee40000300a00 */
[----:B---3--:R-:W-:Y:S01]  /*4a0b0*/  HMMA.16816.F32.BF16 R4, R12, R26, R4 ;  /* 0x0000001a0c04723c */ /* 0x008fe20000041804 */
        /* <DEDUP_REMOVED lines=16> */
[----:B------:R0:W-:Y:S02]  /*4a1c0*/  STL.64 [R1+0x5518], R26 ;  /* 0x0055181a01007387 */ /* 0x0001e40000100a00 */
[----:B---3--:R-:W-:Y:S01]  /*4a1d0*/  STL.64 [R1+0x5510], R24 ;  /* 0x0055101801007387 */ /* 0x008fe20000100a00 */
[----:B0-----:R-:W2:Y:S01]  /*4a1e0*/  LDL.64 R26, [R1+0x38] ;  /* 0x00003800011a7983 */ /* 0x001ea20000100a00 */
[C---:B----4-:R-:W-:Y:S11]  /*4a1f0*/  HMMA.16816.F32.BF16 R4, R12.reuse, R10, R4 ;  /* 0x0000000a0c04723c */ /* 0x050ff60000041804 */
[----:B------:R-:W-:Y:S11]  /*4a200*/  @!UPT UIADD3 URZ, URZ, URZ, URZ ;  /* 0x0000003f3f3ff290 */ /* 0x000ff6000fffe03f */
[----:B------:R-:W-:Y:S01]  /*4a210*/  @!UPT UIADD3 URZ, URZ, URZ, URZ ;  /* 0x0000003f3f3ff290 */ /* 0x000fe2000fffe03f */
[----:B------:R-:W-:Y:S01]  /*4a220*/  STL.64 [R1+0x3a0], R4 ;  /* 0x0003a00401007387 */ /* 0x000fe20000100a00 */
[----:B------:R0:W-:Y:S03]  /*4a230*/  STL.64 [R1+0x3a8], R6 ;  /* 0x0003a80601007387 */ /* 0x0001e60000100a00 */
[----:B0-----:R-:W3:Y:S01]  /*4a240*/  LDL.LU.64 R6, [R1+0x5638] ;  /* 0x0056380001067983 */ /* 0x001ee20000300a00 */
[----:B------:R-:W-:Y:S01]  /*4a250*/  STL.64 [R1+0x5580], R10 ;  /* 0x0055800a01007387 */ /* 0x000fe20000100a00 */
[----:B---3--:R-:W-:Y:S11]  /*4a260*/  HMMA.16816.F32.BF16 R16, R12, R6, R16 ;  /* 0x000000060c10723c */ /* 0x008ff60000041810 */
[----:B------:R-:W-:Y:S11]  /*4a270*/  @!UPT UIADD3 URZ, URZ, URZ, URZ ;  /* 0x0000003f3f3ff290 */ /* 0x000ff6000fffe03f */
[----:B------:R-:W-:Y:S01]  /*4a280*/  @!UPT UIADD3 URZ, URZ, URZ, URZ ;  /* 0x0000003f3f3ff290 */ /* 0x000fe2000fffe03f */
[----:B------:R-:W-:Y:S01]  /*4a290*/  STL.64 [R1+0x370], R16 ;  /* 0x0003701001007387 */ /* 0x000fe20000100a00 */
[----:B------:R-:W-:Y:S02]  /*4a2a0*/  STL.64 [R1+0x378], R18 ;  /* 0x0003781201007387 */ /* 0x000fe40000100a00 */
[----:B------:R-:W0:Y:S02]  /*4a2b0*/  LDSM.16.MT88.4 R16, [R3+0x2000] ;  /* 0x002000000310783b */ /* 0x000e240000004200 */
[----:B0-----:R0:W-:Y:S02]  /*4a2c0*/  STL.64 [R1+0x5438], R18 ;  /* 0x0054381201007387 */ /* 0x0011e40000100a00 */
[----:B------:R1:W-:Y:S02]  /*4a2d0*/  STL.64 [R1+0x5430], R16 ;  /* 0x0054301001007387 */ /* 0x0003e40000100a00 */
[----:B0-----:R-:W3:Y:S04]  /*4a2e0*/  LDL.64 R18, [R1+0x88] ;  /* 0x0000880001127983 */ /* 0x001ee80000100a00 */
[----:B---3--:R0:W-:Y:S01]  /*4a2f0*/  STL.64 [R1+0x5620], R18 ;  /* 0x0056201201007387 */ /* 0x0081e20000100a00 */
[----:B-1----:R-:W3:Y:S02]  /*4a300*/  LDL.LU R16, [R1+0x440] ;  /* 0x0004400001107983 */ /* 0x002ee40000300800 */
[----:B------:R-:W3:Y:S01]  /*4a310*/  LDL.LU R17, [R1+0x444] ;  /* 0x0004440001117983 */ /* 0x000ee20000300800 */
[----:B0-----:R-:W3:Y:S01]  /*4a320*/  LDL.LU R18, [R1+0x448] ;  /* 0x0004480001127983 */ /* 0x001ee20000300800 */
[----:B------:R-:W3:Y:S02]  /*4a330*/  LDL.LU R19, [R1+0x44c] ;  /* 0x00044c0001137983 */ /* 0x000ee40000300800 */
[----:B--2---:R-:W-:-:S02]  /*4a340*/  IMAD.MOV.U32 R5, RZ, RZ, R26 ;  /* 0x000000ffff057224 */ /* 0x004fc400078e001a */
[----:B------:R-:W-:Y:S01]  /*4a350*/  IMAD.MOV.U32 R4, RZ, RZ, R27 ;  /* 0x000000ffff047224 */ /* 0x000fe200078e001b */
[----:B---3--:R-:W-:Y:S07]  /*4a360*/  HMMA.16816.F32.BF16 R16, R12, R26, R16 ;  /* 0x0000001a0c10723c */ /* 0x008fee0000041810 */
[----:B------:R-:W-:Y:S02]  /*4a370*/  IMAD.MOV.U32 R26, RZ, RZ, R20 ;  /* 0x000000ffff1a7224 */ /* 0x000fe400078e0014 */
[----:B------:R-:W-:Y:S11]  /*4a380*/  IMAD.MOV.U32 R27, RZ, RZ, R21 ;  /* 0x000000ffff1b7224 */ /* 0x000ff600078e0015 */
[----:B------:R-:W-:Y:S03]  /*4a390*/  @!UPT UIADD3 URZ, URZ, URZ, URZ ;  /* 0x0000003f3f3ff290 */ /* 0x000fe6000fffe03f */
[----:B------:R-:W-:Y:S01]  /*4a3a0*/  STL.64 [R1+0xb40], R16 ;  /* 0x000b401001007387 */ /* 0x000fe20000100a00 */
[----:B------:R-:W-:Y:S02]  /*4a3b0*/  STL.64 [R1+0xb48], R18 ;  /* 0x000b481201007387 */ /* 0x000fe40000100a00 */
[----:B------:R-:W2:Y:S02]  /*4a3c0*/  LDL.LU R20, [R1+0x5634] ;  /* 0x0056340001147983 */ /* 0x000ea40000300800 */
[----:B------:R-:W3:Y:S01]  /*4a3d0*/  LDL.LU R21, [R1+0x5630] ;  /* 0x0056300001157983 */ /* 0x000ee20000300800 */
[----:B------:R0:W-:Y:S02]  /*4a3e0*/  STL.64 [R1+0x5530], R26 ;  /* 0x0055301a01007387 */ /* 0x0001e40000100a00 */
[----:B0-----:R-:W-:Y:S02]  /*4a3f0*/  IMAD.MOV.U32 R26, RZ, RZ, R23 ;  /* 0x000000ffff1a7224 */ /* 0x001fe400078e0017 */
[----:B------:R-:W-:-:S05]  /*4a400*/  IMAD.MOV.U32 R27, RZ, RZ, R22 ;  /* 0x000000ffff1b7224 */ /* 0x000fca00078e0016 */
[----:B------:R0:W-:Y:S01]  /*4a410*/  STL.64 [R1+0x5548], R26 ;  /* 0x0055481a01007387 */ /* 0x0001e20000100a00 */
[----:B------:R-:W-:Y:S02]  /*4a420*/  STL.64 [R1+0x5508], R6 ;  /* 0x0055080601007387 */ /* 0x000fe40000100a00 */
[----:B------:R1:W-:Y:S02]  /*4a430*/  STL.64 [R1+0x5500], R4 ;  /* 0x0055000401007387 */ /* 0x0003e40000100a00 */
[----:B0-----:R-:W-:Y:S02]  /*4a440*/  IMAD.MOV.U32 R26, RZ, RZ, R9 ;  /* 0x000000ffff1a7224 */ /* 0x001fe400078e0009 */
[----:B------:R-:W-:Y:S01]  /*4a450*/  IMAD.MOV.U32 R27, RZ, RZ, R8 ;  /* 0x000000ffff1b7224 */ /* 0x000fe200078e0008 */
[----:B-1----:R-:W4:Y:S01]  /*4a460*/  LDL.LU R4, [R1+0x180] ;  /* 0x0001800001047983 */ /* 0x002f220000300800 */
[----:B------:R-:W4:Y:S02]  /*4a470*/  LDL.LU R5, [R1+0x184] ;  /* 0x0001840001057983 */ /* 0x000f240000300800 */
[----:B------:R-:W2:Y:S02]  /*4a480*/  LDL.LU R6, [R1+0x188] ;  /* 0x0001880001067983 */ /* 0x000ea40000300800 */
[----:B------:R-:W2:Y:S01]  /*4a490*/  LDL.LU R7, [R1+0x18c] ;  /* 0x00018c0001077983 */ /* 0x000ea20000300800 */
[----:B------:R0:W-:Y:S01]  /*4a4a0*/  STL.64 [R1+0x5570], R26 ;  /* 0x0055701a01007387 */ /* 0x0001e20000100a00 */
[----:B------:R-:W2:Y:S02]  /*4a4b0*/  LDL.LU R24, [R1+0x1d0] ;  /* 0x0001d00001187983 */ /* 0x000ea40000300800 */
[----:B------:R-:W2:Y:S01]  /*4a4c0*/  LDL.LU R25, [R1+0x1d4] ;  /* 0x0001d40001197983 */ /* 0x000ea20000300800 */
[----:B0-----:R-:W2:Y:S01]  /*4a4d0*/  LDL.LU R26, [R1+0x1d8] ;  /* 0x0001d800011a7983 */ /* 0x001ea20000300800 */
[----:B------:R-:W2:Y:S03]  /*4a4e0*/  LDL.LU R27, [R1+0x1dc] ;  /* 0x0001dc00011b7983 */ /* 0x000ea60000300800 */
[----:B--2---:R0:W-:Y:S01]  /*4a4f0*/  STL.64 [R1+0x5590], R26 ;  /* 0x0055901a01007387 */ /* 0x0041e20000100a00 */
[----:B------:R1:W-:Y:S02]  /*4a500*/  STL.64 [R1+0x5588], R24 ;  /* 0x0055881801007387 */ /* 0x0003e40000100a00 */
[----:B------:R-:W2:Y:S02]  /*4a510*/  LDL.LU R8, [R1+0x3c0] ;  /* 0x0003c00001087983 */ /* 0x000ea40000300800 */
[----:B------:R-:W2:Y:S01]  /*4a520*/  LDL.LU R9, [R1+0x3c4] ;  /* 0x0003c40001097983 */ /* 0x000ea20000300800 */
[----:B------:R-:W2:Y:S01]  /*4a530*/  LDL.LU R10, [R1+0x3c8] ;  /* 0x0003c800010a7983 */ /* 0x000ea20000300800 */
[----:B------:R-:W2:Y:S02]  /*4a540*/  LDL.LU R11, [R1+0x3cc] ;  /* 0x0003cc00010b7983 */ /* 0x000ea40000300800 */
[----:B0-----:R-:W-:-:S02]  /*4a550*/  IMAD.MOV.U32 R26, RZ, RZ, R0 ;  /* 0x000000ffff1a7224 */ /* 0x001fc400078e0000 */
[----:B------:R-:W-:Y:S01]  /*4a560*/  IMAD.MOV.U32 R27, RZ, RZ, R2 ;  /* 0x000000ffff1b7224 */ /* 0x000fe200078e0002 */
[----:B--2---:R-:W-:Y:S01]  /*4a570*/  STL.64 [R1+0x55a0], R10 ;  /* 0x0055a00a01007387 */ /* 0x004fe20000100a00 */
[----:B------:R-:W-:Y:S02]  /*4a580*/  STL.64 [R1+0x5598], R8 ;  /* 0x0055980801007387 */ /* 0x000fe40000100a00 */
[----:B------:R-:W2:Y:S02]  /*4a590*/  LDL.LU R0, [R1+0x562c] ;  /* 0x00562c0001007983 */ /* 0x000ea40000300800 */
[----:B------:R-:W2:Y:S01]  /*4a5a0*/  LDL.LU R2, [R1+0x5628] ;  /* 0x0056280001027983 */ /* 0x000ea20000300800 */
[----:B------:R0:W-:Y:S01]  /*4a5b0*/  STL.64 [R1+0x55a8], R26 ;  /* 0x0055a81a01007387 */ /* 0x0001e20000100a00 */
[----:B-1----:R-:W2:Y:S02]  /*4a5c0*/  LDL.LU R24, [R1+0x3e0] ;  /* 0x0003e00001187983 */ /* 0x002ea40000300800 */
[----:B------:R-:W2:Y:S01]  /*4a5d0*/  LDL.LU R25, [R1+0x3e4] ;  /* 0x0003e40001197983 */ /* 0x000ea20000300800 */
[----:B0-----:R-:W2:Y:S01]  /*4a5e0*/  LDL.LU R26, [R1+0x3e8] ;  /* 0x0003e800011a7983 */ /* 0x001ea20000300800 */
[----:B------:R-:W2:Y:S03]  /*4a5f0*/  LDL.LU R27, [R1+0x3ec] ;  /* 0x0003ec00011b7983 */ /* 0x000ea60000300800 */
[----:B--2---:R0:W-:Y:S01]  /*4a600*/  STL.64 [R1+0x55b8], R26 ;  /* 0x0055b81a01007387 */ /* 0x0041e20000100a00 */
[----:B------:R-:W-:Y:S02]  /*4a610*/  STL.64 [R1+0x55b0], R24 ;  /* 0x0055b01801007387 */ /* 0x000fe40000100a00 */
[----:B0-----:R-:W-:-:S02]  /*4a620*/  IMAD.MOV.U32 R26, RZ, RZ, R29 ;  /* 0x000000ffff1a7224 */ /* 0x001fc400078e001d */
[----:B------:R-:W-:-:S05]  /*4a630*/  IMAD.MOV.U32 R27, RZ, RZ, R28 ;  /* 0x000000ffff1b7224 */ /* 0x000fca00078e001c */
[----:B------:R3:W-:Y:S01]  /*4a640*/  STL.64 [R1+0x55d0], R26 ;  /* 0x0055d01a01007387 */ /* 0x0007e20000100a00 */
[----:B------:R-:W2:Y:S02]  /*4a650*/  LDL.LU R8, [R1+0x3d0] ;  /* 0x0003d00001087983 */ /* 0x000ea40000300800 */
[----:B------:R-:W2:Y:S02]  /*4a660*/  LDL.LU R9, [R1+0x3d4] ;  /* 0x0003d40001097983 */ /* 0x000ea40000300800 */
[----:B------:R-:W2:Y:S01]  /*4a670*/  LDL.LU R10, [R1+0x3d8] ;  /* 0x0003d800010a7983 */ /* 0x000ea20000300800 */
[----:B------:R-:W2:Y:S01]  /*4a680*/  LDL.LU R11, [R1+0x3dc] ;  /* 0x0003dc00010b7983 */ /* 0x000ea20000300800 */
[----:B---3--:R-:W-:Y:S02]  /*4a690*/  IMAD.MOV.U32 R26, RZ, RZ, R21 ;  /* 0x000000ffff1a7224 */ /* 0x008fe400078e0015 */
[----:B------:R-:W-:-:S05]  /*4a6a0*/  IMAD.MOV.U32 R27, RZ, RZ, R20 ;  /* 0x000000ffff1b7224 */ /* 0x000fca00078e0014 */
[----:B------:R0:W-:Y:S02]  /*4a6b0*/  STL.64 [R1+0x55e8], R26 ;  /* 0x0055e81a01007387 */ /* 0x0001e40000100a00 */
[----:B0-----:R-:W-:Y:S02]  /*4a6c0*/  IMAD.MOV.U32 R26, RZ, RZ, R2 ;  /* 0x000000ffff1a7224 */ /* 0x001fe400078e0002 */
[----:B------:R-:W-:Y:S01]  /*4a6d0*/  IMAD.MOV.U32 R27, RZ, RZ, R0 ;  /* 0x000000ffff1b7224 */ /* 0x000fe200078e0000 */
[----:B--2---:R-:W-:Y:S01]  /*4a6e0*/  STL.64 [R1+0x55c8], R10 ;  /* 0x0055c80a01007387 */ /* 0x004fe20000100a00 */
[----:B------:R0:W-:Y:S03]  /*4a6f0*/  STL.64 [R1+0x55c0], R8 ;  /* 0x0055c00801007387 */ /* 0x0001e60000100a00 */
[----:B0-----:R-:W2:Y:S01]  /*4a700*/  LDL.LU R8, [R1+0x3f0] ;  /* 0x0003f00001087983 */ /* 0x001ea20000300800 */
[----:B------:R-:W2:Y:S02]  /*4a710*/  LDL.LU R9, [R1+0x3f4] ;  /* 0x0003f40001097983 */ /* 0x000ea40000300800 */
[----:B------:R-:W3:Y:S02]  /*4a720*/  LDL.LU R10, [R1+0x3f8] ;  /* 0x0003f800010a7983 */ /* 0x000ee40000300800 */
[----:B------:R-:W3:Y:S01]  /*4a730*/  LDL.LU R11, [R1+0x3fc] ;  /* 0x0003fc00010b7983 */ /* 0x000ee20000300800 */
[----:B------:R0:W-:Y:S04]  /*4a740*/  STL.64 [R1+0x5600], R26 ;  /* 0x0056001a01007387 */ /* 0x0001e80000100a00 */
[----:B0-----:R-:W2:Y:S04]  /*4a750*/  LDL.64 R26, [R1+0xc8] ;  /* 0x0000c800011a7983 */ /* 0x001ea80000100a00 */
[----:B--2---:R-:W-:Y:S01]  /*4a760*/  STL.64 [R1+0x5618], R26 ;  /* 0x0056181a01007387 */ /* 0x004fe20000100a00 */
[----:B---3--:R-:W-:Y:S02]  /*4a770*/  STL.64 [R1+0x55e0], R10 ;  /* 0x0055e00a01007387 */ /* 0x008fe40000100a00 */
[----:B------:R0:W-:Y:S02]  /*4a780*/  STL.64 [R1+0x55d8], R8 ;  /* 0x0055d80801007387 */ /* 0x0001e40000100a00 */
[----:B0-----:R-:W2:Y:S01]  /*4a790*/  LDL.LU R8, [R1+0x400] ;  /* 0x0004000001087983 */ /* 0x001ea20000300800 */
[----:B------:R-:W2:Y:S02]  /*4a7a0*/  LDL.LU R9, [R1+0x404] ;  /* 0x0004040001097983 */ /* 0x000ea40000300800 */
[----:B------:R-:W3:Y:S02]  /*4a7b0*/  LDL.LU R10, [R1+0x408] ;  /* 0x00040800010a7983 */ /* 0x000ee40000300800 */
[----:B------:R-:W3:Y:S01]  /*4a7c0*/  LDL.LU R11, [R1+0x40c] ;  /* 0x00040c00010b7983 */ /* 0x000ee20000300800 */
[----:B------:R-:W2:Y:S01]  /*4a7d0*/  LDL.LU R16, [R1+0x430] ;  /* 0x0004300001107983 */ /* 0x000ea20000300800 */
[----:B------:R-:W4:Y:S02]  /*4a7e0*/  LDL.LU R17, [R1+0x434] ;  /* 0x0004340001117983 */ /* 0x000f240000300800 */
[----:B------:R-:W4:Y:S02]  /*4a7f0*/  LDL.LU R18, [R1+0x438] ;  /* 0x0004380001127983 */ /* 0x000f240000300800 */
[----:B------:R-:W4:Y:S01]  /*4a800*/  LDL.LU R19, [R1+0x43c] ;  /* 0x00043c0001137983 */ /* 0x000f220000300800 */
[----:B------:R-:W4:Y:S04]  /*4a810*/  LDL.64 R26, [R1+0xd8] ;  /* 0x0000d800011a7983 */ /* 0x000f280000100a00 */
        /* <DEDUP_REMOVED lines=12> */
[----:B------:R-:W3:Y:S01]  /*4a8e0*/  LDL.64 R22, [R1+0x68] ;  /* 0x0000680001167983 */ /* 0x000ee20000100a00 */
[----:B------:R-:W-:Y:S02]  /*4a8f0*/  STL.64 [R1+0x5528], R6 ;  /* 0x0055280601007387 */ /* 0x000fe40000100a00 */
[----:B----4-:R0:W-:Y:S02]  /*4a900*/  STL.64 [R1+0x5520], R4 ;  /* 0x0055200401007387 */ /* 0x0101e40000100a00 */
[----:B0-----:R-:W4:Y:S01]  /*4a910*/  LDL.LU R4, [R1+0x190] ;  /* 0x0001900001047983 */ /* 0x001f220000300800 */
[----:B------:R-:W4:Y:S02]  /*4a920*/  LDL.LU R5, [R1+0x194] ;  /* 0x0001940001057983 */ /* 0x000f240000300800 */
[----:B------:R-:W2:Y:S02]  /*4a930*/  LDL.LU R6, [R1+0x198] ;  /* 0x0001980001067983 */ /* 0x000ea40000300800 */
[----:B------:R-:W2:Y:S01]  /*4a940*/  LDL.LU R7, [R1+0x19c] ;  /* 0x00019c0001077983 */ /* 0x000ea20000300800 */
[----:B------:R-:W-:Y:S01]  /*4a950*/  HMMA.16816.F32.BF16 R16, R12, R26, R16 ;  /* 0x0000001a0c10723c */ /* 0x000fe20000041810 */
        /* <DEDUP_REMOVED lines=11> */
[----:B------:R-:W2:Y:S02]  /*4aa10*/  LDL.LU R7, [R1+0x1bc] ;  /* 0x0001bc0001077983 */ /* 0x000ea40000300800 */
[----:B------:R0:W-:Y:S01]  /*4aa20*/  STL.64 [R1+0xb30], R16 ;  /* 0x000b301001007387 */ /* 0x0001e20000100a00 */
[----:B------:R1:W-:Y:S02]  /*4aa30*/  STL.64 [R1+0xb38], R18 ;  /* 0x000b381201007387 */ /* 0x0003e40000100a00 */
[----:B0-----:R-:W-:Y:S01]  /*4aa40*/  IMAD.MOV.U32 R17, RZ, RZ, R26 ;  /* 0x000000ffff117224 */ /* 0x001fe200078e001a */
[----:B-1----:R-:W4:Y:S01]  /*4aa50*/  LDL.LU.64 R18, [R1+0x5620] ;  /* 0x0056200001127983 */ /* 0x002f220000300a00 */
[----:B------:R-:W-:-:S02]  /*4aa60*/  IMAD.MOV.U32 R16, RZ, RZ, R27 ;  /* 0x000000ffff107224 */ /* 0x000fc400078e001b */
[----:B------:R-:W2:Y:S02]  /*4aa70*/  LDL.LU.64 R26, [R1+0x5618] ;  /* 0x00561800011a7983 */ /* 0x000ea40000300a00 */
        /* <DEDUP_REMOVED lines=29> */
[----:B0-----:R-:W4:Y:S01]  /*4ac50*/  LDL.LU.64 R26, [R1+0x55b8] ;  /* 0x0055b800011a7983 */ /* 0x001f220000300a00 */
[----:B------:R-:W4:Y:S02]  /*4ac60*/  LDL.LU.64 R24, [R1+0x55b0] ;  /* 0x0055b00001187983 */ /* 0x000f240000300a00 */
[C---:B----4-:R-:W-:Y:S11]  /*4ac70*/  HMMA.16816.F32.BF16 R24, R12.reuse, R18, R24 ;  /* 0x000000120c18723c */ /* 0x050ff60000041818 */
[----:B------:R-:W-:Y:S11]  /*4ac80*/  @!UPT UIADD3 URZ, URZ, URZ, URZ ;  /* 0x0000003f3f3ff290 */ /* 0x000ff6000fffe03f */
[----:B------:R-:W-:Y:S01]  /*4ac90*/  @!UPT UIADD3 URZ, URZ, URZ, URZ ;  /* 0x0000003f3f3ff290 */ /* 0x000fe2000fffe03f */
[----:B------:R-:W-:Y:S01]  /*4aca0*/  STL.64 [R1+0xb00], R24 ;  /* 0x000b001801007387 */ /* 0x000fe20000100a00 */
[----:B------:R0:W-:Y:S03]  /*4acb0*/  STL.64 [R1+0xb08], R26 ;  /* 0x000b081a01007387 */ /* 0x0001e60000100a00 */
[----:B0-----:R-:W2:Y:S01]  /*4acc0*/  LDL.LU.64 R26, [R1+0x55a8] ;  /* 0x0055a800011a7983 */ /* 0x001ea20000300a00 */
[----:B------:R-:W-:Y:S01]  /*4acd0*/  STL.64 [R1+0x5468], R18 ;  /* 0x0054681201007387 */ /* 0x000fe20000100a00 */
[C---:B--2---:R-:W-:Y:S02]  /*4ace0*/  HMMA.16816.F32.BF16 R24, R12.reuse, R26, R8 ;  /* 0x0000001a0c18723c */ /* 0x044fe40000041808 */
[----:B------:R-:W3:Y:S01]  /*4acf0*/  LDL.LU.64 R10, [R1+0x55a0] ;  /* 0x0055a000010a7983 */ /* 0x000ee20000300a00 */
[----:B------:R-:W3:Y:S11]  /*4ad00*/  LDL.LU.64 R8, [R1+0x5598] ;  /* 0x0055980001087983 */ /* 0x000ef60000300a00 */
[----:B------:R-:W-:Y:S09]  /*4ad10*/  @!UPT UIADD3 URZ, URZ, URZ, URZ ;  /* 0x0000003f3f3ff290 */ /* 0x000ff2000fffe03f */
[----:B------:R-:W-:Y:S01]  /*4ad20*/  STL.64 [R1+0xaf0], R24 ;  /* 0x000af01801007387 */ /* 0x000fe20000100a00 */
[----:B------:R0:W-:Y:S03]  /*4ad30*/  STL.64 [R1+0xaf8], R26 ;  /* 0x000af81a01007387 */ /* 0x0001e60000100a00 */
[----:B0-----:R-:W2:Y:S01]  /*4ad40*/  LDL.LU.64 R26, [R1+0x5590] ;  /* 0x00559000011a7983 */ /* 0x001ea20000300a00 */
[----:B------:R-:W2:Y:S01]  /*4ad50*/  LDL.LU.64 R24, [R1+0x5588] ;  /* 0x0055880001187983 */ /* 0x000ea20000300a00 */
[C---:B---3--:R-:W-:Y:S11]  /*4ad60*/  HMMA.16816.F32.BF16 R8, R12.reuse, R22, R8 ;  /* 0x000000160c08723c */ /* 0x048ff60000041808 */
[----:B------:R-:W-:Y:S11]  /*4ad70*/  @!UPT UIADD3 URZ, URZ, URZ, URZ ;  /* 0x0000003f3f3ff290 */ /* 0x000ff6000fffe03f */
[----:B------:R-:W-:Y:S01]  /*4ad80*/  @!UPT UIADD3 URZ, URZ, URZ, URZ ;  /* 0x0000003f3f3ff290 */ /* 0x000fe2000fffe03f */
[----:B------:R0:W-:Y:S01]  /*4ad90*/  STL.64 [R1+0xae0], R8 ;  /* 0x000ae00801007387 */ /* 0x0001e20000100a00 */
[----:B------:R1:W-:Y:S02]  /*4ada0*/  STL.64 [R1+0xae8], R10 ;  /* 0x000ae80a01007387 */ /* 0x0003e40000100a00 */
[----:B0-----:R-:W-:Y:S01]  /*4adb0*/  IMAD.MOV.U32 R9, RZ, RZ, R22 ;  /* 0x000000ffff097224 */ /* 0x001fe200078e0016 */
[----:B-1----:R-:W3:Y:S01]  /*4adc0*/  LDL.LU.64 R10, [R1+0x5580] ;  /* 0x00558000010a7983 */ /* 0x002ee20000300a00 */
[----:B------:R-:W-:Y:S02]  /*4add0*/  IMAD.MOV.U32 R8, RZ, RZ, R23 ;  /* 0x000000ffff087224 */ /* 0x000fe400078e0017 */
[----:B------:R-:W2:Y:S02]  /*4ade0*/  LDL.LU.64 R22, [R1+0x5578] ;  /* 0x0055780001167983 */ /* 0x000ea40000300a00 */
[----:B--2---:R-:W-:Y:S01]  /*4adf0*/  HMMA.16816.F32.BF16 R12, R12, R22, R24 ;  /* 0x000000160c0c723c */ /* 0x004fe20000041818 */
[----:B------:R-:W2:Y:S01]  /*4ae00*/  LDL.LU.64 R26, [R1+0x5570] ;  /* 0x00557000011a7983 */ /* 0x000ea20000300a00 */
[----:B------:R-:W-:-:S02]  /*4ae10*/  IMAD.MOV.U32 R2, RZ, RZ, R22 ;  /* 0x000000ffff027224 */ /* 0x000fc400078e0016 */
[----:B------:R-:W-:Y:S11]  /*4ae20*/  IMAD.MOV.U32 R0, RZ, RZ, R23 ;  /* 0x000000ffff007224 */ /* 0x000ff600078e0017 */
[----:B------:R-:W-:Y:S08]  /*4ae30*/  @!UPT UIADD3 URZ, URZ, URZ, URZ ;  /* 0x0000003f3f3ff290 */ /* 0x000ff0000fffe03f */
[----:B------:R0:W-:Y:S01]  /*4ae40*/  STL.64 [R1+0x540], R12 ;  /* 0x0005400c01007387 */ /* 0x0001e20000100a00 */
[----:B------:R1:W-:Y:S02]  /*4ae50*/  STL.64 [R1+0x548], R14 ;  /* 0x0005480e01007387 */ /* 0x0003e40000100a00 */
[----:B------:R-:W2:Y:S02]  /*4ae60*/  LDL.LU.64 R22, [R1+0x5568] ;  /* 0x0055680001167983 */ /* 0x000ea40000300a00 */
[----:B------:R-:W2:Y:S01]  /*4ae70*/  LDL.LU.64 R20, [R1+0x5560] ;  /* 0x0055600001147983 */ /* 0x000ea20000300a00 */
        /* <DEDUP_REMOVED lines=25> */
[----:B------:R-:W4:Y:S02]  /*4b010*/  LDL.LU.64 R24, [R1+0x5510] ;  /* 0x0055100001187983 */ /* 0x000f240000300a00 */
[----:B------:R-:W3:Y:S01]  /*4b020*/  LDL.64 R18, [R1+0x98] ;  /* 0x0000980001127983 */ /* 0x000ee20000100a00 */
[C---:B--2---:R-:W-:Y:S01]  /*4b030*/  HMMA.16816.F32.BF16 R4, R20.reuse, R26, R4 ;  /* 0x0000001a1404723c */ /* 0x044fe20000041804 */
[----:B---3--:R-:W-:Y:S11]  /*4b040*/  STL.64 [R1+0x5480], R18 ;  /* 0x0054801201007387 */ /* 0x008ff60000100a00 */
[----:B------:R-:W-:Y:S11]  /*4b050*/  @!UPT UIADD3 URZ, URZ, URZ, URZ ;  /* 0x0000003f3f3ff290 */ /* 0x000ff6000fffe03f */
[----:B------:R-:W-:Y:S01]  /*4b060*/  STL.64 [R1+0x590], R4 ;  /* 0x0005900401007387 */ /* 0x000fe20000100a00 */
[----:B------:R0:W-:Y:S03]  /*4b070*/  STL.64 [R1+0x598], R6 ;  /* 0x0005980601007387 */ /* 0x0001e60000100a00 */
[----:B0-----:R-:W2:Y:S01]  /*4b080*/  LDL.LU.64 R6, [R1+0x5508] ;  /* 0x0055080001067983 */ /* 0x001ea20000300a00 */
[----:B------:R-:W3:Y:S02]  /*4b090*/  LDL.LU.64 R4, [R1+0x5500] ;  /* 0x0055000001047983 */ /* 0x000ee40000300a00 */
[----:B------:R-:W2:Y:S01]  /*4b0a0*/  LDL.64 R18, [R1+0xa8] ;  /* 0x0000a80001127983 */ /* 0x000ea20000100a00 */
[----:B------:R-:W-:Y:S01]  /*4b0b0*/  HMMA.16816.F32.BF16 R12, R20, R10, R12 ;  /* 0x0000000a140c723c */ /* 0x000fe2000004180c */
[----:B--2---:R0:W-:Y:S04]  /*4b0c0*/  STL.64 [R1+0x5498], R18 ;  /* 0x0054981201007387 */ /* 0x0041e80000100a00 */
[----:B0-----:R-:W2:Y:S04]  /*4b0d0*/  LDL.64 R18, [R1+0xb8] ;  /* 0x0000b80001127983 */ /* 0x001ea80000100a00 */
[----:B--2---:R0:W-:Y:S01]  /*4b0e0*/  STL.64 [R1+0x54b0], R18 ;  /* 0x0054b01201007387 */ /* 0x0041e20000100a00 */
[----:B------:R-:W-:Y:S02]  /*4b0f0*/  STL.64 [R1+0x5408], R26 ;  /* 0x0054081a01007387 */ /* 0x000fe40000100a00 */
[----:B----4-:R1:W-:Y:S11]  /*4b100*/  STL.64 [R1+0x5400], R24 ;  /* 0x0054001801007387 */ /* 0x0103f60000100a00 */
[----:B------:R-:W-:Y:S01]  /*4b110*/  STL.64 [R1+0x5a0], R12 ;  /* 0x0005a00c01007387 */ /* 0x000fe20000100a00 */
[----:B------:R-:W-:Y:S01]  /*4b120*/  STL.64 [R1+0x5a8], R14 ;  /* 0x0005a80e01007387 */ /* 0x000fe20000100a00 */
[----:B0-----:R-:W-:-:S02]  /*4b130*/  IMAD.MOV.U32 R18, RZ, RZ, R29 ;  /* 0x000000ffff127224 */ /* 0x001fc400078e001d */
[----:B------:R-:W-:-:S05]  /*4b140*/  IMAD.MOV.U32 R19, RZ, RZ, R28 ;  /* 0x000000ffff137224 */ /* 0x000fca00078e001c */
[----:B------:R0:W-:Y:S01]  /*4b150*/  STL.64 [R1+0x54c8], R18 ;  /* 0x0054c81201007387 */ /* 0x0001e20000100a00 */
[----:B-1----:R-:W2:Y:S02]  /*4b160*/  LDL.LU R24, [R1+0xe0] ;  /* 0x0000e00001187983 */ /* 0x002ea40000300800 */
[----:B------:R-:W2:Y:S02]  /*4b170*/  LDL.LU R25, [R1+0xe4] ;  /* 0x0000e40001197983 */ /* 0x000ea40000300800 */
[----:B------:R-:W4:Y:S01]  /*4b180*/  LDL.LU R26, [R1+0xe8] ;  /* 0x0000e800011a7983 */ /* 0x000f220000300800 */
[----:B------:R-:W4:Y:S01]  /*4b190*/  LDL.LU R27, [R1+0xec] ;  /* 0x0000ec00011b7983 */ /* 0x000f220000300800 */
[----:B0-----:R-:W-:Y:S02]  /*4b1a0*/  IMAD.MOV.U32 R18, RZ, RZ, R17 ;  /* 0x000000ffff127224 */ /* 0x001fe400078e0011 */
[----:B------:R-:W-:-:S05]  /*4b1b0*/  IMAD.MOV.U32 R19, RZ, RZ, R16 ;  /* 0x000000ffff137224 */ /* 0x000fca00078e0010 */
[----:B------:R-:W-:Y:S04]  /*4b1c0*/  STL.64 [R1+0x54e0], R18 ;  /* 0x0054e01201007387 */ /* 0x000fe80000100a00 */
[----:B----4-:R-:W-:Y:S01]  /*4b1d0*/  STL.64 [R1+0x5460], R26 ;  /* 0x0054601a01007387 */ /* 0x010fe20000100a00 */
[----:B--2---:R0:W-:Y:S03]  /*4b1e0*/  STL.64 [R1+0x5458], R24 ;  /* 0x0054581801007387 */ /* 0x0041e60000100a00 */
[----:B0-----:R-:W2:Y:S01]  /*4b1f0*/  LDL.LU R24, [R1+0xf0] ;  /* 0x0000f00001187983 */ /* 0x001ea20000300800 */
[----:B------:R-:W2:Y:S02]  /*4b200*/  LDL.LU R25, [R1+0xf4] ;  /* 0x0000f40001197983 */ /* 0x000ea40000300800 */
[----:B------:R-:W4:Y:S02]  /*4b210*/  LDL.LU R26, [R1+0xf8] ;  /* 0x0000f800011a7983 */ /* 0x000f240000300800 */
[----:B------:R-:W4:Y:S02]  /*4b220*/  LDL.LU R27, [R1+0xfc] ;  /* 0x0000fc00011b7983 */ /* 0x000f240000300800 */
[----:B---3--:R-:W-:-:S02]  /*4b230*/  IMAD.MOV.U32 R18, RZ, RZ, R5 ;  /* 0x000000ffff127224 */ /* 0x008fc400078e0005 */
[----:B------:R-:W-:-:S05]  /*4b240*/  IMAD.MOV.U32 R19, RZ, RZ, R4 ;  /* 0x000000ffff137224 */ /* 0x000fca00078e0004 */
[----:B------:R-:W-:Y:S04]  /*4b250*/  STL.64 [R1+0x54f8], R18 ;  /* 0x0054f81201007387 */ /* 0x000fe80000100a00 */
[----:B----4-:R-:W-:Y:S01]  /*4b260*/  STL.64 [R1+0x5478], R26 ;  /* 0x0054781a01007387 */ /* 0x010fe20000100a00 */
[----:B--2---:R0:W-:Y:S03]  /*4b270*/  STL.64 [R1+0x5470], R24 ;  /* 0x0054701801007387 */ /* 0x0041e60000100a00 */
[----:B0-----:R-:W2:Y:S01]  /*4b280*/  LDL.LU R24, [R1+0x100] ;  /* 0x0001000001187983 */ /* 0x001ea20000300800 */
[----:B------:R-:W2:Y:S02]  /*4b290*/  LDL.LU R25, [R1+0x104] ;  /* 0x0001040001197983 */ /* 0x000ea40000300800 */
[----:B------:R-:W3:Y:S02]  /*4b2a0*/  LDL.LU R26, [R1+0x108] ;  /* 0x00010800011a7983 */ /* 0x000ee40000300800 */
[----:B------:R-:W3:Y:S01]  /*4b2b0*/  LDL.LU R27, [R1+0x10c] ;  /* 0x00010c00011b7983 */ /* 0x000ee20000300800 */
[----:B------:R-:W4:Y:S01]  /*4b2c0*/  LDL.LU R16, [R1+0x160] ;  /* 0x0001600001107983 */ /* 0x000f220000300800 */
[----:B------:R-:W4:Y:S02]  /*4b2d0*/  LDL.LU R17, [R1+0x164] ;  /* 0x0001640001117983 */ /* 0x000f240000300800 */
[----:B------:R-:W4:Y:S02]  /*4b2e0*/  LDL.LU R18, [R1+0x168] ;  /* 0x0001680001127983 */ /* 0x000f240000300800 */
[----:B------:R-:W4:Y:S01]  /*4b2f0*/  LDL.LU R19, [R1+0x16c] ;  /* 0x00016c0001137983 */ /* 0x000f220000300800 */
        /* <DEDUP_REMOVED lines=33> */
[----:B------:R-:W-:Y:S02]  /*4b510*/  STL.64 [R1+0x5b0], R16 ;  /* 0x0005b01001007387 */ /* 0x000fe40000100a00 */
[----:B------:R0:W-:Y:S02]  /*4b520*/  STL.64 [R1+0x5b8], R18 ;  /* 0x0005b81201007387 */ /* 0x0001e40000100a00 */
        /* <DEDUP_REMOVED lines=63> */
[----:B------:R-:W4:Y:S02]  /*4b920*/  LDL.LU R16, [R1+0x50] ;  /* 0x0000500001107983 */ /* 0x000f240000300800 */
[----:B------:R-:W4:Y:S01]  /*4b930*/  LDL.LU R17, [R1+0x54] ;  /* 0x0000540001117983 */ /* 0x000f220000300800 */
[----:B------:R-:W2:Y:S01]  /*4b940*/  LDL.LU R18, [R1+0x58] ;  /* 0x0000580001127983 */ /* 0x000ea20000300800 */
[----:B------:R-:W2:Y:S02]  /*4b950*/  LDL.LU R19, [R1+0x5c] ;  /* 0x00005c0001137983 */ /* 0x000ea40000300800 */
[----:B---3--:R-:W-:-:S02]  /*4b960*/  IMAD.MOV.U32 R5, RZ, RZ, R14 ;  /* 0x000000ffff057224 */ /* 0x008fc400078e000e */
[----:B------:R-:W-:Y:S01]  /*4b970*/  IMAD.MOV.U32 R4, RZ, RZ, R15 ;  /* 0x000000ffff047224 */ /* 0x000fe200078e000f */
[----:B--2---:R0:W-:Y:S02]  /*4b980*/  STL.64 [R1+0x5448], R18 ;  /* 0x0054481201007387 */ /* 0x0041e40000100a00 */
[----:B0-----:R-:W-:Y:S02]  /*4b990*/  IMAD.MOV.U32 R18, RZ, RZ, R9 ;  /* 0x000000ffff127224 */ /* 0x001fe400078e0009 */
[----:B------:R-:W-:Y:S02]  /*4b9a0*/  IMAD.MOV.U32 R19, RZ, RZ, R8 ;  /* 0x000000ffff137224 */ /* 0x000fe400078e0008 */
[C---:B------:R-:W-:Y:S01]  /*4b9b0*/  HMMA.16816.F32.BF16 R8, R20.reuse, R14, R24 ;  /* 0x0000000e1408723c */ /* 0x040fe20000041818 */
[----:B----4-:R-:W-:Y:S04]  /*4b9c0*/  STL.64 [R1+0x5440], R16 ;  /* 0x0054401001007387 */ /* 0x010fe80000100a00 */
[----:B------:R-:W0:Y:S11]  /*4b9d0*/  LDSM.16.MT88.4 R12, [R3+0x2080] ;  /* 0x00208000030c783b */ /* 0x000e360000004200 */
[----:B------:R-:W-:Y:S07]  /*4b9e0*/  @!UPT UIADD3 URZ, URZ, URZ, URZ ;  /* 0x0000003f3f3ff290 */ /* 0x000fee000fffe03f */
[----:B------:R-:W-:Y:S01]  /*4b9f0*/  STL.64 [R1+0x9e0], R8 ;  /* 0x0009e00801007387 */ /* 0x000fe20000100a00 */
[----:B------:R-:W-:Y:S02]  /*4ba00*/  STL.64 [R1+0x9e8], R10 ;  /* 0x0009e80a01007387 */ /* 0x000fe40000100a00 */
[----:B------:R-:W-:Y:S02]  /*4ba10*/  STL.64 [R1+0x53e8], R6 ;  /* 0x0053e80601007387 */ /* 0x000fe40000100a00 */
[----:B------:R1:W-:Y:S02]  /*4ba20*/  STL.64 [R1+0x53e0], R4 ;  /* 0x0053e00401007387 */ /* 0x0003e40000100a00 */
[----:B-1----:R-:W2:Y:S01]  /*4ba30*/  LDL.LU R4, [R1+0x2f0] ;  /* 0x0002f00001047983 */ /* 0x002ea20000300800 */
[----:B------:R-:W2:Y:S02]  /*4ba40*/  LDL.LU R5, [R1+0x2f4] ;  /* 0x0002f40001057983 */ /* 0x000ea40000300800 */
[----:B------:R-:W3:Y:S02]  /*4ba50*/  LDL.LU R6, [R1+0x2f8] ;  /* 0x0002f80001067983 */ /* 0x000ee40000300800 */
[----:B------:R-:W3:Y:S01]  /*4ba60*/  LDL.LU R7, [R1+0x2fc] ;  /* 0x0002fc0001077983 */ /* 0x000ee20000300800 */
[----:B------:R-:W4:Y:S01]  /*4ba70*/  LDL.LU R8, [R1+0x310] ;  /* 0x0003100001087983 */ /* 0x000f220000300800 */
[----:B------:R-:W4:Y:S02]  /*4ba80*/  LDL.LU R9, [R1+0x314] ;  /* 0x0003140001097983 */ /* 0x000f240000300800 */
[----:B------:R-:W2:Y:S02]  /*4ba90*/  LDL.LU R10, [R1+0x318] ;  /* 0x00031800010a7983 */ /* 0x000ea40000300800 */
[----:B------:R-:W2:Y:S02]  /*4baa0*/  LDL.LU R11, [R1+0x31c] ;  /* 0x00031c00010b7983 */ /* 0x000ea40000300800 */
[----:B--2---:R1:W-:Y:S01]  /*4bab0*/  STL.64 [R1+0x5420], R10 ;  /* 0x0054200a01007387 */ /* 0x0043e20000100a00 */
[----:B----4-:R-:W-:Y:S03]  /*4bac0*/  STL.64 [R1+0x5418], R8 ;  /* 0x0054180801007387 */ /* 0x010fe60000100a00 */
[----:B-1----:R-:W2:Y:S04]  /*4bad0*/  LDL.64 R10, [R1+0x18] ;  /* 0x00001800010a7983 */ /* 0x002ea80000100a00 */
[----:B--2---:R1:W-:Y:S04]  /*4bae0*/  STL.64 [R1+0x5428], R10 ;  /* 0x0054280a01007387 */ /* 0x0043e80000100a00 */
[----:B-1----:R-:W2:Y:S04]  /*4baf0*/  LDL.64 R10, [R1+0x28] ;  /* 0x00002800010a7983 */ /* 0x002ea80000100a00 */
[----:B--2---:R1:W-:Y:S01]  /*4bb00*/  STL.64 [R1+0x5450], R10 ;  /* 0x0054500a01007387 */ /* 0x0043e20000100a00 */
[----:B------:R-:W2:Y:S02]  /*4bb10*/  LDL.LU R8, [R1+0x3b0] ;  /* 0x0003b00001087983 */ /* 0x000ea40000300800 */
[----:B------:R-:W2:Y:S01]  /*4bb20*/  LDL.LU R9, [R1+0x3b4] ;  /* 0x0003b40001097983 */ /* 0x000ea20000300800 */
[----:B-1----:R-:W2:Y:S01]  /*4bb30*/  LDL.LU R10, [R1+0x3b8] ;  /* 0x0003b800010a7983 */ /* 0x002ea20000300800 */
[----:B------:R-:W2:Y:S02]  /*4bb40*/  LDL.LU R11, [R1+0x3bc] ;  /* 0x0003bc00010b7983 */ /* 0x000ea40000300800 */
[----:B------:R-:W4:Y:S02]  /*4bb50*/  LDL.64 R26, [R1+0x8] ;  /* 0x00000800011a7983 */ /* 0x000f240000100a00 */
[----:B---3--:R-:W-:Y:S01]  /*4bb60*/  STL.64 [R1+0x53f8], R6 ;  /* 0x0053f80601007387 */ /* 0x008fe20000100a00 */
[----:B------:R1:W-:Y:S04]  /*4bb70*/  STL.64 [R1+0x53f0], R4 ;  /* 0x0053f00401007387 */ /* 0x0003e80000100a00 */
[----:B-1----:R-:W3:Y:S01]  /*4bb80*/  LDL.LU R4, [R1+0x300] ;  /* 0x0003000001047983 */ /* 0x002ee20000300800 */
[----:B------:R-:W3:Y:S02]  /*4bb90*/  LDL.LU R5, [R1+0x304] ;  /* 0x0003040001057983 */ /* 0x000ee40000300800 */
[----:B------:R-:W3:Y:S02]  /*4bba0*/  LDL.LU R6, [R1+0x308] ;  /* 0x0003080001067983 */ /* 0x000ee40000300800 */
[----:B------:R-:W3:Y:S01]  /*4bbb0*/  LDL.LU R7, [R1+0x30c] ;  /* 0x00030c0001077983 */ /* 0x000ee20000300800 */
[----:B0-----:R-:W-:Y:S01]  /*4bbc0*/  STL.64 [R1+0x52f0], R14 ;  /* 0x0052f00e01007387 */ /* 0x001fe20000100a00 */
[----:B------:R-:W-:Y:S01]  /*4bbd0*/  STL.64 [R1+0x52e8], R12 ;  /* 0x0052e80c01007387 */ /* 0x000fe20000100a00 */
[----:B--2---:R-:W-:Y:S02]  /*4bbe0*/  HMMA.16816.F32.BF16 R16, R20, R18, R8 ;  /* 0x000000121410723c */ /* 0x004fe40000041808 */
[----:B------:R-:W2:Y:S11]  /*4bbf0*/  LDL.LU.64 R10, [R1+0x5450] ;  /* 0x00545000010a7983 */ /* 0x000eb60000300a00 */
[----:B------:R-:W-:Y:S10]  /*4bc00*/  @!UPT UIADD3 URZ, URZ, URZ, URZ ;  /* 0x0000003f3f3ff290 */ /* 0x000ff4000fffe03f */
[----:B------:R-:W-:Y:S01]  /*4bc10*/  STL.64 [R1+0x9d0], R16 ;  /* 0x0009d01001007387 */ /* 0x000fe20000100a00 */
[----:B------:R0:W-:Y:S03]  /*4bc20*/  STL.64 [R1+0x9d8], R18 ;  /* 0x0009d81201007387 */ /* 0x0001e60000100a00 */
[----:B0-----:R-:W2:Y:S01]  /*4bc30*/  LDL.LU.64 R18, [R1+0x5448] ;  /* 0x0054480001127983 */ /* 0x001ea20000300a00 */
[----:B------:R-:W2:Y:S02]  /*4bc40*/  LDL.LU.64 R16, [R1+0x5440] ;  /* 0x0054400001107983 */ /* 0x000ea40000300a00 */
[----:B------:R-:W-:Y:S02]  /*4bc50*/  IMAD.MOV.U32 R14, RZ, RZ, R2 ;  /* 0x000000ffff0e7224 */ /* 0x000fe400078e0002 */
[----:B------:R-:W-:-:S07]  /*4bc60*/  IMAD.MOV.U32 R15, RZ, RZ, R0 ;  /* 0x000000ffff0f7224 */ /* 0x000fce00078e0000 */
[----:B--2---:R-:W-:Y:S01]  /*4bc70*/  HMMA.16816.F32.BF16 R20, R20, R14, R16 ;  /* 0x0000000e1414723c */ /* 0x004fe20000041810 */
[----:B------:R-:W2:Y:S01]  /*4bc80*/  LDL.LU.64 R18, [R1+0x5438] ;  /* 0x0054380001127983 */ /* 0x000ea20000300a00 */
[----:B------:R-:W2:Y:S11]  /*4bc90*/  LDL.LU.64 R16, [R1+0x5430] ;  /* 0x0054300001107983 */ /* 0x000eb60000300a00 */
        /* <DEDUP_REMOVED lines=8> */
[----:B------:R-:W3:Y:S02]  /*4bd20*/  LDL.LU R12, [R1+0x320] ;  /* 0x00032000010c7983 */ /* 0x000ee40000300800 */
[----:B------:R-:W3:Y:S01]  /*4bd30*/  LDL.LU R13, [R1+0x324] ;  /* 0x00032400010d7983 */ /* 0x000ee20000300800 */
[----:B0-----:R-:W3:Y:S01]  /*4bd40*/  LDL.LU R14, [R1+0x328] ;  /* 0x00032800010e7983 */ /* 0x001ee20000300800 */
[----:B------:R-:W3:Y:S01]  /*4bd50*/  LDL.LU R15, [R1+0x32c] ;  /* 0x00032c00010f7983 */ /* 0x000ee20000300800 */
[C---:B--2---:R-:W-:Y:S11]  /*4bd60*/  HMMA.16816.F32.BF16 R20, R16.reuse, R10, R20 ;  /* 0x0000000a1014723c */ /* 0x044ff60000041814 */
[----:B------:R-:W-:Y:S11]  /*4bd70*/  @!UPT UIADD3 URZ, URZ, URZ, URZ ;  /* 0x0000003f3f3ff290 */ /* 0x000ff6000fffe03f */
[----:B------:R-:W-:Y:S01]  /*4bd80*/  @!UPT UIADD3 URZ, URZ, URZ, URZ ;  /* 0x0000003f3f3ff290 */ /* 0x000fe2000fffe03f */
[----:B------:R0:W-:Y:S01]  /*4bd90*/  STL.64 [R1+0x930], R20 ;  /* 0x0009301401007387 */ /* 0x0001e20000100a00 */
[----:B------:R-:W-:Y:S02]  /*4bda0*/  STL.64 [R1+0x938], R22 ;  /* 0x0009381601007387 */ /* 0x000fe40000100a00 */
[----:B0-----:R-:W-:Y:S02]  /*4bdb0*/  IMAD.MOV.U32 R21, RZ, RZ, R10 ;  /* 0x000000ffff157224 */ /* 0x001fe400078e000a */
[----:B------:R-:W-:Y:S02]  /*4bdc0*/  IMAD.MOV.U32 R20, RZ, RZ, R11 ;  /* 0x000000ffff147224 */ /* 0x000fe400078e000b */
[----:B------:R-:W3:Y:S03]  /*4bdd0*/  LDL.LU.64 R10, [R1+0x5428] ;  /* 0x00542800010a7983 */ /* 0x000ee60000300a00 */
[----:B------:R0:W-:Y:S02]  /*4bde0*/  STL.64 [R1+0x53c8], R20 ;  /* 0x0053c81401007387 */ /* 0x0001e40000100a00 */
[----:B0-----:R-:W2:Y:S01]  /*4bdf0*/  LDL.LU R20, [R1+0x2d0] ;  /* 0x0002d00001147983 */ /* 0x001ea20000300800 */
[----:B------:R-:W2:Y:S02]  /*4be00*/  LDL.LU R21, [R1+0x2d4] ;  /* 0x0002d40001157983 */ /* 0x000ea40000300800 */
[----:B------:R-:W2:Y:S02]  /*4be10*/  LDL.LU R22, [R1+0x2d8] ;  /* 0x0002d80001167983 */ /* 0x000ea40000300800 */
[----:B------:R-:W2:Y:S01]  /*4be20*/  LDL.LU R23, [R1+0x2dc] ;  /* 0x0002dc0001177983 */ /* 0x000ea20000300800 */
[C---:B---3--:R-:W-:Y:S01]  /*4be30*/  HMMA.16816.F32.BF16 R12, R16.reuse, R10, R12 ;  /* 0x0000000a100c723c */ /* 0x048fe2000004180c */
[----:B--2---:R-:W-:Y:S01]  /*4be40*/  STL.64 [R1+0x53d8], R22 ;  /* 0x0053d81601007387 */ /* 0x004fe20000100a00 */
[----:B------:R0:W-:Y:S03]  /*4be50*/  STL.64 [R1+0x53d0], R20 ;  /* 0x0053d01401007387 */ /* 0x0001e60000100a00 */
[----:B0-----:R-:W2:Y:S01]  /*4be60*/  LDL.LU R20, [R1+0x2e0] ;  /* 0x0002e00001147983 */ /* 0x001ea20000300800 */
[----:B------:R-:W2:Y:S02]  /*4be70*/  LDL.LU R21, [R1+0x2e4] ;  /* 0x0002e40001157983 */ /* 0x000ea40000300800 */
[----:B------:R-:W2:Y:S02]  /*4be80*/  LDL.LU R22, [R1+0x2e8] ;  /* 0x0002e80001167983 */ /* 0x000ea40000300800 */
[----:B------:R-:W2:Y:S11]  /*4be90*/  LDL.LU R23, [R1+0x2ec] ;  /* 0x0002ec0001177983 */ /* 0x000eb60000300800 */
[----:B------:R-:W-:Y:S02]  /*4bea0*/  @!UPT UIADD3 URZ, URZ, URZ, URZ ;  /* 0x0000003f3f3ff290 */ /* 0x000fe4000fffe03f */
[----:B------:R0:W-:Y:S01]  /*4beb0*/  STL.64 [R1+0x920], R12 ;  /* 0x0009200c01007387 */ /* 0x0001e20000100a00 */
[----:B------:R-:W-:Y:S02]  /*4bec0*/  STL.64 [R1+0x928], R14 ;  /* 0x0009280e01007387 */ /* 0x000fe40000100a00 */
[----:B0-----:R-:W-:Y:S02]  /*4bed0*/  IMAD.MOV.U32 R13, RZ, RZ, R10 ;  /* 0x000000ffff0d7224 */ /* 0x001fe400078e000a */
[----:B------:R-:W-:Y:S02]  /*4bee0*/  IMAD.MOV.U32 R12, RZ, RZ, R11 ;  /* 0x000000ffff0c7224 */ /* 0x000fe400078e000b */
[----:B------:R-:W4:Y:S01]  /*4bef0*/  LDL.LU.64 R10, [R1+0x5420] ;  /* 0x00542000010a7983 */ /* 0x000f220000300a00 */
[----:B------:R-:W4:Y:S02]  /*4bf00*/  LDL.LU.64 R8, [R1+0x5418] ;  /* 0x0054180001087983 */ /* 0x000f240000300a00 */
[C---:B----4-:R-:W-:Y:S11]  /*4bf10*/  HMMA.16816.F32.BF16 R8, R16.reuse, R26, R8 ;  /* 0x0000001a1008723c */ /* 0x050ff60000041808 */
[----:B------:R-:W-:Y:S11]  /*4bf20*/  @!UPT UIADD3 URZ, URZ, URZ, URZ ;  /* 0x0000003f3f3ff290 */ /* 0x000ff6000fffe03f */
[----:B------:R-:W-:Y:S01]  /*4bf30*/  @!UPT UIADD3 URZ, URZ, URZ, URZ ;  /* 0x0000003f3f3ff290 */ /* 0x000fe2000fffe03f */
[----:B------:R0:W-:Y:S01]  /*4bf40*/  STL.64 [R1+0x6d0], R8 ;  /* 0x0006d00801007387 */ /* 0x0001e20000100a00 */
[----:B------:R1:W-:Y:S02]  /*4bf50*/  STL.64 [R1+0x6d8], R10 ;  /* 0x0006d80a01007387 */ /* 0x0003e40000100a00 */
[----:B0-----:R-:W-:Y:S01]  /*4bf60*/  IMAD.MOV.U32 R9, RZ, RZ, R26 ;  /* 0x000000ffff097224 */ /* 0x001fe200078e001a */
[----:B-1----:R-:W3:Y:S01]  /*4bf70*/  LDL.LU.64 R10, [R1+0x5410] ;  /* 0x00541000010a7983 */ /* 0x002ee20000300a00 */
[----:B------:R-:W-:Y:S02]  /*4bf80*/  IMAD.MOV.U32 R8, RZ, RZ, R27 ;  /* 0x000000ffff087224 */ /* 0x000fe400078e001b */
[----:B------:R-:W4:Y:S02]  /*4bf90*/  LDL.LU.64 R26, [R1+0x5408] ;  /* 0x00540800011a7983 */ /* 0x000f240000300a00 */
[----:B------:R-:W2:Y:S01]  /*4bfa0*/  LDL.LU.64 R24, [R1+0x5400] ;  /* 0x0054000001187983 */ /* 0x000ea20000300a00 */
[C---:B----4-:R-:W-:Y:S11]  /*4bfb0*/  HMMA.16816.F32.BF16 R4, R16.reuse, R26, R4 ;  /* 0x0000001a1004723c */ /* 0x050ff60000041804 */
[----:B------:R-:W-:Y:S11]  /*4bfc0*/  @!UPT UIADD3 URZ, URZ, URZ, URZ ;  /* 0x0000003f3f3ff290 */ /* 0x000ff6000fffe03f */
[----:B------:R-:W-:Y:S01]  /*4bfd0*/  @!UPT UIADD3 URZ, URZ, URZ, URZ ;  /* 0x0000003f3f3ff290 */ /* 0x000fe2000fffe03f */
[----:B------:R-:W-:Y:S01]  /*4bfe0*/  STL.64 [R1+0x6c0], R4 ;  /* 0x0006c00401007387 */ /* 0x000fe20000100a00 */
[----:B------:R0:W-:Y:S03]  /*4bff0*/  STL.64 [R1+0x6c8], R6 ;  /* 0x0006c80601007387 */ /* 0x0001e60000100a00 */
[----:B0-----:R-:W3:Y:S01]  /*4c000*/  LDL.LU.64 R6, [R1+0x53f8] ;  /* 0x0053f80001067983 */ /* 0x001ee20000300a00 */
[----:B------:R-:W3:Y:S02]  /*4c010*/  LDL.LU.64 R4, [R1+0x53f0] ;  /* 0x0053f00001047983 */ /* 0x000ee40000300a00 */
[----:B------:R0:W-:Y:S02]  /*4c020*/  STL.64 [R1+0x52b0], R26 ;  /* 0x0052b01a01007387 */ /* 0x0001e40000100a00 */
[----:B--2---:R-:W-:Y:S01]  /*4c030*/  STL.64 [R1+0x52a8], R24 ;  /* 0x0052a81801007387 */ /* 0x004fe20000100a00 */
[----:B0-----:R-:W2:Y:S01]  /*4c040*/  LDL.64 R26, [R1+0x38] ;  /* 0x00003800011a7983 */ /* 0x001ea20000100a00 */
        /* <DEDUP_REMOVED lines=8> */
[C---:B---3--:R-:W-:Y:S11]  /*4c0d0*/  HMMA.16816.F32.BF16 R20, R16.reuse, R6, R20 ;  /* 0x000000061014723c */ /* 0x048ff60000041814 */
[----:B------:R-:W-:Y:S11]  /*4c0e0*/  @!UPT UIADD3 URZ, URZ, URZ, URZ ;  /* 0x0000003f3f3ff290 */ /* 0x000ff6000fffe03f */
[----:B------:R-:W-:Y:S01]  /*4c0f0*/  @!UPT UIADD3 URZ, URZ, URZ, URZ ;  /* 0x0000003f3f3ff290 */ /* 0x000fe2000fffe03f */
[----:B------:R-:W-:Y:S01]  /*4c100*/  STL.64 [R1+0x6b0], R20 ;  /* 0x0006b01401007387 */ /* 0x000fe20000100a00 */
[----:B------:R0:W-:Y:S03]  /*4c110*/  STL.64 [R1+0x6b8], R22 ;  /* 0x0006b81601007387 */ /* 0x0001e60000100a00 */
[----:B0-----:R-:W3:Y:S01]  /*4c120*/  LDL.LU.64 R22, [R1+0x53d8] ;  /* 0x0053d80001167983 */ /* 0x001ee20000300a00 */
[----:B------:R-:W3:Y:S02]  /*4c130*/  LDL.LU.64 R20, [R1+0x53d0] ;  /* 0x0053d00001147983 */ /* 0x000ee40000300a00 */
[----:B------:R-:W-:Y:S02]  /*4c140*/  STL.64 [R1+0x52a0], R6 ;  /* 0x0052a00601007387 */ /* 0x000fe40000100a00 */
[----:B--2---:R-:W-:Y:S02]  /*4c150*/  IMAD.MOV.U32 R2, RZ, RZ, R26 ;  /* 0x000000ffff027224 */ /* 0x004fe400078e001a */
[----:B------:R-:W-:Y:S01]  /*4c160*/  IMAD.MOV.U32 R0, RZ, RZ, R27 ;  /* 0x000000ffff007224 */ /* 0x000fe200078e001b */
[----:B---3--:R-:W-:Y:S11]  /*4c170*/  HMMA.16816.F32.BF16 R20, R16, R26, R20 ;  /* 0x0000001a1014723c */ /* 0x008ff60000041814 */
[----:B------:R-:W-:Y:S11]  /*4c180*/  @!UPT UIADD3 URZ, URZ, URZ, URZ ;  /* 0x0000003f3f3ff290 */ /* 0x000ff6000fffe03f */
[----:B------:R-:W-:Y:S01]  /*4c190*/  @!UPT UIADD3 URZ, URZ, URZ, URZ ;  /* 0x0000003f3f3ff290 */ /* 0x000fe2000fffe03f */
[----:B------:R0:W-:Y:S01]  /*4c1a0*/  STL.64 [R1+0xcf0], R20 ;  /* 0x000cf01401007387 */ /* 0x0001e20000100a00 */
[----:B------:R-:W-:Y:S03]  /*4c1b0*/  STL.64 [R1+0xcf8], R22 ;  /* 0x000cf81601007387 */ /* 0x000fe60000100a00 */
[----:B0-----:R-:W2:Y:S01]  /*4c1c0*/  LDL.LU.64 R20, [R1+0x53c8] ;  /* 0x0053c80001147983 */ /* 0x001ea20000300a00 */
[----:B------:R-:W3:Y:S02]  /*4c1d0*/  LDL.LU R24, [R1+0x510] ;  /* 0x0005100001187983 */ /* 0x000ee40000300800 */
[----:B------:R-:W3:Y:S02]  /*4c1e0*/  LDL.LU R25, [R1+0x514] ;  /* 0x0005140001197983 */ /* 0x000ee40000300800 */
[----:B------:R-:W2:Y:S01]  /*4c1f0*/  LDL.LU R26, [R1+0x518] ;  /* 0x00051800011a7983 */ /* 0x000ea20000300800 */
[----:B------:R-:W2:Y:S01]  /*4c200*/  LDL.LU R27, [R1+0x51c] ;  /* 0x00051c00011b7983 */ /* 0x000ea20000300800 */
[----:B------:R-:W-:-:S02]  /*4c210*/  IMAD.MOV.U32 R11, RZ, RZ, R12 ;  /* 0x000000ffff0b7224 */ /* 0x000fc400078e000c */
[----:B------:R-:W-:Y:S01]  /*4c220*/  IMAD.MOV.U32 R10, RZ, RZ, R13 ;  /* 0x000000ffff0a7224 */ /* 0x000fe200078e000d */
[----:B--2---:R-:W-:Y:S01]  /*4c230*/  STL.64 [R1+0x52c8], R26 ;  /* 0x0052c81a01007387 */ /* 0x004fe20000100a00 */
[----:B---3--:R-:W-:Y:S02]  /*4c240*/  STL.64 [R1+0x52c0], R24 ;  /* 0x0052c01801007387 */ /* 0x008fe40000100a00 */
[----:B------:R-:W2:Y:S02]  /*4c250*/  LDL.LU R12, [R1+0x5d0] ;  /* 0x0005d000010c7983 */ /* 0x000ea40000300800 */
[----:B------:R-:W2:Y:S01]  /*4c260*/  LDL.LU R13, [R1+0x5d4] ;  /* 0x0005d400010d7983 */ /* 0x000ea20000300800 */
[----:B------:R-:W3:Y:S01]  /*4c270*/  LDL.LU R14, [R1+0x5d8] ;  /* 0x0005d800010e7983 */ /* 0x000ee20000300800 */
[----:B------:R-:W3:Y:S03]  /*4c280*/  LDL.LU R15, [R1+0x5dc] ;  /* 0x0005dc00010f7983 */ /* 0x000ee60000300800 */
[----:B---3--:R4:W-:Y:S01]  /*4c290*/  STL.64 [R1+0x5318], R14 ;  /* 0x0053180e01007387 */ /* 0x0089e20000100a00 */
[----:B--2---:R-:W-:Y:S02]  /*4c2a0*/  STL.64 [R1+0x5310], R12 ;  /* 0x0053100c01007387 */ /* 0x004fe40000100a00 */
[----:B----4-:R-:W-:-:S02]  /*4c2b0*/  IMAD.MOV.U32 R14, RZ, RZ, R5 ;  /* 0x000000ffff0e7224 */ /* 0x010fc400078e0005 */
[----:B------:R-:W-:Y:S01]  /*4c2c0*/  IMAD.MOV.U32 R15, RZ, RZ, R4 ;  /* 0x000000ffff0f7224 */ /* 0x000fe200078e0004 */
[----:B------:R-:W2:Y:S01]  /*4c2d0*/  LDL.LU R5, [R1+0x53c4] ;  /* 0x0053c40001057983 */ /* 0x000ea20000300800 */
[----:B------:R-:W3:Y:S03]  /*4c2e0*/  LDL.LU R4, [R1+0x53c0] ;  /* 0x0053c00001047983 */ /* 0x000ee60000300800 */
[----:B------:R0:W-:Y:S01]  /*4c2f0*/  STL.64 [R1+0x5330], R14 ;  /* 0x0053300e01007387 */ /* 0x0001e20000100a00 */
[----:B------:R1:W-:Y:S02]  /*4c300*/  STL.64 [R1+0x52d0], R10 ;  /* 0x0052d00a01007387 */ /* 0x0003e40000100a00 */
[----:B------:R-:W4:Y:S02]  /*4c310*/  LDL.LU R24, [R1+0x520] ;  /* 0x0005200001187983 */ /* 0x000f240000300800 */
[----:B------:R-:W4:Y:S01]  /*4c320*/  LDL.LU R25, [R1+0x524] ;  /* 0x0005240001197983 */ /* 0x000f220000300800 */
[----:B------:R-:W4:Y:S01]  /*4c330*/  LDL.LU R26, [R1+0x528] ;  /* 0x00052800011a7983 */ /* 0x000f220000300800 */
[----:B------:R-:W4:Y:S02]  /*4c340*/  LDL.LU R27, [R1+0x52c] ;  /* 0x00052c00011b7983 */ /* 0x000f240000300800 */
[----:B0-----:R-:W-:-:S02]  /*4c350*/  IMAD.MOV.U32 R14, RZ, RZ, R28 ;  /* 0x000000ffff0e7224 */ /* 0x001fc400078e001c */
[----:B------:R-:W-:Y:S01]  /*4c360*/  IMAD.MOV.U32 R15, RZ, RZ, R29 ;  /* 0x000000ffff0f7224 */ /* 0x000fe200078e001d */
[----:B------:R-:W4:Y:S01]  /*4c370*/  LDL.LU R28, [R1+0x53bc] ;  /* 0x0053bc00011c7983 */ /* 0x000f220000300800 */
[----:B------:R-:W4:Y:S02]  /*4c380*/  LDL.LU R29, [R1+0x53b8] ;  /* 0x0053b800011d7983 */ /* 0x000f240000300800 */
[----:B-1----:R-:W-:Y:S01]  /*4c390*/  IMAD.MOV.U32 R10, RZ, RZ, R21 ;  /* 0x000000ffff0a7224 */ /* 0x002fe200078e0015 */
[----:B------:R2:W-:Y:S01]  /*4c3a0*/  STL.64 [R1+0x5348], R14 ;  /* 0x0053480e01007387 */ /* 0x0005e20000100a00 */
[----:B------:R-:W-:Y:S02]  /*4c3b0*/  IMAD.MOV.U32 R11, RZ, RZ, R20 ;  /* 0x000000ffff0b7224 */ /* 0x000fe400078e0014 */
[----:B------:R-:W0:Y:S04]  /*4c3c0*/  LDSM.16.MT88.4 R20, [R3+0x2100] ;  /* 0x002100000314783b */ /* 0x000e280000004200 */
[----:B--2---:R-:W-:-:S02]  /*4c3d0*/  IMAD.MOV.U32 R15, RZ, RZ, R5 ;  /* 0x000000ffff0f7224 */ /* 0x004fc400078e0005 */
[----:B---3--:R-:W-:Y:S01]  /*4c3e0*/  IMAD.MOV.U32 R14, RZ, RZ, R4 ;  /* 0x000000ffff0e7224 */ /* 0x008fe200078e0004 */
[----:B----4-:R-:W-:Y:S01]  /*4c3f0*/  STL.64 [R1+0x52e0], R26 ;  /* 0x0052e01a01007387 */ /* 0x010fe20000100a00 */
[----:B------:R-:W-:Y:S02]  /*4c400*/  STL.64 [R1+0x52d8], R24 ;  /* 0x0052d81801007387 */ /* 0x000fe40000100a00 */
[----:B------:R-:W2:Y:S02]  /*4c410*/  LDL.LU R4, [R1+0x53b4] ;  /* 0x0053b40001047983 */ /* 0x000ea40000300800 */
[----:B------:R-:W3:Y:S01]  /*4c420*/  LDL.LU R5, [R1+0x53b0] ;  /* 0x0053b00001057983 */ /* 0x000ee20000300800 */
[----:B------:R-:W-:Y:S01]  /*4c430*/  STL.64 [R1+0x5360], R14 ;  /* 0x0053600e01007387 */ /* 0x000fe20000100a00 */
[----:B------:R-:W-:Y:S02]  /*4c440*/  STL.64 [R1+0x5300], R10 ;  /* 0x0053000a01007387 */ /* 0x000fe40000100a00 */
[----:B------:R1:W-:Y:S02]  /*4c450*/  STL.64 [R1+0x52f8], R8 ;  /* 0x0052f80801007387 */ /* 0x0003e40000100a00 */
[----:B-1----:R-:W4:Y:S01]  /*4c460*/  LDL.LU R8, [R1+0x2c0] ;  /* 0x0002c00001087983 */ /* 0x002f220000300800 */
[----:B------:R-:W4:Y:S02]  /*4c470*/  LDL.LU R9, [R1+0x2c4] ;  /* 0x0002c40001097983 */ /* 0x000f240000300800 */
[----:B------:R-:W4:Y:S02]  /*4c480*/  LDL.LU R10, [R1+0x2c8] ;  /* 0x0002c800010a7983 */ /* 0x000f240000300800 */
[----:B------:R-:W4:Y:S02]  /*4c490*/  LDL.LU R11, [R1+0x2cc] ;  /* 0x0002cc00010b7983 */ /* 0x000f240000300800 */
[----:B------:R-:W-:-:S02]  /*4c4a0*/  IMAD.MOV.U32 R14, RZ, RZ, R29 ;  /* 0x000000ffff0e7224 */ /* 0x000fc400078e001d */
[----:B------:R-:W-:-:S05]  /*4c4b0*/  IMAD.MOV.U32 R15, RZ, RZ, R28 ;  /* 0x000000ffff0f7224 */ /* 0x000fca00078e001c */
[----:B------:R2:W-:Y:S02]  /*4c4c0*/  STL.64 [R1+0x5378], R14 ;  /* 0x0053780e01007387 */ /* 0x0005e40000100a00 */
[----:B--2---:R-:W-:Y:S02]  /*4c4d0*/  IMAD.MOV.U32 R15, RZ, RZ, R4 ;  /* 0x000000ffff0f7224 */ /* 0x004fe400078e0004 */
[----:B---3--:R-:W-:Y:S01]  /*4c4e0*/  IMAD.MOV.U32 R14, RZ, RZ, R5 ;  /* 0x000000ffff0e7224 */ /* 0x008fe200078e0005 */
[----:B----4-:R-:W-:Y:S01]  /*4c4f0*/  STL.64 [R1+0x5328], R10 ;  /* 0x0053280a01007387 */ /* 0x010fe20000100a00 */
[----:B------:R1:W-:Y:S03]  /*4c500*/  STL.64 [R1+0x5320], R8 ;  /* 0x0053200801007387 */ /* 0x0003e60000100a00 */
[----:B-1----:R-:W2:Y:S01]  /*4c510*/  LDL.LU R8, [R1+0x5e0] ;  /* 0x0005e00001087983 */ /* 0x002ea20000300800 */
[----:B------:R-:W2:Y:S02]  /*4c520*/  LDL.LU R9, [R1+0x5e4] ;  /* 0x0005e40001097983 */ /* 0x000ea40000300800 */
[----:B------:R-:W3:Y:S02]  /*4c530*/  LDL.LU R10, [R1+0x5e8] ;  /* 0x0005e800010a7983 */ /* 0x000ee40000300800 */
[----:B------:R-:W3:Y:S01]  /*4c540*/  LDL.LU R11, [R1+0x5ec] ;  /* 0x0005ec00010b7983 */ /* 0x000ee20000300800 */
[----:B------:R1:W-:Y:S04]  /*4c550*/  STL.64 [R1+0x5390], R14 ;  /* 0x0053900e01007387 */ /* 0x0003e80000100a00 */
[----:B-1----:R-:W4:Y:S04]  /*4c560*/  LDL.64 R14, [R1+0xc8] ;  /* 0x0000c800010e7983 */ /* 0x002f280000100a00 */
[----:B----4-:R-:W-:Y:S01]  /*4c570*/  STL.64 [R1+0x53a8], R14 ;  /* 0x0053a80e01007387 */ /* 0x010fe20000100a00 */
[----:B---3--:R-:W-:Y:S02]  /*4c580*/  STL.64 [R1+0x5340], R10 ;  /* 0x0053400a01007387 */ /* 0x008fe40000100a00 */
[----:B--2---:R1:W-:Y:S02]  /*4c590*/  STL.64 [R1+0x5338], R8 ;  /* 0x0053380801007387 */ /* 0x0043e40000100a00 */
[----:B-1----:R-:W2:Y:S01]  /*4c5a0*/  LDL.LU R8, [R1+0x5f0] ;  /* 0x0005f00001087983 */ /* 0x002ea20000300800 */
[----:B------:R-:W2:Y:S02]  /*4c5b0*/  LDL.LU R9, [R1+0x5f4] ;  /* 0x0005f40001097983 */ /* 0x000ea40000300800 */
[----:B------:R-:W3:Y:S02]  /*4c5c0*/  LDL.LU R10, [R1+0x5f8] ;  /* 0x0005f800010a7983 */ /* 0x000ee40000300800 */
[----:B------:R-:W3:Y:S01]  /*4c5d0*/  LDL.LU R11, [R1+0x5fc] ;  /* 0x0005fc00010b7983 */ /* 0x000ee20000300800 */
[----:B------:R-:W4:Y:S01]  /*4c5e0*/  LDL.LU R4, [R1+0x640] ;  /* 0x0006400001047983 */ /* 0x000f220000300800 */
[----:B------:R-:W4:Y:S02]  /*4c5f0*/  LDL.LU R5, [R1+0x644] ;  /* 0x0006440001057983 */ /* 0x000f240000300800 */
[----:B------:R-:W4:Y:S02]  /*4c600*/  LDL.LU R6, [R1+0x648] ;  /* 0x0006480001067983 */ /* 0x000f240000300800 */
[----:B------:R-:W4:Y:S01]  /*4c610*/  LDL.LU R7, [R1+0x64c] ;  /* 0x00064c0001077983 */ /* 0x000f220000300800 */
[----:B------:R-:W4:Y:S04]  /*4c620*/  LDL.64 R14, [R1+0xd8] ;  /* 0x0000d800010e7983 */ /* 0x000f280000100a00 */
[----:B---3--:R-:W-:Y:S01]  /*4c630*/  STL.64 [R1+0x5358], R10 ;  /* 0x0053580a01007387 */ /* 0x008fe20000100a00 */
[----:B--2---:R1:W-:Y:S03]  /*4c640*/  STL.64 [R1+0x5350], R8 ;  /* 0x0053500801007387 */ /* 0x0043e60000100a00 */
[----:B-1----:R-:W2:Y:S01]  /*4c650*/  LDL.LU R8, [R1+0x600] ;  /* 0x0006000001087983 */ /* 0x002ea20000300800 */
[----:B------:R-:W2:Y:S02]  /*4c660*/  LDL.LU R9, [R1+0x604] ;  /* 0x0006040001097983 */ /* 0x000ea40000300800 */
[----:B------:R-:W3:Y:S02]  /*4c670*/  LDL.LU R10, [R1+0x608] ;  /* 0x00060800010a7983 */ /* 0x000ee40000300800 */
[----:B------:R-:W3:Y:S02]  /*4c680*/  LDL.LU R11, [R1+0x60c] ;  /* 0x00060c00010b7983 */ /* 0x000ee40000300800 */
[----:B---3--:R-:W-:Y:S01]  /*4c690*/  STL.64 [R1+0x5370], R10 ;  /* 0x0053700a01007387 */ /* 0x008fe20000100a00 */
[----:B--2---:R1:W-:Y:S03]  /*4c6a0*/  STL.64 [R1+0x5368], R8 ;  /* 0x0053680801007387 */ /* 0x0043e60000100a00 */
[----:B-1----:R-:W2:Y:S01]  /*4c6b0*/  LDL.LU R8, [R1+0x610] ;  /* 0x0006100001087983 */ /* 0x002ea20000300800 */
[----:B------:R-:W2:Y:S02]  /*4c6c0*/  LDL.LU R9, [R1+0x614] ;  /* 0x0006140001097983 */ /* 0x000ea40000300800 */
[----:B------:R-:W3:Y:S02]  /*4c6d0*/  LDL.LU R10, [R1+0x618] ;  /* 0x00061800010a7983 */ /* 0x000ee40000300800 */
[----:B------:R-:W3:Y:S01]  /*4c6e0*/  LDL.LU R11, [R1+0x61c] ;  /* 0x00061c00010b7983 */ /* 0x000ee20000300800 */
[----:B----4-:R-:W-:Y:S01]  /*4c6f0*/  HMMA.16816.F32.BF16 R4, R16, R14, R4 ;  /* 0x0000000e1004723c */ /* 0x010fe20000041804 */
        /* <DEDUP_REMOVED lines=10> */
[----:B------:R-:W2:Y:S02]  /*4c7a0*/  LDL.LU R10, [R1+0x638] ;  /* 0x00063800010a7983 */ /* 0x000ea40000300800 */
[----:B------:R-:W2:Y:S01]  /*4c7b0*/  LDL.LU R11, [R1+0x63c] ;  /* 0x00063c00010b7983 */ /* 0x000ea20000300800 */
[----:B------:R-:W3:Y:S01]  /*4c7c0*/  LDL.LU R24, [R1+0x530] ;  /* 0x0005300001187983 */ /* 0x000ee20000300800 */
[----:B------:R-:W3:Y:S02]  /*4c7d0*/  LDL.LU R25, [R1+0x534] ;  /* 0x0005340001197983 */ /* 0x000ee40000300800 */
[----:B------:R-:W3:Y:S02]  /*4c7e0*/  LDL.LU R26, [R1+0x538] ;  /* 0x00053800011a7983 */ /* 0x000ee40000300800 */
[----:B------:R-:W3:Y:S01]  /*4c7f0*/  LDL.LU R27, [R1+0x53c] ;  /* 0x00053c00011b7983 */ /* 0x000ee20000300800 */
[----:B0-----:R0:W-:Y:S01]  /*4c800*/  STL.64 [R1+0x51e0], R22 ;  /* 0x0051e01601007387 */ /* 0x0011e20000100a00 */
[----:B------:R-:W-:Y:S03]  /*4c810*/  STL.64 [R1+0x51d8], R20 ;  /* 0x0051d81401007387 */ /* 0x000fe60000100a00 */
[----:B0-----:R-:W4:Y:S01]  /*4c820*/  LDL.64 R22, [R1+0x68] ;  /* 0x0000680001167983 */ /* 0x001f220000100a00 */
[----:B------:R0:W-:Y:S02]  /*4c830*/  STL.64 [R1+0xce0], R4 ;  /* 0x000ce00401007387 */ /* 0x0001e40000100a00 */
[----:B------:R1:W-:Y:S02]  /*4c840*/  STL.64 [R1+0xce8], R6 ;  /* 0x000ce80601007387 */ /* 0x0003e40000100a00 */
[----:B0-----:R-:W-:-:S02]  /*4c850*/  IMAD.MOV.U32 R5, RZ, RZ, R14 ;  /* 0x000000ffff057224 */ /* 0x001fc400078e000e */
[----:B------:R-:W-:Y:S02]  /*4c860*/  IMAD.MOV.U32 R4, RZ, RZ, R15 ;  /* 0x000000ffff047224 */ /* 0x000fe400078e000f */
[----:B------:R-:W2:Y:S02]  /*4c870*/  LDL.LU.64 R14, [R1+0x53a8] ;  /* 0x0053a800010e7983 */ /* 0x000ea40000300a00 */
[C---:B--2---:R-:W-:Y:S01]  /*4c880*/  HMMA.16816.F32.BF16 R8, R16.reuse, R14, R8 ;  /* 0x0000000e1008723c */ /* 0x044fe20000041808 */
[----:B-1----:R-:W-:Y:S02]  /*4c890*/  IMAD.MOV.U32 R7, RZ, RZ, R14 ;  /* 0x000000ffff077224 */ /* 0x002fe400078e000e */
        /* <DEDUP_REMOVED lines=49> */
[----:B------:R0:W-:Y:S02]  /*4cbb0*/  STL.64 [R1+0x51e8], R22 ;  /* 0x0051e81601007387 */ /* 0x0001e40000100a00 */
[----:B------:R-:W4:Y:S02]  /*4cbc0*/  LDL.LU R20, [R1+0x500] ;  /* 0x0005000001147983 */ /* 0x000f240000300800 */
[----:B------:R-:W4:Y:S01]  /*4cbd0*/  LDL.LU R21, [R1+0x504] ;  /* 0x0005040001157983 */ /* 0x000f220000300800 */
[----:B0-----:R-:W4:Y:S01]  /*4cbe0*/  LDL.LU R22, [R1+0x508] ;  /* 0x0005080001167983 */ /* 0x001f220000300800 */
[----:B------:R-:W4:Y:S01]  /*4cbf0*/  LDL.LU R23, [R1+0x50c] ;  /* 0x00050c0001177983 */ /* 0x000f220000300800 */
[----:B--2---:R-:W-:Y:S02]  /*4cc00*/  HMMA.16816.F32.BF16 R16, R16, R14, R8 ;  /* 0x0000000e1010723c */ /* 0x004fe40000041808 */
[----:B------:R-:W3:Y:S01]  /*4cc10*/  LDL.LU.64 R10, [R1+0x5300] ;  /* 0x00530000010a7983 */ /* 0x000ee20000300a00 */
[----:B------:R-:W2:Y:S02]  /*4cc20*/  LDL.LU.64 R8, [R1+0x52f8] ;  /* 0x0052f80001087983 */ /* 0x000ea40000300a00 */
[----:B------:R-:W3:Y:S02]  /*4cc30*/  LDL.LU.64 R14, [R1+0x52f0] ;  /* 0x0052f000010e7983 */ /* 0x000ee40000300a00 */
[----:B------:R-:W3:Y:S11]  /*4cc40*/  LDL.LU.64 R12, [R1+0x52e8] ;  /* 0x0052e800010c7983 */ /* 0x000ef60000300a00 */
[----:B------:R-:W-:Y:S05]  /*4cc50*/  @!UPT UIADD3 URZ, URZ, URZ, URZ ;  /* 0x0000003f3f3ff290 */ /* 0x000fea000fffe03f */
[----:B------:R-:W-:Y:S01]  /*4cc60*/  STL.64 [R1+0x910], R16 ;  /* 0x0009101001007387 */ /* 0x000fe20000100a00 */
[----:B------:R-:W-:Y:S02]  /*4cc70*/  STL.64 [R1+0x918], R18 ;  /* 0x0009181201007387 */ /* 0x000fe40000100a00 */
[----:B------:R-:W0:Y:S02]  /*4cc80*/  LDSM.16.MT88.4 R16, [R3+0x2180] ;  /* 0x002180000310783b */ /* 0x000e240000004200 */
[----:B0-----:R0:W-:Y:S02]  /*4cc90*/  STL.64 [R1+0x5090], R18 ;  /* 0x0050901201007387 */ /* 0x0011e40000100a00 */
[----:B------:R-:W-:Y:S02]  /*4cca0*/  STL.64 [R1+0x5088], R16 ;  /* 0x0050881001007387 */ /* 0x000fe40000100a00 */
[----:B0-----:R-:W2:Y:S04]  /*4ccb0*/  LDL.LU.64 R18, [R1+0x48] ;  /* 0x0000480001127983 */ /* 0x001ea80000300a00 */
[----:B--2---:R0:W-:Y:S02]  /*4ccc0*/  STL.64 [R1+0x51f0], R18 ;  /* 0x0051f01201007387 */ /* 0x0041e40000100a00 */
[----:B0-----:R-:W-:-:S02]  /*4ccd0*/  IMAD.MOV.U32 R18, RZ, RZ, R9 ;  /* 0x000000ffff127224 */ /* 0x001fc400078e0009 */
[----:B------:R-:W-:Y:S02]  /*4cce0*/  IMAD.MOV.U32 R19, RZ, RZ, R8 ;  /* 0x000000ffff137224 */ /* 0x000fe400078e0008 */
[C---:B---3--:R-:W-:Y:S01]  /*4ccf0*/  HMMA.16816.F32.BF16 R8, R12.reuse, R10, R24 ;  /* 0x0000000a0c08723c */ /* 0x048fe20000041818 */
[----:B------:R-:W-:Y:S01]  /*4cd00*/  STL [R1+0x4da8], R3 ;  /* 0x004da80301007387 */ /* 0x000fe20000100800 */
[----:B------:R-:W2:Y:S02]  /*4cd10*/  LDL.LU.64 R26, [R1+0x52e0] ;  /* 0x0052e000011a7983 */ /* 0x000ea40000300a00 */
[----:B------:R-:W2:Y:S11]  /*4cd20*/  LDL.LU.64 R24, [R1+0x52d8] ;  /* 0x0052d80001187983 */ /* 0x000eb60000300a00 */
[----:B------:R-:W-:Y:S08]  /*4cd30*/  @!UPT UIADD3 URZ, URZ, URZ, URZ ;  /* 0x0000003f3f3ff290 */ /* 0x000ff0000fffe03f */
        /* <DEDUP_REMOVED lines=9> */
[----:B0-----:R-:W3:Y:S01]  /*4cdd0*/  LDL.LU.64 R10, [R1+0x52b8] ;  /* 0x0052b800010a7983 */ /* 0x001ee20000300a00 */
[C---:B--2---:R-:W-:Y:S03]  /*4cde0*/  HMMA.16816.F32.BF16 R16, R12.reuse, R18, R24 ;  /* 0x000000120c10723c */ /* 0x044fe60000041818 */
[----:B------:R-:W4:Y:S01]  /*4cdf0*/  LDL.LU.64 R26, [R1+0x52b0] ;  /* 0x0052b000011a7983 */ /* 0x000f220000300a00 */
[----:B------:R-:W2:Y:S11]  /*4ce00*/  LDL.LU.64 R24, [R1+0x52a8] ;  /* 0x0052a80001187983 */ /* 0x000eb60000300a00 */
[----:B------:R-:W-:Y:S08]  /*4ce10*/  @!UPT UIADD3 URZ, URZ, URZ, URZ ;  /* 0x0000003f3f3ff290 */ /* 0x000ff0000fffe03f */
[----:B------:R-:W-:Y:S01]  /*4ce20*/  STL.64 [R1+0x8e0], R16 ;  /* 0x0008e01001007387 */ /* 0x000fe20000100a00 */
[----:B------:R4:W-:Y:S02]  /*4ce30*/  STL.64 [R1+0x8e8], R18 ;  /* 0x0008e81201007387 */ /* 0x0009e40000100a00 */
[----:B----4-:R-:W-:Y:S01]  /*4ce40*/  HMMA.16816.F32.BF16 R16, R12, R26, R20 ;  /* 0x0000001a0c10723c */ /* 0x010fe20000041814 */
[----:B------:R-:W-:Y:S01]  /*4ce50*/  STL.64 [R1+0x5198], R26 ;  /* 0x0051981a01007387 */ /* 0x000fe20000100a00 */
[----:B--2---:R0:W-:Y:S11]  /*4ce60*/  STL.64 [R1+0x5190], R24 ;  /* 0x0051901801007387 */ /* 0x0041f60000100a00 */
[----:B------:R-:W-:Y:S10]  /*4ce70*/  @!UPT UIADD3 URZ, URZ, URZ, URZ ;  /* 0x0000003f3f3ff290 */ /* 0x000ff4000fffe03f */
[----:B------:R-:W-:Y:S01]  /*4ce80*/  STL.64 [R1+0x8d0], R16 ;  /* 0x0008d01001007387 */ /* 0x000fe20000100a00 */
[----:B------:R-:W-:Y:S02]  /*4ce90*/  STL.64 [R1+0x8d8], R18 ;  /* 0x0008d81201007387 */ /* 0x000fe40000100a00 */
[----:B0-----:R-:W2:Y:S02]  /*4cea0*/  LDL.LU R24, [R1+0x240] ;  /* 0x0002400001187983 */ /* 0x001ea40000300800 */
[----:B------:R-:W2:Y:S01]  /*4ceb0*/  LDL.LU R25, [R1+0x244] ;  /* 0x0002440001197983 */ /* 0x000ea20000300800 */
[----:B------:R-:W4:Y:S01]  /*4cec0*/  LDL.LU R26, [R1+0x248] ;  /* 0x00024800011a7983 */ /* 0x000f220000300800 */
[----:B------:R-:W4:Y:S03]  /*4ced0*/  LDL.LU R27, [R1+0x24c] ;  /* 0x00024c00011b7983 */ /* 0x000f260000300800 */
[----:B----4-:R-:W-:Y:S01]  /*4cee0*/  STL.64 [R1+0x5200], R26 ;  /* 0x0052001a01007387 */ /* 0x010fe20000100a00 */
[----:B--2---:R0:W-:Y:S03]  /*4cef0*/  STL.64 [R1+0x51f8], R24 ;  /* 0x0051f81801007387 */ /* 0x0041e60000100a00 */
[----:B0-----:R-:W2:Y:S01]  /*4cf00*/  LDL.LU R24, [R1+0x470] ;  /* 0x0004700001187983 */ /* 0x001ea20000300800 */
[----:B------:R-:W2:Y:S02]  /*4cf10*/  LDL.LU R25, [R1+0x474] ;  /* 0x0004740001197983 */ /* 0x000ea40000300800 */
[----:B------:R-:W4:Y:S02]  /*4cf20*/  LDL.LU R26, [R1+0x478] ;  /* 0x00047800011a7983 */ /* 0x000f240000300800 */
[----:B------:R-:W4:Y:S02]  /*4cf30*/  LDL.LU R27, [R1+0x47c] ;  /* 0x00047c00011b7983 */ /* 0x000f240000300800 */
[----:B----4-:R0:W-:Y:S01]  /*4cf40*/  STL.64 [R1+0x5210], R26 ;  /* 0x0052101a01007387 */ /* 0x0101e20000100a00 */
[----:B--2---:R-:W-:Y:S03]  /*4cf50*/  STL.64 [R1+0x5208], R24 ;  /* 0x0052081801007387 */ /* 0x004fe60000100a00 */
[----:B0-----:R-:W2:Y:S04]  /*4cf60*/  LDL.64 R26, [R1+0x98] ;  /* 0x00009800011a7983 */ /* 0x001ea80000100a00 */
[----:B--2---:R0:W-:Y:S04]  /*4cf70*/  STL.64 [R1+0x5220], R26 ;  /* 0x0052201a01007387 */ /* 0x0041e80000100a00 */
[----:B0-----:R-:W2:Y:S04]  /*4cf80*/  LDL.64 R26, [R1+0xa8] ;  /* 0x0000a800011a7983 */ /* 0x001ea80000100a00 */
[----:B--2---:R0:W-:Y:S04]  /*4cf90*/  STL.64 [R1+0x5238], R26 ;  /* 0x0052381a01007387 */ /* 0x0041e80000100a00 */
[----:B0-----:R-:W2:Y:S04]  /*4cfa0*/  LDL.64 R26, [R1+0xb8] ;  /* 0x0000b800011a7983 */ /* 0x001ea80000100a00 */
[----:B--2---:R0:W-:Y:S02]  /*4cfb0*/  STL.64 [R1+0x5250], R26 ;  /* 0x0052501a01007387 */ /* 0x0041e40000100a00 */
[----:B0-----:R-:W-:-:S02]  /*4cfc0*/  IMAD.MOV.U32 R26, RZ, RZ, R7 ;  /* 0x000000ffff1a7224 */ /* 0x001fc400078e0007 */
[----:B------:R-:W-:-:S05]  /*4cfd0*/  IMAD.MOV.U32 R27, RZ, RZ, R6 ;  /* 0x000000ffff1b7224 */ /* 0x000fca00078e0006 */
[----:B------:R-:W-:Y:S01]  /*4cfe0*/  STL.64 [R1+0x5268], R26 ;  /* 0x0052681a01007387 */ /* 0x000fe20000100a00 */
[----:B------:R-:W2:Y:S03]  /*4cff0*/  LDL.64 R18, [R1+0x88] ;  /* 0x0000880001127983 */ /* 0x000ea60000100a00 */
[----:B--2---:R0:W-:Y:S01]  /*4d000*/  STL.64 [R1+0x5218], R18 ;  /* 0x0052181201007387 */ /* 0x0041e20000100a00 */
[----:B------:R-:W2:Y:S02]  /*4d010*/  LDL.LU R16, [R1+0x480] ;  /* 0x0004800001107983 */ /* 0x000ea40000300800 */
[----:B------:R-:W2:Y:S01]  /*4d020*/  LDL.LU R17, [R1+0x484] ;  /* 0x0004840001117983 */ /* 0x000ea20000300800 */
[----:B0-----:R-:W4:Y:S01]  /*4d030*/  LDL.LU R18, [R1+0x488] ;  /* 0x0004880001127983 */ /* 0x001f220000300800 */
[----:B------:R-:W4:Y:S02]  /*4d040*/  LDL.LU R19, [R1+0x48c] ;  /* 0x00048c0001137983 */ /* 0x000f240000300800 */
[----:B------:R-:W-:-:S02]  /*4d050*/  IMAD.MOV.U32 R26, RZ, RZ, R5 ;  /* 0x000000ffff1a7224 */ /* 0x000fc400078e0005 */
        /* <DEDUP_REMOVED lines=8> */
[----:B------:R-:W-:-:S02]  /*4d0e0*/  IMAD.MOV.U32 R26, RZ, RZ, R2 ;  /* 0x000000ffff1a7224 */ /* 0x000fc400078e0002 */
[----:B------:R-:W-:Y:S01]  /*4d0f0*/  IMAD.MOV.U32 R27, RZ, RZ, R0 ;  /* 0x000000ffff1b7224 */ /* 0x000fe200078e0000 */
[----:B------:R-:W3:Y:S01]  /*4d100*/  LDL.LU R4, [R1+0x4f0] ;  /* 0x0004f00001047983 */ /* 0x000ee20000300800 */
[----:B------:R-:W3:Y:S02]  /*4d110*/  LDL.LU R5, [R1+0x4f4] ;  /* 0x0004f40001057983 */ /* 0x000ee40000300800 */
[----:B------:R-:W3:Y:S02]  /*4d120*/  LDL.LU R6, [R1+0x4f8] ;  /* 0x0004f80001067983 */ /* 0x000ee40000300800 */
[----:B------:R-:W3:Y:S01]  /*4d130*/  LDL.LU R7, [R1+0x4fc] ;  /* 0x0004fc0001077983 */ /* 0x000ee20000300800 */
[----:B------:R0:W-:Y:S01]  /*4d140*/  STL.64 [R1+0x5298], R26 ;  /* 0x0052981a01007387 */ /* 0x0001e20000100a00 */
[----:B------:R-:W3:Y:S02]  /*4d150*/  LDL.LU R24, [R1+0x4e0] ;  /* 0x0004e00001187983 */ /* 0x000ee40000300800 */
[----:B------:R-:W3:Y:S01]  /*4d160*/  LDL.LU R25, [R1+0x4e4] ;  /* 0x0004e40001197983 */ /* 0x000ee20000300800 */
[----:B0-----:R-:W3:Y:S01]  /*4d170*/  LDL.LU R26, [R1+0x4e8] ;  /* 0x0004e800011a7983 */ /* 0x001ee20000300800 */
[----:B------:R-:W3:Y:S03]  /*4d180*/  LDL.LU R27, [R1+0x4ec] ;  /* 0x0004ec00011b7983 */ /* 0x000ee60000300800 */
        /* <DEDUP_REMOVED lines=12> */
[C---:B---3--:R-:W-:Y:S01]  /*4d250*/  HMMA.16816.F32.BF16 R4, R12.reuse, R10, R4 ;  /* 0x0000000a0c04723c */ /* 0x048fe20000041804 */
[----:B----4-:R-:W-:Y:S01]  /*4d260*/  STL.64 [R1+0x5278], R18 ;  /* 0x0052781201007387 */ /* 0x010fe20000100a00 */
        /* <DEDUP_REMOVED lines=11> */
[----:B------:R-:W3:Y:S01]  /*4d320*/  LDL.LU R20, [R1+0x460] ;  /* 0x0004600001147983 */ /* 0x000ee20000300800 */
[----:B------:R-:W3:Y:S02]  /*4d330*/  LDL.LU R21, [R1+0x464] ;  /* 0x0004640001157983 */ /* 0x000ee40000300800 */
[----:B------:R-:W3:Y:S02]  /*4d340*/  LDL.LU R22, [R1+0x468] ;  /* 0x0004680001167983 */ /* 0x000ee40000300800 */
[----:B------:R-:W3:Y:S01]  /*4d350*/  LDL.LU R23, [R1+0x46c] ;  /* 0x00046c0001177983 */ /* 0x000ee20000300800 */
[----:B------:R-:W-:Y:S01]  /*4d360*/  STL.64 [R1+0x8c0], R4 ;  /* 0x0008c00401007387 */ /* 0x000fe20000100a00 */
[----:B------:R0:W-:Y:S03]  /*4d370*/  STL.64 [R1+0x8c8], R6 ;  /* 0x0008c80601007387 */ /* 0x0001e60000100a00 */
[----:B0-----:R-:W4:Y:S01]  /*4d380*/  LDL.LU.64 R6, [R1+0x52a0] ;  /* 0x0052a00001067983 */ /* 0x001f220000300a00 */
[----:B------:R0:W-:Y:S02]  /*4d390*/  STL.64 [R1+0x5188], R10 ;  /* 0x0051880a01007387 */ /* 0x0001e40000100a00 */
[----:B------:R-:W2:Y:S02]  /*4d3a0*/  LDL.LU R8, [R1+0x450] ;  /* 0x0004500001087983 */ /* 0x000ea40000300800 */
[----:B------:R-:W2:Y:S01]  /*4d3b0*/  LDL.LU R9, [R1+0x454] ;  /* 0x0004540001097983 */ /* 0x000ea20000300800 */
[----:B0-----:R-:W2:Y:S01]  /*4d3c0*/  LDL.LU R10, [R1+0x458] ;  /* 0x00045800010a7983 */ /* 0x001ea20000300800 */
[----:B------:R-:W2:Y:S01]  /*4d3d0*/  LDL.LU R11, [R1+0x45c] ;  /* 0x00045c00010b7983 */ /* 0x000ea20000300800 */
[C---:B----4-:R-:W-:Y:S11]  /*4d3e0*/  HMMA.16816.F32.BF16 R24, R12.reuse, R6, R24 ;  /* 0x000000060c18723c */ /* 0x050ff60000041818 */
[----:B------:R-:W-:Y:S11]  /*4d3f0*/  @!UPT UIADD3 URZ, URZ, URZ, URZ ;  /* 0x0000003f3f3ff290 */ /* 0x000ff6000fffe03f */
[----:B------:R-:W-:Y:S01]  /*4d400*/  @!UPT UIADD3 URZ, URZ, URZ, URZ ;  /* 0x0000003f3f3ff290 */ /* 0x000fe2000fffe03f */
[----:B------:R-:W-:Y:S01]  /*4d410*/  STL.64 [R1+0x8b0], R24 ;  /* 0x0008b01801007387 */ /* 0x000fe20000100a00 */
[----:B------:R0:W-:Y:S03]  /*4d420*/  STL.64 [R1+0x8b8], R26 ;  /* 0x0008b81a01007387 */ /* 0x0001e60000100a00 */
[----:B0-----:R-:W2:Y:S01]  /*4d430*/  LDL.LU.64 R26, [R1+0x5298] ;  /* 0x00529800011a7983 */ /* 0x001ea20000300a00 */
[----:B------:R0:W-:Y:S03]  /*4d440*/  STL.64 [R1+0x51c0], R6 ;  /* 0x0051c00601007387 */ /* 0x0001e60000100a00 */
[----:B0-----:R-:W3:Y:S01]  /*4d450*/  LDL.64 R6, [R1+0x78] ;  /* 0x0000780001067983 */ /* 0x001ee20000100a00 */
[C---:B--2---:R-:W-:Y:S03]  /*4d460*/  HMMA.16816.F32.BF16 R24, R12.reuse, R26, R16 ;  /* 0x0000001a0c18723c */ /* 0x044fe60000041810 */
[----:B------:R-:W2:Y:S01]  /*4d470*/  LDL.LU.64 R18, [R1+0x5290] ;  /* 0x0052900001127983 */ /* 0x000ea20000300a00 */
        /* <DEDUP_REMOVED lines=12> */
[----:B------:R-:W4:Y:S01]  /*4d540*/  LDL R3, [R1+0xdb4] ;  /* 0x000db40001037983 */ /* 0x000f220000100800 */
[C---:B--2---:R-:W-:Y:S02]  /*4d550*/  HMMA.16816.F32.BF16 R24, R12.reuse, R26, R16 ;  /* 0x0000001a0c18723c */ /* 0x044fe40000041810 */
[----:B----4-:R-:W-:Y:S01]  /*4d560*/  STL [R1+0x5138], R3 ;  /* 0x0051380301007387 */ /* 0x010fe20000100800 */
[----:B------:R-:W2:Y:S02]  /*4d570*/  LDL.LU.64 R18, [R1+0x5260] ;  /* 0x0052600001127983 */ /* 0x000ea40000300a00 */
[----:B------:R-:W2:Y:S11]  /*4d580*/  LDL.LU.64 R16, [R1+0x5258] ;  /* 0x0052580001107983 */ /* 0x000eb60000300a00 */
[----:B------:R-:W-:Y:S07]  /*4d590*/  @!UPT UIADD3 URZ, URZ, URZ, URZ ;  /* 0x0000003f3f3ff290 */ /* 0x000fee000fffe03f */
        /* <DEDUP_REMOVED lines=14> */
[C---:B--2---:R-:W-:Y:S01]  /*4d680*/  HMMA.16816.F32.BF16 R16, R12.reuse, R26, R16 ;  /* 0x0000001a0c10723c */ /* 0x044fe20000041810 */
[----:B------:R-:W-:Y:S11]  /*4d690*/  IMAD.MOV.U32 R3, RZ, RZ, R27 ;  /* 0x000000ffff037224 */ /* 0x000ff600078e001b */
[----:B------:R-:W-:Y:S11]  /*4d6a0*/  @!UPT UIADD3 URZ, URZ, URZ, URZ ;  /* 0x0000003f3f3ff290 */ /* 0x000ff6000fffe03f */
[----:B------:R-:W-:Y:S01]  /*4d6b0*/  STL.64 [R1+0xb90], R16 ;  /* 0x000b901001007387 */ /* 0x000fe20000100a00 */
[----:B------:R0:W-:Y:S03]  /*4d6c0*/  STL.64 [R1+0xb98], R18 ;  /* 0x000b981201007387 */ /* 0x0001e60000100a00 */
[----:B0-----:R-:W2:Y:S01]  /*4d6d0*/  LDL.LU.64 R18, [R1+0x5230] ;  /* 0x0052300001127983 */ /* 0x001ea20000300a00 */
[----:B------:R-:W2:Y:S02]  /*4d6e0*/  LDL.LU.64 R16, [R1+0x5228] ;  /* 0x0052280001107983 */ /* 0x000ea40000300a00 */
[----:B------:R-:W2:Y:S02]  /*4d6f0*/  LDL.LU.64 R26, [R1+0x5220] ;  /* 0x00522000011a7983 */ /* 0x000ea40000300a00 */
        /* <DEDUP_REMOVED lines=9> */
[----:B------:R-:W2:Y:S01]  /*4d790*/  LDL.LU.64 R24, [R1+0x5208] ;  /* 0x0052080001187983 */ /* 0x000ea20000300a00 */
[C---:B---3--:R-:W-:Y:S01]  /*4d7a0*/  HMMA.16816.F32.BF16 R20, R12.reuse, R6, R20 ;  /* 0x000000060c14723c */ /* 0x048fe20000041814 */
[----:B------:R-:W-:Y:S01]  /*4d7b0*/  STL [R1+0x514c], R0 ;  /* 0x00514c0001007387 */ /* 0x000fe20000100800 */
[----:B------:R-:W-:Y:S06]  /*4d7c0*/  STL [R1+0x5148], R2 ;  /* 0x0051480201007387 */ /* 0x000fec0000100800 */
[----:B--2---:R-:W-:Y:S01]  /*4d7d0*/  HMMA.16816.F32.BF16 R24, R12, R18, R24 ;  /* 0x000000120c18723c */ /* 0x004fe20000041818 */
        /* <DEDUP_REMOVED lines=8> */
[----:B------:R-:W-:Y:S01]  /*4d860*/  STL.64 [R1+0xb60], R20 ;  /* 0x000b601401007387 */ /* 0x000fe20000100a00 */
[----:B------:R0:W-:Y:S03]  /*4d870*/  STL.64 [R1+0xb68], R22 ;  /* 0x000b681601007387 */ /* 0x0001e60000100a00 */
[----:B0-----:R-:W3:Y:S01]  /*4d880*/  LDL.LU.64 R22, [R1+0x51e8] ;  /* 0x0051e80001167983 */ /* 0x001ee20000300a00 */
[----:B------:R-:W-:-:S02]  /*4d890*/  IMAD.MOV.U32 R0, RZ, RZ, R6 ;  /* 0x000000ffff007224 */ /* 0x000fc400078e0006 */
[----:B------:R-:W-:Y:S02]  /*4d8a0*/  IMAD.MOV.U32 R2, RZ, RZ, R7 ;  /* 0x000000ffff027224 */ /* 0x000fe400078e0007 */
[C---:B---3--:R-:W-:Y:S01]  /*4d8b0*/  HMMA.16816.F32.BF16 R4, R12.reuse, R22, R8 ;  /* 0x000000160c04723c */ /* 0x048fe20000041808 */
[----:B------:R-:W-:Y:S02]  /*4d8c0*/  IMAD.MOV.U32 R3, RZ, RZ, R23 ;  /* 0x000000ffff037224 */ /* 0x000fe400078e0017 */
[----:B------:R-:W3:Y:S11]  /*4d8d0*/  LDL.LU.64 R22, [R1+0x51e0] ;  /* 0x0051e00001167983 */ /* 0x000ef60000300a00 */
[----:B------:R-:W-:Y:S09]  /*4d8e0*/  @!UPT UIADD3 URZ, URZ, URZ, URZ ;  /* 0x0000003f3f3ff290 */ /* 0x000ff2000fffe03f */
[----:B------:R-:W-:Y:S01]  /*4d8f0*/  STL.64 [R1+0xb50], R4 ;  /* 0x000b500401007387 */ /* 0x000fe20000100a00 */
[----:B------:R2:W-:Y:S02]  /*4d900*/  STL.64 [R1+0xb58], R6 ;  /* 0x000b580601007387 */ /* 0x0005e40000100a00 */
[----:B------:R-:W3:Y:S02]  /*4d910*/  LDL.LU.64 R20, [R1+0x51d8] ;  /* 0x0051d80001147983 */ /* 0x000ee40000300a00 */
[----:B------:R-:W4:Y:S01]  /*4d920*/  LDL.LU R8, [R1+0x700] ;  /* 0x0007000001087983 */ /* 0x000f220000300800 */
[----:B--2---:R-:W-:Y:S11]  /*4d930*/  HMMA.16816.F32.BF16 R4, R12, R18, R24 ;  /* 0x000000120c04723c */ /* 0x004ff60000041818 */
[----:B------:R-:W-:Y:S11]  /*4d940*/  @!UPT UIADD3 URZ, URZ, URZ, URZ ;  /* 0x0000003f3f3ff290 */ /* 0x000ff6000fffe03f */
[----:B------:R-:W-:Y:S01]  /*4d950*/  @!UPT UIADD3 URZ, URZ, URZ, URZ ;  /* 0x0000003f3f3ff290 */ /* 0x000fe2000fffe03f */
[----:B------:R-:W-:Y:S01]  /*4d960*/  STL.64 [R1+0x530], R4 ;  /* 0x0005300401007387 */ /* 0x000fe20000100a00 */
[----:B------:R-:W-:Y:S02]  /*4d970*/  STL.64 [R1+0x538], R6 ;  /* 0x0005380601007387 */ /* 0x000fe40000100a00 */
[----:B------:R-:W4:Y:S02]  /*4d980*/  LDL.LU R9, [R1+0x704] ;  /* 0x0007040001097983 */ /* 0x000f240000300800 */
[----:B------:R-:W2:Y:S01]  /*4d990*/  LDL.LU R10, [R1+0x708] ;  /* 0x00070800010a7983 */ /* 0x000ea20000300800 */
[----:B------:R-:W2:Y:S04]  /*4d9a0*/  LDL.LU R11, [R1+0x70c] ;  /* 0x00070c00010b7983 */ /* 0x000ea80000300800 */
[----:B--2---:R-:W-:Y:S01]  /*4d9b0*/  STL.64 [R1+0x51a8], R10 ;  /* 0x0051a80a01007387 */ /* 0x004fe20000100a00 */
[----:B----4-:R0:W-:Y:S03]  /*4d9c0*/  STL.64 [R1+0x51a0], R8 ;  /* 0x0051a00801007387 */ /* 0x0101e60000100a00 */
[----:B0-----:R-:W2:Y:S01]  /*4d9d0*/  LDL.LU R8, [R1+0x6f0] ;  /* 0x0006f00001087983 */ /* 0x001ea20000300800 */
[----:B------:R-:W2:Y:S02]  /*4d9e0*/  LDL.LU R9, [R1+0x6f4] ;  /* 0x0006f40001097983 */ /* 0x000ea40000300800 */
[----:B------:R-:W4:Y:S02]  /*4d9f0*/  LDL.LU R10, [R1+0x6f8] ;  /* 0x0006f800010a7983 */ /* 0x000f240000300800 */
[----:B------:R-:W4:Y:S01]  /*4da00*/  LDL.LU R11, [R1+0x6fc] ;  /* 0x0006fc00010b7983 */ /* 0x000f220000300800 */
[----:B------:R-:W2:Y:S01]  /*4da10*/  LDL.LU R4, [R1+0x6e0] ;  /* 0x0006e00001047983 */ /* 0x000ea20000300800 */
[----:B------:R-:W2:Y:S02]  /*4da20*/  LDL.LU R5, [R1+0x6e4] ;  /* 0x0006e40001057983 */ /* 0x000ea40000300800 */
[----:B------:R-:W2:Y:S02]  /*4da30*/  LDL.LU R6, [R1+0x6e8] ;  /* 0x0006e80001067983 */ /* 0x000ea40000300800 */
[----:B------:R-:W2:Y:S02]  /*4da40*/  LDL.LU R7, [R1+0x6ec] ;  /* 0x0006ec0001077983 */ /* 0x000ea40000300800 */
[----:B--2---:R0:W-:Y:S01]  /*4da50*/  STL.64 [R1+0x51d0], R6 ;  /* 0x0051d00601007387 */ /* 0x0041e20000100a00 */
[----:B------:R-:W-:Y:S03]  /*4da60*/  STL.64 [R1+0x51c8], R4 ;  /* 0x0051c80401007387 */ /* 0x000fe60000100a00 */
[----:B0-----:R-:W3:Y:S01]  /*4da70*/  LDL.LU.64 R6, [R1+0x28] ;  /* 0x0000280001067983 */ /* 0x001ee20000300a00 */
[----:B----4-:R0:W-:Y:S02]  /*4da80*/  STL.64 [R1+0x51b8], R10 ;  /* 0x0051b80a01007387 */ /* 0x0101e40000100a00 */
[----:B------:R-:W-:Y:S01]  /*4da90*/  STL.64 [R1+0x51b0], R8 ;  /* 0x0051b00801007387 */ /* 0x000fe20000100a00 */
[----:B0-----:R-:W2:Y:S01]  /*4daa0*/  LDL.LU.64 R10, [R1+0x18] ;  /* 0x00001800010a7983 */ /* 0x001ea20000300a00 */
[----:B------:R-:W4:Y:S02]  /*4dab0*/  LDL.LU.64 R26, [R1+0x8] ;  /* 0x00000800011a7983 */ /* 0x000f240000300a00 */
[----:B------:R-:W2:Y:S02]  /*4dac0*/  LDL.LU R12, [R1+0x7d0] ;  /* 0x0007d000010c7983 */ /* 0x000ea40000300800 */
[----:B------:R-:W2:Y:S01]  /*4dad0*/  LDL.LU R13, [R1+0x7d4] ;  /* 0x0007d400010d7983 */ /* 0x000ea20000300800 */
[----:B------:R-:W2:Y:S01]  /*4dae0*/  LDL.LU R14, [R1+0x7d8] ;  /* 0x0007d800010e7983 */ /* 0x000ea20000300800 */
[----:B------:R-:W2:Y:S03]  /*4daf0*/  LDL.LU R15, [R1+0x7dc] ;  /* 0x0007dc00010f7983 */ /* 0x000ea60000300800 */
[----:B--2---:R0:W-:Y:S01]  /*4db00*/  STL.64 [R1+0x5160], R14 ;  /* 0x0051600e01007387 */ /* 0x0041e20000100a00 */
[----:B------:R1:W-:Y:S03]  /*4db10*/  STL.64 [R1+0x5158], R12 ;  /* 0x0051580c01007387 */ /* 0x0003e60000100a00 */
[----:B0-----:R-:W2:Y:S04]  /*4db20*/  LDL.LU.64 R14, [R1+0x38] ;  /* 0x00003800010e7983 */ /* 0x001ea80000300a00 */
[----:B--2---:R0:W-:Y:S01]  /*4db30*/  STL.64 [R1+0x5170], R14 ;  /* 0x0051700e01007387 */ /* 0x0041e20000100a00 */
[----:B-1----:R-:W2:Y:S02]  /*4db40*/  LDL.LU R12, [R1+0x720] ;  /* 0x00072000010c7983 */ /* 0x002ea40000300800 */
[----:B------:R-:W2:Y:S01]  /*4db50*/  LDL.LU R13, [R1+0x724] ;  /* 0x00072400010d7983 */ /* 0x000ea20000300800 */
[----:B0-----:R-:W2:Y:S01]  /*4db60*/  LDL.LU R14, [R1+0x728] ;  /* 0x00072800010e7983 */ /* 0x001ea20000300800 */
[----:B------:R-:W2:Y:S03]  /*4db70*/  LDL.LU R15, [R1+0x72c] ;  /* 0x00072c00010f7983 */ /* 0x000ea60000300800 */
[----:B--2---:R-:W-:Y:S01]  /*4db80*/  STL.64 [R1+0x5180], R14 ;  /* 0x0051800e01007387 */ /* 0x004fe20000100a00 */
[----:B------:R0:W-:Y:S03]  /*4db90*/  STL.64 [R1+0x5178], R12 ;  /* 0x0051780c01007387 */ /* 0x0001e60000100a00 */
        /* <DEDUP_REMOVED lines=8> */
[----:B------:R-:W3:Y:S02]  /*4dc20*/  LDL.LU R19, [R1+0x1cc] ;  /* 0x0001cc0001137983 */ /* 0x000ee40000300800 */
[C---:B---3--:R-:W-:Y:S11]  /*4dc30*/  HMMA.16816.F32.BF16 R16, R20.reuse, R6, R16 ;  /* 0x000000061410723c */ /* 0x048ff60000041810 */
[----:B------:R-:W-:Y:S11]  /*4dc40*/  @!UPT UIADD3 URZ, URZ, URZ, URZ ;  /* 0x0000003f3f3ff290 */ /* 0x000ff6000fffe03f */
[----:B------:R-:W-:Y:S01]  /*4dc50*/  @!UPT UIADD3 URZ, URZ, URZ, URZ ;  /* 0x0000003f3f3ff290 */ /* 0x000fe2000fffe03f */
[----:B------:R0:W-:Y:S01]  /*4dc60*/  STL.64 [R1+0x510], R16 ;  /* 0x0005101001007387 */ /* 0x0001e20000100a00 */
[----:B------:R-:W-:Y:S02]  /*4dc70*/  STL.64 [R1+0x518], R18 ;  /* 0x0005181201007387 */ /* 0x000fe40000100a00 */
[----:B0-----:R-:W-:Y:S02]  /*4dc80*/  IMAD.MOV.U32 R17, RZ, RZ, R6 ;  /* 0x000000ffff117224 */ /* 0x001fe400078e0006 */
[----:B------:R-:W-:Y:S02]  /*4dc90*/  IMAD.MOV.U32 R16, RZ, RZ, R7 ;  /* 0x000000ffff107224 */ /* 0x000fe400078e0007 */
[----:B------:R-:W3:Y:S01]  /*4dca0*/  LDL.LU.64 R6, [R1+0x51d0] ;  /* 0x0051d00001067983 */ /* 0x000ee20000300a00 */
[----:B------:R-:W3:Y:S02]  /*4dcb0*/  LDL.LU.64 R4, [R1+0x51c8] ;  /* 0x0051c80001047983 */ /* 0x000ee40000300a00 */
[----:B------:R0:W-:Y:S02]  /*4dcc0*/  STL.64 [R1+0x5168], R16 ;  /* 0x0051681001007387 */ /* 0x0001e40000100a00 */
[----:B0-----:R-:W2:Y:S01]  /*4dcd0*/  LDL.LU R16, [R1+0x740] ;  /* 0x0007400001107983 */ /* 0x001ea20000300800 */
[----:B------:R-:W2:Y:S02]  /*4dce0*/  LDL.LU R17, [R1+0x744] ;  /* 0x0007440001117983 */ /* 0x000ea40000300800 */
[----:B------:R-:W2:Y:S02]  /*4dcf0*/  LDL.LU R18, [R1+0x748] ;  /* 0x0007480001127983 */ /* 0x000ea40000300800 */
[----:B------:R-:W2:Y:S01]  /*4dd00*/  LDL.LU R19, [R1+0x74c] ;  /* 0x00074c0001137983 */ /* 0x000ea20000300800 */
[----:B---3--:R-:W-:Y:S11]  /*4dd10*/  HMMA.16816.F32.BF16 R4, R20, R10, R4 ;  /* 0x0000000a1404723c */ /* 0x008ff60000041804 */
        /* <DEDUP_REMOVED lines=8> */
[----:B------:R-:W2:Y:S02]  /*4dda0*/  LDL.LU.64 R8, [R1+0x51b0] ;  /* 0x0051b00001087983 */ /* 0x000ea40000300a00 */
[----:B----4-:R-:W-:-:S02]  /*4ddb0*/  IMAD.MOV.U32 R28, RZ, RZ, R26 ;  /* 0x000000ffff1c7224 */ /* 0x010fc400078e001a */
[----:B------:R-:W-:Y:S01]  /*4ddc0*/  IMAD.MOV.U32 R29, RZ, RZ, R27 ;  /* 0x000000ffff1d7224 */ /* 0x000fe200078e001b */
[C---:B--2---:R-:W-:Y:S11]  /*4ddd0*/  HMMA.16816.F32.BF16 R8, R20.reuse, R26, R8 ;  /* 0x0000001a1408723c */ /* 0x044ff60000041808 */
[----:B------:R-:W-:Y:S11]  /*4dde0*/  @!UPT UIADD3 URZ, URZ, URZ, URZ ;  /* 0x0000003f3f3ff290 */ /* 0x000ff6000fffe03f */
[----:B------:R-:W-:Y:S01]  /*4ddf0*/  @!UPT UIADD3 URZ, URZ, URZ, URZ ;  /* 0x0000003f3f3ff290 */ /* 0x000fe2000fffe03f */
[----:B------:R-:W-:Y:S01]  /*4de00*/  STL.64 [R1+0x4f0], R8 ;  /* 0x0004f00801007387 */ /* 0x000fe20000100a00 */
[----:B------:R0:W-:Y:S03]  /*4de10*/  STL.64 [R1+0x4f8], R10 ;  /* 0x0004f80a01007387 */ /* 0x0001e60000100a00 */
[----:B0-----:R-:W2:Y:S01]  /*4de20*/  LDL.LU.64 R10, [R1+0x51a8] ;  /* 0x0051a800010a7983 */ /* 0x001ea20000300a00 */
[----:B------:R-:W2:Y:S02]  /*4de30*/  LDL.LU.64 R8, [R1+0x51a0] ;  /* 0x0051a00001087983 */ /* 0x000ea40000300a00 */
[----:B------:R-:W2:Y:S02]  /*4de40*/  LDL.LU.64 R26, [R1+0x5198] ;  /* 0x00519800011a7983 */ /* 0x000ea40000300a00 */
[----:B------:R-:W4:Y:S01]  /*4de50*/  LDL.LU.64 R24, [R1+0x5190] ;  /* 0x0051900001187983 */ /* 0x000f220000300a00 */
[C---:B--2---:R-:W-:Y:S11]  /*4de60*/  HMMA.16816.F32.BF16 R8, R20.reuse, R26, R8 ;  /* 0x0000001a1408723c */ /* 0x044ff60000041808 */
[----:B------:R-:W-:Y:S11]  /*4de70*/  @!UPT UIADD3 URZ, URZ, URZ, URZ ;  /* 0x0000003f3f3ff290 */ /* 0x000ff6000fffe03f */
[----:B------:R-:W-:Y:S01]  /*4de80*/  @!UPT UIADD3 URZ, URZ, URZ, URZ ;  /* 0x0000003f3f3ff290 */ /* 0x000fe2000fffe03f */
[----:B------:R-:W-:Y:S01]  /*4de90*/  STL.64 [R1+0x4e0], R8 ;  /* 0x0004e00801007387 */ /* 0x000fe20000100a00 */
[----:B------:R0:W-:Y:S03]  /*4dea0*/  STL.64 [R1+0x4e8], R10 ;  /* 0x0004e80a01007387 */ /* 0x0001e60000100a00 */
[----:B0-----:R-:W2:Y:S01]  /*4deb0*/  LDL.LU.64 R10, [R1+0x5188] ;  /* 0x00518800010a7983 */ /* 0x001ea20000300a00 */
[----:B------:R0:W-:Y:S02]  /*4dec0*/  STL.64 [R1+0x5040], R26 ;  /* 0x0050401a01007387 */ /* 0x0001e40000100a00 */
[----:B----4-:R-:W-:Y:S01]  /*4ded0*/  STL.64 [R1+0x5038], R24 ;  /* 0x0050381801007387 */ /* 0x010fe20000100a00 */
[----:B0-----:R-:W4:Y:S01]  /*4dee0*/  LDL.LU.64 R26, [R1+0xd8] ;  /* 0x0000d800011a7983 */ /* 0x001f220000300a00 */
[C---:B--2---:R-:W-:Y:S11]  /*4def0*/  HMMA.16816.F32.BF16 R12, R20.reuse, R10, R12 ;  /* 0x0000000a140c723c */ /* 0x044ff6000004180c */
[----:B------:R-:W-:Y:S11]  /*4df00*/  @!UPT UIADD3 URZ, URZ, URZ, URZ ;  /* 0x0000003f3f3ff290 */ /* 0x000ff6000fffe03f */
[----:B------:R-:W-:Y:S01]  /*4df10*/  @!UPT UIADD3 URZ, URZ, URZ, URZ ;  /* 0x0000003f3f3ff290 */ /* 0x000fe2000fffe03f */
[----:B------:R-:W-:Y:S01]  /*4df20*/  STL.64 [R1+0x4d0], R12 ;  /* 0x0004d00c01007387 */ /* 0x000fe20000100a00 */
[----:B------:R0:W-:Y:S03]  /*4df30*/  STL.64 [R1+0x4d8], R14 ;  /* 0x0004d80e01007387 */ /* 0x0001e60000100a00 */
[----:B0-----:R-:W3:Y:S01]  /*4df40*/  LDL.LU.64 R14, [R1+0x5180] ;  /* 0x00518000010e7983 */ /* 0x001ee20000300a00 */
[----:B------:R-:W3:Y:S02]  /*4df50*/  LDL.LU.64 R12, [R1+0x5178] ;  /* 0x00517800010c7983 */ /* 0x000ee40000300a00 */
[C---:B---3--:R-:W-:Y:S11]  /*4df60*/  HMMA.16816.F32.BF16 R12, R20.reuse, R6, R12 ;  /* 0x00000006140c723c */ /* 0x048ff6000004180c */
[----:B------:R-:W-:Y:S11]  /*4df70*/  @!UPT UIADD3 URZ, URZ, URZ, URZ ;  /* 0x0000003f3f3ff290 */ /* 0x000ff6000fffe03f */
[----:B------:R-:W-:Y:S01]  /*4df80*/  @!UPT UIADD3 URZ, URZ, URZ, URZ ;  /* 0x0000003f3f3ff290 */ /* 0x000fe2000fffe03f */
[----:B------:R-:W-:Y:S01]  /*4df90*/  STL.64 [R1+0x4c0], R12 ;  /* 0x0004c00c01007387 */ /* 0x000fe20000100a00 */
[----:B------:R0:W-:Y:S03]  /*4dfa0*/  STL.64 [R1+0x4c8], R14 ;  /* 0x0004c80e01007387 */ /* 0x0001e60000100a00 */
[----:B0-----:R-:W2:Y:S02]  /*4dfb0*/  LDL.LU.64 R14, [R1+0x5170] ;  /* 0x00517000010e7983 */ /* 0x001ea40000300a00 */
[C---:B--2---:R-:W-:Y:S01]  /*4dfc0*/  HMMA.16816.F32.BF16 R16, R20.reuse, R14, R16 ;  /* 0x0000000e1410723c */ /* 0x044fe20000041810 */
[----:B------:R-:W-:Y:S02]  /*4dfd0*/  IMAD.MOV.U32 R9, RZ, RZ, R14 ;  /* 0x000000ffff097224 */ /* 0x000fe400078e000e */
[----:B------:R-:W-:Y:S11]  /*4dfe0*/  IMAD.MOV.U32 R8, RZ, RZ, R15 ;  /* 0x000000ffff087224 */ /* 0x000ff600078e000f */
[----:B------:R-:W-:Y:S09]  /*4dff0*/  @!UPT UIADD3 URZ, URZ, URZ, URZ ;  /* 0x0000003f3f3ff290 */ /* 0x000ff2000fffe03f */
[----:B------:R0:W-:Y:S01]  /*4e000*/  STL.64 [R1+0x4b0], R16 ;  /* 0x0004b01001007387 */ /* 0x0001e20000100a00 */
[----:B------:R-:W-:Y:S03]  /*4e010*/  STL.64 [R1+0x4b8], R18 ;  /* 0x0004b81201007387 */ /* 0x000fe60000100a00 */
[----:B0-----:R-:W2:Y:S01]  /*4e020*/  LDL.LU.64 R16, [R1+0x5168] ;  /* 0x0051680001107983 */ /* 0x001ea20000300a00 */
[----:B------:R-:W4:Y:S02]  /*4e030*/  LDL.LU.64 R14, [R1+0x5160] ;  /* 0x00516000010e7983 */ /* 0x000f240000300a00 */
[----:B------:R-:W4:Y:S02]  /*4e040*/  LDL.LU.64 R12, [R1+0x5158] ;  /* 0x00515800010c7983 */ /* 0x000f240000300a00 */
[----:B------:R0:W-:Y:S01]  /*4e050*/  STL.64 [R1+0x5030], R10 ;  /* 0x0050300a01007387 */ /* 0x0001e20000100a00 */
[----:B------:R-:W-:Y:S04]  /*4e060*/  STL.64 [R1+0x5028], R8 ;  /* 0x0050280801007387 */ /* 0x000fe80000100a00 */
[----:B0-----:R-:W3:Y:S01]  /*4e070*/  LDL.LU.64 R10, [R1+0xc8] ;  /* 0x0000c800010a7983 */ /* 0x001ee20000300a00 */
[----:B----4-:R-:W-:Y:S11]  /*4e080*/  HMMA.16816.F32.BF16 R12, R20, R26, R12 ;  /* 0x0000001a140c723c */ /* 0x010ff6000004180c */
[----:B------:R-:W-:Y:S11]  /*4e090*/  @!UPT UIADD3 URZ, URZ, URZ, URZ ;  /* 0x0000003f3f3ff290 */ /* 0x000ff6000fffe03f */
[----:B------:R-:W-:Y:S01]  /*4e0a0*/  @!UPT UIADD3 URZ, URZ, URZ, URZ ;  /* 0x0000003f3f3ff290 */ /* 0x000fe2000fffe03f */
[----:B------:R0:W-:Y:S01]  /*4e0b0*/  STL.64 [R1+0xad0], R12 ;  /* 0x000ad00c01007387 */ /* 0x0001e20000100a00 */
[----:B------:R-:W-:Y:S02]  /*4e0c0*/  STL.64 [R1+0xad8], R14 ;  /* 0x000ad80e01007387 */ /* 0x000fe40000100a00 */
[----:B0-----:R-:W-:Y:S02]  /*4e0d0*/  IMAD.MOV.U32 R13, RZ, RZ, R26 ;  /* 0x000000ffff0d7224 */ /* 0x001fe400078e001a */
[----:B------:R-:W-:-:S05]  /*4e0e0*/  IMAD.MOV.U32 R12, RZ, RZ, R27 ;  /* 0x000000ffff0c7224 */ /* 0x000fca00078e001b */
[----:B------:R0:W-:Y:S04]  /*4e0f0*/  STL.64 [R1+0x5098], R12 ;  /* 0x0050980c01007387 */ /* 0x0001e80000100a00 */
[----:B0-----:R-:W3:Y:S01]  /*4e100*/  LDL.LU R12, [R1+0x7c0] ;  /* 0x0007c000010c7983 */ /* 0x001ee20000300800 */
[----:B------:R-:W3:Y:S02]  /*4e110*/  LDL.LU R13, [R1+0x7c4] ;  /* 0x0007c400010d7983 */ /* 0x000ee40000300800 */
[----:B------:R-:W3:Y:S02]  /*4e120*/  LDL.LU R14, [R1+0x7c8] ;  /* 0x0007c800010e7983 */ /* 0x000ee40000300800 */
[----:B------:R-:W3:Y:S01]  /*4e130*/  LDL.LU R15, [R1+0x7cc] ;  /* 0x0007cc00010f7983 */ /* 0x000ee20000300800 */
[----:B------:R-:W4:Y:S01]  /*4e140*/  LDL.LU R24, [R1+0x7f0] ;  /* 0x0007f00001187983 */ /* 0x000f220000300800 */
[----:B------:R-:W4:Y:S02]  /*4e150*/  LDL.LU R25, [R1+0x7f4] ;  /* 0x0007f40001197983 */ /* 0x000f240000300800 */
[----:B------:R-:W2:Y:S02]  /*4e160*/  LDL.LU R26, [R1+0x7f8] ;  /* 0x0007f800011a7983 */ /* 0x000ea40000300800 */
[----:B------:R-:W2:Y:S01]  /*4e170*/  LDL.LU R27, [R1+0x7fc] ;  /* 0x0007fc00011b7983 */ /* 0x000ea20000300800 */
[----:B---3--:R-:W-:Y:S01]  /*4e180*/  HMMA.16816.F32.BF16 R12, R20, R10, R12 ;  /* 0x0000000a140c723c */ /* 0x008fe2000004180c */
[----:B--2---:R0:W-:Y:S01]  /*4e190*/  STL.64 [R1+0x5050], R26 ;  /* 0x0050501a01007387 */ /* 0x0041e20000100a00 */
[----:B----4-:R-:W-:Y:S02]  /*4e1a0*/  STL.64 [R1+0x5048], R24 ;  /* 0x0050481801007387 */ /* 0x010fe40000100a00 */
[----:B0-----:R-:W-:-:S02]  /*4e1b0*/  IMAD.MOV.U32 R26, RZ, RZ, R5 ;  /* 0x000000ffff1a7224 */ /* 0x001fc400078e0005 */
[----:B------:R-:W-:-:S05]  /*4e1c0*/  IMAD.MOV.U32 R27, RZ, RZ, R4 ;  /* 0x000000ffff1b7224 */ /* 0x000fca00078e0004 */
[----:B------:R-:W-:Y:S11]  /*4e1d0*/  STL.64 [R1+0x5068], R26 ;  /* 0x0050681a01007387 */ /* 0x000ff60000100a00 */
[----:B------:R-:W-:Y:S01]  /*4e1e0*/  @!UPT UIADD3 URZ, URZ, URZ, URZ ;  /* 0x0000003f3f3ff290 */ /* 0x000fe2000fffe03f */
[----:B------:R0:W-:Y:S02]  /*4e1f0*/  STL.64 [R1+0xac0], R12 ;  /* 0x000ac00c01007387 */ /* 0x0001e40000100a00 */
[----:B------:R1:W-:Y:S02]  /*4e200*/  STL.64 [R1+0xac8], R14 ;  /* 0x000ac80e01007387 */ /* 0x0003e40000100a00 */
[----:B------:R-:W2:Y:S02]  /*4e210*/  LDL R18, [R1+0x68] ;  /* 0x0000680001127983 */ /* 0x000ea40000100800 */
[----:B------:R-:W-:Y:S02]  /*4e220*/  IMAD.MOV.U32 R19, RZ, RZ, R3 ;  /* 0x000000ffff137224 */ /* 0x000fe400078e0003 */
[----:B------:R-:W3:Y:S04]  /*4e230*/  LDL.LU R3, [R1+0x5150] ;  /* 0x0051500001037983 */ /* 0x000ee80000300800 */
[----:B--2---:R2:W-:Y:S01]  /*4e240*/  STL.64 [R1+0x50b8], R18 ;  /* 0x0050b81201007387 */ /* 0x0045e20000100a00 */
[----:B0-----:R-:W4:Y:S02]  /*4e250*/  LDL.LU R12, [R1+0x730] ;  /* 0x00073000010c7983 */ /* 0x001f240000300800 */
[----:B------:R-:W4:Y:S02]  /*4e260*/  LDL.LU R13, [R1+0x734] ;  /* 0x00073400010d7983 */ /* 0x000f240000300800 */
[----:B-1----:R-:W3:Y:S01]  /*4e270*/  LDL.LU R14, [R1+0x738] ;  /* 0x00073800010e7983 */ /* 0x002ee20000300800 */
[----:B------:R-:W3:Y:S01]  /*4e280*/  LDL.LU R15, [R1+0x73c] ;  /* 0x00073c00010f7983 */ /* 0x000ee20000300800 */
[----:B--2---:R-:W-:-:S02]  /*4e290*/  IMAD.MOV.U32 R18, RZ, RZ, R0 ;  /* 0x000000ffff127224 */ /* 0x004fc400078e0000 */
[----:B------:R-:W-:Y:S01]  /*4e2a0*/  IMAD.MOV.U32 R19, RZ, RZ, R2 ;  /* 0x000000ffff137224 */ /* 0x000fe200078e0002 */
[----:B------:R-:W2:Y:S01]  /*4e2b0*/  LDL.LU R0, [R1+0x514c] ;  /* 0x00514c0001007983 */ /* 0x000ea20000300800 */
[----:B------:R-:W2:Y:S03]  /*4e2c0*/  LDL.LU R2, [R1+0x5148] ;  /* 0x0051480001027983 */ /* 0x000ea60000300800 */
[----:B------:R-:W-:Y:S04]  /*4e2d0*/  STL.64 [R1+0x50d0], R18 ;  /* 0x0050d01201007387 */ /* 0x000fe80000100a00 */
[----:B---3--:R-:W-:Y:S01]  /*4e2e0*/  STL.64 [R1+0x50b0], R14 ;  /* 0x0050b00e01007387 */ /* 0x008fe20000100a00 */
[----:B----4-:R0:W-:Y:S03]  /*4e2f0*/  STL.64 [R1+0x50a8], R12 ;  /* 0x0050a80c01007387 */ /* 0x0101e60000100a00 */
[----:B0-----:R-:W3:Y:S01]  /*4e300*/  LDL.LU R12, [R1+0x760] ;  /* 0x00076000010c7983 */ /* 0x001ee20000300800 */
[----:B------:R-:W3:Y:S02]  /*4e310*/  LDL.LU R13, [R1+0x764] ;  /* 0x00076400010d7983 */ /* 0x000ee40000300800 */
[----:B------:R-:W4:Y:S02]  /*4e320*/  LDL.LU R14, [R1+0x768] ;  /* 0x00076800010e7983 */ /* 0x000f240000300800 */
[----:B------:R-:W4:Y:S01]  /*4e330*/  LDL.LU R15, [R1+0x76c] ;  /* 0x00076c00010f7983 */ /* 0x000f220000300800 */
[----:B------:R-:W2:Y:S01]  /*4e340*/  LDL R18, [R1+0x88] ;  /* 0x0000880001127983 */ /* 0x000ea20000100800 */
[----:B------:R-:W-:-:S02]  /*4e350*/  IMAD.MOV.U32 R19, RZ, RZ, R3 ;  /* 0x000000ffff137224 */ /* 0x000fc400078e0003 */
[----:B------:R-:W3:Y:S03]  /*4e360*/  LDL.LU R3, [R1+0x5144] ;  /* 0x0051440001037983 */ /* 0x000ee60000300800 */
[----:B--2---:R-:W-:Y:S01]  /*4e370*/  STL.64 [R1+0x50e8], R18 ;  /* 0x0050e81201007387 */ /* 0x004fe20000100a00 */
[----:B----4-:R-:W-:Y:S02]  /*4e380*/  STL.64 [R1+0x50c8], R14 ;  /* 0x0050c80e01007387 */ /* 0x010fe40000100a00 */
[----:B---3--:R0:W-:Y:S02]  /*4e390*/  STL.64 [R1+0x50c0], R12 ;  /* 0x0050c00c01007387 */ /* 0x0081e40000100a00 */
[----:B0-----:R-:W2:Y:S01]  /*4e3a0*/  LDL.LU R12, [R1+0x770] ;  /* 0x00077000010c7983 */ /* 0x001ea20000300800 */
[----:B------:R-:W2:Y:S02]  /*4e3b0*/  LDL.LU R13, [R1+0x774] ;  /* 0x00077400010d7983 */ /* 0x000ea40000300800 */
[----:B------:R-:W3:Y:S02]  /*4e3c0*/  LDL.LU R14, [R1+0x778] ;  /* 0x00077800010e7983 */ /* 0x000ee40000300800 */
[----:B------:R-:W3:Y:S02]  /*4e3d0*/  LDL.LU R15, [R1+0x77c] ;  /* 0x00077c00010f7983 */ /* 0x000ee40000300800 */
[----:B------:R-:W-:-:S02]  /*4e3e0*/  IMAD.MOV.U32 R18, RZ, RZ, R2 ;  /* 0x000000ffff127224 */ /* 0x000fc400078e0002 */
[----:B------:R-:W-:Y:S01]  /*4e3f0*/  IMAD.MOV.U32 R19, RZ, RZ, R0 ;  /* 0x000000ffff137224 */ /* 0x000fe200078e0000 */
[----:B------:R-:W4:Y:S01]  /*4e400*/  LDL.LU R2, [R1+0x5140] ;  /* 0x0051400001027983 */ /* 0x000f220000300800 */
[----:B------:R-:W4:Y:S03]  /*4e410*/  LDL.LU R0, [R1+0x513c] ;  /* 0x00513c0001007983 */ /* 0x000f260000300800 */
[----:B------:R-:W-:Y:S04]  /*4e420*/  STL.64 [R1+0x5100], R18 ;  /* 0x0051001201007387 */ /* 0x000fe80000100a00 */
[----:B---3--:R-:W-:Y:S01]  /*4e430*/  STL.64 [R1+0x50e0], R14 ;  /* 0x0050e00e01007387 */ /* 0x008fe20000100a00 */
[----:B--2---:R0:W-:Y:S03]  /*4e440*/  STL.64 [R1+0x50d8], R12 ;  /* 0x0050d80c01007387 */ /* 0x0041e60000100a00 */
[----:B0-----:R-:W2:Y:S01]  /*4e450*/  LDL.LU R12, [R1+0x780] ;  /* 0x00078000010c7983 */ /* 0x001ea20000300800 */
[----:B------:R-:W2:Y:S02]  /*4e460*/  LDL.LU R13, [R1+0x784] ;  /* 0x00078400010d7983 */ /* 0x000ea40000300800 */
[----:B------:R-:W3:Y:S02]  /*4e470*/  LDL.LU R14, [R1+0x788] ;  /* 0x00078800010e7983 */ /* 0x000ee40000300800 */
[----:B------:R-:W3:Y:S01]  /*4e480*/  LDL.LU R15, [R1+0x78c] ;  /* 0x00078c00010f7983 */ /* 0x000ee20000300800 */
[----:B------:R-:W2:Y:S01]  /*4e490*/  LDL R18, [R1+0xa8] ;  /* 0x0000a80001127983 */ /* 0x000ea20000100800 */
[----:B------:R-:W-:-:S02]  /*4e4a0*/  IMAD.MOV.U32 R19, RZ, RZ, R3 ;  /* 0x000000ffff137224 */ /* 0x000fc400078e0003 */
[----:B------:R-:W4:Y:S03]  /*4e4b0*/  LDL.LU R3, [R1+0x5138] ;  /* 0x0051380001037983 */ /* 0x000f260000300800 */
[----:B--2---:R-:W-:Y:S01]  /*4e4c0*/  STL.64 [R1+0x5118], R18 ;  /* 0x0051181201007387 */ /* 0x004fe20000100a00 */
[----:B---3--:R-:W-:Y:S02]  /*4e4d0*/  STL.64 [R1+0x50f8], R14 ;  /* 0x0050f80e01007387 */ /* 0x008fe40000100a00 */
[----:B------:R0:W-:Y:S02]  /*4e4e0*/  STL.64 [R1+0x50f0], R12 ;  /* 0x0050f00c01007387 */ /* 0x0001e40000100a00 */
[----:B0-----:R-:W2:Y:S01]  /*4e4f0*/  LDL.LU R12, [R1+0x790] ;  /* 0x00079000010c7983 */ /* 0x001ea20000300800 */
[----:B------:R-:W2:Y:S02]  /*4e500*/  LDL.LU R13, [R1+0x794] ;  /* 0x00079400010d7983 */ /* 0x000ea40000300800 */
[----:B------:R-:W3:Y:S02]  /*4e510*/  LDL.LU R14, [R1+0x798] ;  /* 0x00079800010e7983 */ /* 0x000ee40000300800 */
[----:B------:R-:W3:Y:S02]  /*4e520*/  LDL.LU R15, [R1+0x79c] ;  /* 0x00079c00010f7983 */ /* 0x000ee40000300800 */
[----:B----4-:R-:W-:-:S02]  /*4e530*/  IMAD.MOV.U32 R18, RZ, RZ, R0 ;  /* 0x000000ffff127224 */ /* 0x010fc400078e0000 */
[----:B------:R-:W-:Y:S01]  /*4e540*/  IMAD.MOV.U32 R19, RZ, RZ, R2 ;  /* 0x000000ffff137224 */ /* 0x000fe200078e0002 */
[----:B------:R-:W4:Y:S01]  /*4e550*/  LDL.LU R0, [R1+0x5134] ;  /* 0x0051340001007983 */ /* 0x000f220000300800 */
[----:B------:R-:W4:Y:S03]  /*4e560*/  LDL.LU R2, [R1+0x5130] ;  /* 0x0051300001027983 */ /* 0x000f260000300800 */
[----:B---3--:R-:W-:Y:S01]  /*4e570*/  STL.64 [R1+0x5110], R14 ;  /* 0x0051100e01007387 */ /* 0x008fe20000100a00 */
[----:B--2---:R0:W-:Y:S03]  /*4e580*/  STL.64 [R1+0x5108], R12 ;  /* 0x0051080c01007387 */ /* 0x0041e60000100a00 */
[----:B0-----:R-:W2:Y:S01]  /*4e590*/  LDL.LU R12, [R1+0x7a0] ;  /* 0x0007a000010c7983 */ /* 0x001ea20000300800 */
[----:B------:R-:W2:Y:S02]  /*4e5a0*/  LDL.LU R13, [R1+0x7a4] ;  /* 0x0007a400010d7983 */ /* 0x000ea40000300800 */
[----:B------:R-:W3:Y:S02]  /*4e5b0*/  LDL.LU R14, [R1+0x7a8] ;  /* 0x0007a800010e7983 */ /* 0x000ee40000300800 */
[----:B------:R-:W3:Y:S02]  /*4e5c0*/  LDL.LU R15, [R1+0x7ac] ;  /* 0x0007ac00010f7983 */ /* 0x000ee40000300800 */
[----:B------:R-:W-:-:S02]  /*4e5d0*/  IMAD.MOV.U32 R5, RZ, RZ, R10 ;  /* 0x000000ffff057224 */ /* 0x000fc400078e000a */
[----:B------:R-:W-:Y:S01]  /*4e5e0*/  IMAD.MOV.U32 R4, RZ, RZ, R11 ;  /* 0x000000ffff047224 */ /* 0x000fe200078e000b */
        /* <DEDUP_REMOVED lines=8> */
[----:B------:R-:W2:Y:S02]  /*4e670*/  LDL.LU R10, [R1+0x808] ;  /* 0x00080800010a7983 */ /* 0x000ea40000300800 */
[----:B------:R-:W2:Y:S02]  /*4e680*/  LDL.LU R11, [R1+0x80c] ;  /* 0x00080c00010b7983 */ /* 0x000ea40000300800 */
[----:B------:R-:W-:-:S02]  /*4e690*/  IMAD.MOV.U32 R26, RZ, RZ, R17 ;  /* 0x000000ffff1a7224 */ /* 0x000fc400078e0011 */
[----:B------:R-:W-:Y:S01]  /*4e6a0*/  IMAD.MOV.U32 R27, RZ, RZ, R16 ;  /* 0x000000ffff1b7224 */ /* 0x000fe200078e0010 */
[----:B--2---:R-:W-:Y:S01]  /*4e6b0*/  STL.64 [R1+0x5060], R10 ;  /* 0x0050600a01007387 */ /* 0x004fe20000100a00 */
[----:B---3--:R0:W-:Y:S03]  /*4e6c0*/  STL.64 [R1+0x5058], R8 ;  /* 0x0050580801007387 */ /* 0x0081e60000100a00 */
[----:B0-----:R-:W2:Y:S01]  /*4e6d0*/  LDL.LU R8, [R1+0x7e0] ;  /* 0x0007e00001087983 */ /* 0x001ea20000300800 */
[----:B------:R-:W2:Y:S02]  /*4e6e0*/  LDL.LU R9, [R1+0x7e4] ;  /* 0x0007e40001097983 */ /* 0x000ea40000300800 */
[----:B------:R-:W3:Y:S02]  /*4e6f0*/  LDL.LU R10, [R1+0x7e8] ;  /* 0x0007e800010a7983 */ /* 0x000ee40000300800 */
[----:B------:R-:W3:Y:S01]  /*4e700*/  LDL.LU R11, [R1+0x7ec] ;  /* 0x0007ec00010b7983 */ /* 0x000ee20000300800 */
[C---:B------:R-:W-:Y:S01]  /*4e710*/  HMMA.16816.F32.BF16 R16, R20.reuse, R18, R12 ;  /* 0x000000121410723c */ /* 0x040fe2000004180c */
[----:B---3--:R-:W-:Y:S01]  /*4e720*/  STL.64 [R1+0x5078], R10 ;  /* 0x0050780a01007387 */ /* 0x008fe20000100a00 */
[----:B--2---:R0:W-:Y:S03]  /*4e730*/  STL.64 [R1+0x5070], R8 ;  /* 0x0050700801007387 */ /* 0x0041e60000100a00 */
[----:B0-----:R-:W2:Y:S01]  /*4e740*/  LDL.LU R8, [R1+0x750] ;  /* 0x0007500001087983 */ /* 0x001ea20000300800 */
[----:B------:R-:W2:Y:S02]  /*4e750*/  LDL.LU R9, [R1+0x754] ;  /* 0x0007540001097983 */ /* 0x000ea40000300800 */
[----:B------:R-:W2:Y:S02]  /*4e760*/  LDL.LU R10, [R1+0x758] ;  /* 0x00075800010a7983 */ /* 0x000ea40000300800 */
[----:B------:R-:W2:Y:S01]  /*4e770*/  LDL.LU R11, [R1+0x75c] ;  /* 0x00075c00010b7983 */ /* 0x000ea20000300800 */
[----:B------:R-:W-:Y:S01]  /*4e780*/  STL.64 [R1+0x5020], R6 ;  /* 0x0050200601007387 */ /* 0x000fe20000100a00 */
[----:B------:R0:W-:Y:S03]  /*4e790*/  STL.64 [R1+0x5018], R4 ;  /* 0x0050180401007387 */ /* 0x0001e60000100a00 */
[----:B0-----:R-:W3:Y:S01]  /*4e7a0*/  LDL.LU R4, [R1+0x810] ;  /* 0x0008100001047983 */ /* 0x001ee20000300800 */
[----:B------:R-:W3:Y:S02]  /*4e7b0*/  LDL.LU R5, [R1+0x814] ;  /* 0x0008140001057983 */ /* 0x000ee40000300800 */
[----:B------:R-:W3:Y:S02]  /*4e7c0*/  LDL.LU R6, [R1+0x818] ;  /* 0x0008180001067983 */ /* 0x000ee40000300800 */
[----:B------:R-:W3:Y:S01]  /*4e7d0*/  LDL.LU R7, [R1+0x81c] ;  /* 0x00081c0001077983 */ /* 0x000ee20000300800 */
[----:B------:R-:W2:Y:S01]  /*4e7e0*/  LDL.LU.64 R14, [R1+0x5128] ;  /* 0x00512800010e7983 */ /* 0x000ea20000300a00 */
[----:B------:R-:W2:Y:S02]  /*4e7f0*/  LDL.LU.64 R12, [R1+0x5120] ;  /* 0x00512000010c7983 */ /* 0x000ea40000300a00 */
        /* <DEDUP_REMOVED lines=38> */
[----:B--2---:R-:W-:Y:S02]  /*4ea60*/  HMMA.16816.F32.BF16 R20, R20, R18, R12 ;  /* 0x000000121414723c */ /* 0x004fe4000004180c */
[----:B------:R-:W2:Y:S05]  /*4ea70*/  LDL.LU.64 R12, [R1+0x5098] ;  /* 0x00509800010c7983 */ /* 0x000eaa0000300a00 */
[----:B------:R-:W-:-:S02]  /*4ea80*/  IMAD.MOV.U32 R15, RZ, RZ, R18 ;  /* 0x000000ffff0f7224 */ /* 0x000fc400078e0012 */
[----:B------:R-:W-:Y:S11]  /*4ea90*/  IMAD.MOV.U32 R14, RZ, RZ, R19 ;  /* 0x000000ffff0e7224 */ /* 0x000ff600078e0013 */
[----:B------:R-:W-:Y:S03]  /*4eaa0*/  @!UPT UIADD3 URZ, URZ, URZ, URZ ;  /* 0x0000003f3f3ff290 */ /* 0x000fe6000fffe03f */
[----:B------:R0:W-:Y:S01]  /*4eab0*/  STL.64 [R1+0x4a0], R20 ;  /* 0x0004a01401007387 */ /* 0x0001e20000100a00 */
[----:B------:R1:W-:Y:S02]  /*4eac0*/  STL.64 [R1+0x4a8], R22 ;  /* 0x0004a81601007387 */ /* 0x0003e40000100a00 */
[----:B------:R-:W3:Y:S02]  /*4ead0*/  LDL.LU.64 R18, [R1+0x5090] ;  /* 0x0050900001127983 */ /* 0x000ee40000300a00 */
[----:B------:R-:W3:Y:S01]  /*4eae0*/  LDL.LU.64 R16, [R1+0x5088] ;  /* 0x0050880001107983 */ /* 0x000ee20000300a00 */
[----:B0-----:R-:W4:Y:S01]  /*4eaf0*/  LDL.LU R20, [R1+0x820] ;  /* 0x0008200001147983 */ /* 0x001f220000300800 */
[----:B------:R-:W4:Y:S02]  /*4eb00*/  LDL.LU R21, [R1+0x824] ;  /* 0x0008240001157983 */ /* 0x000f240000300800 */
[----:B-1----:R-:W4:Y:S02]  /*4eb10*/  LDL.LU R22, [R1+0x828] ;  /* 0x0008280001167983 */ /* 0x002f240000300800 */
[----:B------:R-:W4:Y:S01]  /*4eb20*/  LDL.LU R23, [R1+0x82c] ;  /* 0x00082c0001177983 */ /* 0x000f220000300800 */
[----:B------:R0:W-:Y:S02]  /*4eb30*/  STL.64 [R1+0x5010], R14 ;  /* 0x0050100e01007387 */ /* 0x0001e40000100a00 */
[----:B0-----:R-:W-:-:S02]  /*4eb40*/  IMAD.MOV.U32 R14, RZ, RZ, R28 ;  /* 0x000000ffff0e7224 */ /* 0x001fc400078e001c */
[----:B------:R-:W-:Y:S01]  /*4eb50*/  IMAD.MOV.U32 R15, RZ, RZ, R29 ;  /* 0x000000ffff0f7224 */ /* 0x000fe200078e001d */
[----:B--2---:R-:W-:Y:S01]  /*4eb60*/  STL.64 [R1+0x5008], R12 ;  /* 0x0050080c01007387 */ /* 0x004fe20000100a00 */
[----:B------:R-:W2:Y:S02]  /*4eb70*/  LDL.LU R28, [R1+0x5084] ;  /* 0x00508400011c7983 */ /* 0x000ea40000300800 */
[----:B------:R-:W2:Y:S01]  /*4eb80*/  LDL.LU R29, [R1+0x5080] ;  /* 0x00508000011d7983 */ /* 0x000ea20000300800 */
[C---:B---3--:R-:W-:Y:S01]  /*4eb90*/  HMMA.16816.F32.BF16 R24, R16.reuse, R26, R8 ;  /* 0x0000001a1018723c */ /* 0x048fe20000041808 */
[----:B------:R-:W3:Y:S01]  /*4eba0*/  LDL.LU.64 R10, [R1+0x5078] ;  /* 0x00507800010a7983 */ /* 0x000ee20000300a00 */
[----:B------:R-:W3:Y:S11]  /*4ebb0*/  LDL.LU.64 R8, [R1+0x5070] ;  /* 0x0050700001087983 */ /* 0x000ef60000300a00 */
[----:B------:R-:W-:Y:S10]  /*4ebc0*/  @!UPT UIADD3 URZ, URZ, URZ, URZ ;  /* 0x0000003f3f3ff290 */ /* 0x000ff4000fffe03f */
[----:B------:R-:W-:Y:S01]  /*4ebd0*/  STL.64 [R1+0x480], R24 ;  /* 0x0004801801007387 */ /* 0x000fe20000100a00 */
[----:B------:R0:W-:Y:S03]  /*4ebe0*/  STL.64 [R1+0x488], R26 ;  /* 0x0004881a01007387 */ /* 0x0001e60000100a00 */
[----:B0-----:R-:W3:Y:S02]  /*4ebf0*/  LDL.LU.64 R26, [R1+0x5068] ;  /* 0x00506800011a7983 */ /* 0x001ee40000300a00 */
[C---:B---3--:R-:W-:Y:S02]  /*4ec00*/  HMMA.16816.F32.BF16 R24, R16.reuse, R26, R8 ;  /* 0x0000001a1018723c */ /* 0x048fe40000041808 */
[----:B------:R-:W3:Y:S01]  /*4ec10*/  LDL.LU.64 R10, [R1+0x5060] ;  /* 0x00506000010a7983 */ /* 0x000ee20000300a00 */
[----:B------:R-:W3:Y:S11]  /*4ec20*/  LDL.LU.64 R8, [R1+0x5058] ;  /* 0x0050580001087983 */ /* 0x000ef60000300a00 */
[----:B------:R-:W-:Y:S09]  /*4ec30*/  @!UPT UIADD3 URZ, URZ, URZ, URZ ;  /* 0x0000003f3f3ff290 */ /* 0x000ff2000fffe03f */
[----:B------:R-:W-:Y:S01]  /*4ec40*/  STL.64 [R1+0x460], R24 ;  /* 0x0004601801007387 */ /* 0x000fe20000100a00 */
[----:B------:R0:W-:Y:S03]  /*4ec50*/  STL.64 [R1+0x468], R26 ;  /* 0x0004681a01007387 */ /* 0x0001e60000100a00 */
[----:B0-----:R-:W2:Y:S01]  /*4ec60*/  LDL.LU.64 R26, [R1+0x5050] ;  /* 0x00505000011a7983 */ /* 0x001ea20000300a00 */
[----:B------:R-:W2:Y:S02]  /*4ec70*/  LDL.LU.64 R24, [R1+0x5048] ;  /* 0x0050480001187983 */ /* 0x000ea40000300a00 */
[C---:B--2---:R-:W-:Y:S01]  /*4ec80*/  HMMA.16816.F32.BF16 R12, R16.reuse, R14, R24 ;  /* 0x0000000e100c723c */ /* 0x044fe20000041818 */
[----:B------:R-:W3:Y:S01]  /*4ec90*/  LDL.LU.64 R26, [R1+0x5040] ;  /* 0x00504000011a7983 */ /* 0x000ee20000300a00 */
[----:B------:R-:W2:Y:S11]  /*4eca0*/  LDL.LU.64 R24, [R1+0x5038] ;  /* 0x0050380001187983 */ /* 0x000eb60000300a00 */
[----:B------:R-:W-:Y:S10]  /*4ecb0*/  @!UPT UIADD3 URZ, URZ, URZ, URZ ;  /* 0x0000003f3f3ff290 */ /* 0x000ff4000fffe03f */
[----:B------:R0:W-:Y:S01]  /*4ecc0*/  STL.64 [R1+0x450], R12 ;  /* 0x0004500c01007387 */ /* 0x0001e20000100a00 */
[----:B------:R1:W-:Y:S03]  /*4ecd0*/  STL.64 [R1+0x458], R14 ;  /* 0x0004580e01007387 */ /* 0x0003e60000100a00 */
[----:B0-----:R-:W2:Y:S01]  /*4ece0*/  LDL.LU R13, [R1+0x834] ;  /* 0x00083400010d7983 */ /* 0x001ea20000300800 */
[----:B-1----:R-:W2:Y:S01]  /*4ecf0*/  LDL.LU R14, [R1+0x838] ;  /* 0x00083800010e7983 */ /* 0x002ea20000300800 */
[C---:B---3--:R-:W-:Y:S11]  /*4ed00*/  HMMA.16816.F32.BF16 R8, R16.reuse, R26, R8 ;  /* 0x0000001a1008723c */ /* 0x048ff60000041808 */
[----:B------:R-:W-:Y:S11]  /*4ed10*/  @!UPT UIADD3 URZ, URZ, URZ, URZ ;  /* 0x0000003f3f3ff290 */ /* 0x000ff6000fffe03f */
[----:B------:R-:W-:Y:S01]  /*4ed20*/  @!UPT UIADD3 URZ, URZ, URZ, URZ ;  /* 0x0000003f3f3ff290 */ /* 0x000fe2000fffe03f */
[----:B------:R-:W-:Y:S01]  /*4ed30*/  STL.64 [R1+0x430], R8 ;  /* 0x0004300801007387 */ /* 0x000fe20000100a00 */
[----:B------:R0:W-:Y:S03]  /*4ed40*/  STL.64 [R1+0x438], R10 ;  /* 0x0004380a01007387 */ /* 0x0001e60000100a00 */
[----:B0-----:R-:W3:Y:S01]  /*4ed50*/  LDL.LU.64 R10, [R1+0x5030] ;  /* 0x00503000010a7983 */ /* 0x001ee20000300a00 */
[----:B------:R-:W2:Y:S01]  /*4ed60*/  LDL.LU.64 R8, [R1+0x5028] ;  /* 0x0050280001087983 */ /* 0x000ea20000300a00 */
[----:B---3--:R-:W-:Y:S11]  /*4ed70*/  HMMA.16816.F32.BF16 R4, R16, R10, R4 ;  /* 0x0000000a1004723c */ /* 0x008ff60000041804 */
[----:B------:R-:W-:Y:S11]  /*4ed80*/  @!UPT UIADD3 URZ, URZ, URZ, URZ ;  /* 0x0000003f3f3ff290 */ /* 0x000ff6000fffe03f */
[----:B------:R-:W-:Y:S01]  /*4ed90*/  @!UPT UIADD3 URZ, URZ, URZ, URZ ;  /* 0x0000003f3f3ff290 */ /* 0x000fe2000fffe03f */
[----:B------:R-:W-:Y:S01]  /*4eda0*/  STL.64 [R1+0x420], R4 ;  /* 0x0004200401007387 */ /* 0x000fe20000100a00 */
[----:B------:R0:W-:Y:S03]  /*4edb0*/  STL.64 [R1+0x428], R6 ;  /* 0x0004280601007387 */ /* 0x0001e60000100a00 */
[----:B0-----:R-:W4:Y:S01]  /*4edc0*/  LDL.LU.64 R6, [R1+0x5020] ;  /* 0x0050200001067983 */ /* 0x001f220000300a00 */
[----:B------:R-:W3:Y:S02]  /*4edd0*/  LDL.LU.64 R4, [R1+0x5018] ;  /* 0x0050180001047983 */ /* 0x000ee40000300a00 */
[----:B--2---:R-:W-:Y:S02]  /*4ede0*/  IMAD.MOV.U32 R12, RZ, RZ, R25 ;  /* 0x000000ffff0c7224 */ /* 0x004fe400078e0019 */
[----:B------:R-:W0:Y:S01]  /*4edf0*/  S2R R25, SR_TID.X ;  /* 0x0000000000197919 */ /* 0x000e220000002100 */
[----:B------:R-:W-:-:S02]  /*4ee00*/  IMAD.MOV.U32 R15, RZ, RZ, R24 ;  /* 0x000000ffff0f7224 */ /* 0x000fc400078e0018 */
[----:B------:R-:W1:Y:S01]  /*4ee10*/  S2R R24, SR_TID.X ;  /* 0x0000000000187919 */ /* 0x000e620000002100 */
[----:B0-----:R-:W-:Y:S01]  /*4ee20*/  LOP3.LUT R25, R25, 0x7, RZ, 0xc0, !PT ;  /* 0x0000000719197812 */ /* 0x001fe200078ec0ff */
[----:B-1----:R-:W-:-:S04]  /*4ee30*/  IMAD.SHL.U32 R24, R24, 0x2, RZ ;  /* 0x0000000218187824 */ /* 0x002fc800078e00ff */
[----:B------:R-:W-:Y:S01]  /*4ee40*/  IMAD R25, R25, 0x110, RZ ;  /* 0x0000011019197824 */ /* 0x000fe200078e02ff */
[----:B----4-:R-:W-:Y:S11]  /*4ee50*/  HMMA.16816.F32.BF16 R20, R16, R6, R20 ;  /* 0x000000061014723c */ /* 0x010ff60000041814 */
[----:B------:R-:W-:Y:S11]  /*4ee60*/  @!UPT UIADD3 URZ, URZ, URZ, URZ ;  /* 0x0000003f3f3ff290 */ /* 0x000ff6000fffe03f */
[----:B------:R-:W-:Y:S01]  /*4ee70*/  @!UPT UIADD3 URZ, URZ, URZ, URZ ;  /* 0x0000003f3f3ff290 */ /* 0x000fe2000fffe03f */
[----:B------:R-:W-:Y:S01]  /*4ee80*/  STL.64 [R1+0x400], R20 ;  /* 0x0004001401007387 */ /* 0x000fe20000100a00 */
[----:B------:R-:W-:Y:S02]  /*4ee90*/  STL.64 [R1+0x408], R22 ;  /* 0x0004081601007387 */ /* 0x000fe40000100a00 */
[----:B------:R-:W0:Y:S02]  /*4eea0*/  LDSM.16.MT88.4 R20, [R3+0x4000] ;  /* 0x004000000314783b */ /* 0x000e240000004200 */
[----:B0-----:R0:W-:Y:S02]  /*4eeb0*/  STL.64 [R1+0x4f70], R22 ;  /* 0x004f701601007387 */ /* 0x0011e40000100a00 */
[----:B0-----:R-:W-:-:S04]  /*4eec0*/  LOP3.LUT R23, R25, 0x30, R24, 0x78, !PT ;  /* 0x0000003019177812 */ /* 0x001fc800078e7818 */
[----:B------:R-:W-:-:S05]  /*4eed0*/  LOP3.LUT R23, R23, 0x40, RZ, 0x3c, !PT ;  /* 0x0000004017177812 */ /* 0x000fca00078e3cff */
[----:B------:R-:W0:Y:S04]  /*4eee0*/  LDSM.16.M88.4 R24, [R23+0x10000] ;  /* 0x010000001718783b */ /* 0x000e280000000200 */
[----:B------:R-:W-:Y:S04]  /*4eef0*/  STL.64 [R1+0x4f68], R20 ;  /* 0x004f681401007387 */ /* 0x000fe80000100a00 */
[----:B0-----:R-:W-:Y:S01]  /*4ef00*/  STL.64 [R1+0x20], R24 ;  /* 0x0000201801007387 */ /* 0x001fe20000100a00 */
[----:B------:R-:W-:Y:S02]  /*4ef10*/  STL.64 [R1+0x28], R26 ;  /* 0x0000281a01007387 */ /* 0x000fe40000100a00 */
[----:B------:R-:W0:Y:S02]  /*4ef20*/  LDSM.16.M88.4 R24, [R23+0x10800] ;  /* 0x010800001718783b */ /* 0x000e240000000200 */
[----:B0-----:R-:W-:Y:S02]  /*4ef30*/  STL.64 [R1+0x10], R24 ;  /* 0x0000101801007387 */ /* 0x001fe40000100a00 */
[----:B------:R-:W-:Y:S02]  /*4ef40*/  STL.64 [R1+0x18], R26 ;  /* 0x0000181a01007387 */ /* 0x000fe40000100a00 */
[----:B------:R-:W0:Y:S02]  /*4ef50*/  LDSM.16.M88.4 R24, [R23+0x11000] ;  /* 0x011000001718783b */ /* 0x000e240000000200 */
[----:B0-----:R-:W-:Y:S02]  /*4ef60*/  STL.64 [R1], R24 ;  /* 0x0000001801007387 */ /* 0x001fe40000100a00 */
[----:B------:R-:W-:Y:S02]  /*4ef70*/  STL.64 [R1+0x8], R26 ;  /* 0x0000081a01007387 */ /* 0x000fe40000100a00 */
[----:B------:R-:W0:Y:S02]  /*4ef80*/  LDSM.16.M88.4 R24, [R23+0x11800] ;  /* 0x011800001718783b */ /* 0x000e240000000200 */
[----:B0-----:R0:W-:Y:S02]  /*4ef90*/  STL [R1+0x457c], R26 ;  /* 0x00457c1a01007387 */ /* 0x0011e40000100800 */
[----:B------:R1:W-:Y:S02]  /*4efa0*/  STL [R1+0x4578], R27 ;  /* 0x0045781b01007387 */ /* 0x0003e40000100800 */
[----:B0-----:R-:W-:-:S02]  /*4efb0*/  IMAD.MOV.U32 R26, RZ, RZ, R9 ;  /* 0x000000ffff1a7224 */ /* 0x001fc400078e0009 */
[----:B-1----:R-:W-:Y:S02]  /*4efc0*/  IMAD.MOV.U32 R27, RZ, RZ, R8 ;  /* 0x000000ffff1b7224 */ /* 0x002fe400078e0008 */
[----:B------:R-:W0:Y:S04]  /*4efd0*/  LDSM.16.M88.4 R8, [R23+0x12000] ;  /* 0x012000001708783b */ /* 0x000e280000000200 */
[----:B------:R1:W-:Y:S02]  /*4efe0*/  STL.64 [R1+0x4f30], R24 ;  /* 0x004f301801007387 */ /* 0x0003e40000100a00 */
[----:B-1----:R-:W-:Y:S02]  /*4eff0*/  HMMA.16816.F32.BF16 R24, R16, R26, R12 ;  /* 0x0000001a1018723c */ /* 0x002fe4000004180c */
[----:B0-----:R3:W-:Y:S02]  /*4f000*/  STL.64 [R1+0x4f28], R10 ;  /* 0x004f280a01007387 */ /* 0x0017e40000100a00 */
[----:B---3--:R-:W-:-:S02]  /*4f010*/  IMAD.MOV.U32 R10, RZ, RZ, R5 ;  /* 0x000000ffff0a7224 */ /* 0x008fc400078e0005 */
[----:B------:R-:W-:Y:S02]  /*4f020*/  IMAD.MOV.U32 R11, RZ, RZ, R4 ;  /* 0x000000ffff0b7224 */ /* 0x000fe400078e0004 */
[----:B------:R-:W0:Y:S04]  /*4f030*/  LDSM.16.M88.4 R4, [R23+0x12800] ;  /* 0x012800001704783b */ /* 0x000e280000000200 */
[----:B------:R-:W-:Y:S04]  /*4f040*/  STL.64 [R1+0x4f20], R8 ;  /* 0x004f200801007387 */ /* 0x000fe80000100a00 */
[----:B0-----:R0:W-:Y:S01]  /*4f050*/  STL [R1+0x4924], R6 ;  /* 0x0049240601007387 */ /* 0x0011e20000100800 */
[----:B------:R1:W-:Y:S02]  /*4f060*/  STL [R1+0x4920], R7 ;  /* 0x0049200701007387 */ /* 0x0003e40000100800 */
[----:B------:R2:W-:Y:S02]  /*4f070*/  STL.64 [R1+0x4f60], R4 ;  /* 0x004f600401007387 */ /* 0x0005e40000100a00 */
[----:B------:R-:W3:Y:S01]  /*4f080*/  LDL.LU.64 R14, [R1+0x5010] ;  /* 0x00501000010e7983 */ /* 0x000ee20000300a00 */
[----:B------:R-:W4:Y:S01]  /*4f090*/  LDL.LU.64 R12, [R1+0x5008] ;  /* 0x00500800010c7983 */ /* 0x000f220000300a00 */
[----:B0-----:R-:W-:-:S02]  /*4f0a0*/  IMAD.MOV.U32 R6, RZ, RZ, R2 ;  /* 0x000000ffff067224 */ /* 0x001fc400078e0002 */
[----:B-1----:R-:W-:Y:S02]  /*4f0b0*/  IMAD.MOV.U32 R7, RZ, RZ, R0 ;  /* 0x000000ffff077224 */ /* 0x002fe400078e0000 */
[----:B------:R-:W-:Y:S02]  /*4f0c0*/  IMAD.MOV.U32 R2, RZ, RZ, R26 ;  /* 0x000000ffff027224 */ /* 0x000fe400078e001a */
[----:B------:R-:W-:Y:S02]  /*4f0d0*/  IMAD.MOV.U32 R0, RZ, RZ, R27 ;  /* 0x000000ffff007224 */ /* 0x000fe400078e001b */
[----:B--2---:R-:W-:Y:S02]  /*4f0e0*/  IMAD.MOV.U32 R4, RZ, RZ, R29 ;  /* 0x000000ffff047224 */ /* 0x004fe400078e001d */
[----:B------:R-:W-:Y:S02]  /*4f0f0*/  IMAD.MOV.U32 R5, RZ, RZ, R28 ;  /* 0x000000ffff057224 */ /* 0x000fe400078e001c */
[----:B------:R-:W-:-:S02]  /*4f100*/  IMAD.MOV.U32 R29, RZ, RZ, R24 ;  /* 0x000000ffff1d7224 */ /* 0x000fc400078e0018 */
[----:B------:R-:W-:Y:S02]  /*4f110*/  IMAD.MOV.U32 R28, RZ, RZ, R25 ;  /* 0x000000ffff1c7224 */ /* 0x000fe400078e0019 */
[----:B------:R-:W0:Y:S04]  /*4f120*/  LDSM.16.M88.4 R24, [R23+0x13000] ;  /* 0x013000001718783b */ /* 0x000e280000000200 */
[----:B------:R-:W-:Y:S01]  /*4f130*/  STL [R1+0x48ec], R0 ;  /* 0x0048ec0001007387 */ /* 0x000fe20000100800 */
[----:B------:R-:W-:Y:S02]  /*4f140*/  STL [R1+0x48e8], R2 ;  /* 0x0048e80201007387 */ /* 0x000fe40000100800 */
[----:B------:R-:W-:Y:S02]  /*4f150*/  STL [R1+0x475c], R28 ;  /* 0x00475c1c01007387 */ /* 0x000fe40000100800 */
[----:B------:R-:W-:Y:S01]  /*4f160*/  STL [R1+0x4758], R29 ;  /* 0x0047581d01007387 */ /* 0x000fe20000100800 */
        /* <DEDUP_REMOVED lines=23> */
[----:B------:R-:W0:Y:S04]  /*4f2e0*/  LDSM.16.M88.4 R24, [R23+0x17000] ;  /* 0x017000001718783b */ /* 0x000e280000000200 */
[----:B---3--:R-:W-:Y:S01]  /*4f2f0*/  IMAD.MOV.U32 R22, RZ, RZ, R15 ;  /* 0x000000ffff167224 */ /* 0x008fe200078e000f */
[----:B0-----:R-:W-:Y:S01]  /*4f300*/  STL.64 [R1+0xf0], R24 ;  /* 0x0000f01801007387 */ /* 0x001fe20000100a00 */
[----:B------:R-:W-:-:S02]  /*4f310*/  IMAD.MOV.U32 R2, RZ, RZ, R24 ;  /* 0x000000ffff027224 */ /* 0x000fc400078e0018 */
[----:B------:R-:W-:Y:S02]  /*4f320*/  STL.64 [R1+0xf8], R26 ;  /* 0x0000f81a01007387 */ /* 0x000fe40000100a00 */
[----:B------:R-:W-:Y:S02]  /*4f330*/  IMAD.MOV.U32 R0, RZ, RZ, R25 ;  /* 0x000000ffff007224 */ /* 0x000fe400078e0019 */
[----:B------:R0:W1:Y:S02]  /*4f340*/  LDSM.16.M88.4 R24, [R23+0x17800] ;  /* 0x017800001718783b */ /* 0x0000640000000200 */
[----:B0-----:R-:W-:Y:S02]  /*4f350*/  IMAD.MOV.U32 R23, RZ, RZ, R14 ;  /* 0x000000ffff177224 */ /* 0x001fe400078e000e */
[----:B-1----:R0:W-:Y:S01]  /*4f360*/  STL.64 [R1+0xe0], R24 ;  /* 0x0000e01801007387 */ /* 0x0021e20000100a00 */
[----:B------:R-:W-:Y:S02]  /*4f370*/  STL.64 [R1+0xe8], R26 ;  /* 0x0000e81a01007387 */ /* 0x000fe40000100a00 */
[----:B------:R4:W-:Y:S01]  /*4f380*/  STL.64 [R1+0x4f88], R22 ;  /* 0x004f881601007387 */ /* 0x0009e20000100a00 */
[----:B0-----:R-:W2:Y:S01]  /*4f390*/  LDL.64 R24, [R1] ;  /* 0x0000000001187983 */ /* 0x001ea20000100a00 */
[----:B----4-:R-:W-:-:S02]  /*4f3a0*/  IMAD.MOV.U32 R22, RZ, RZ, R13 ;  /* 0x000000ffff167224 */ /* 0x010fc400078e000d */
[----:B------:R-:W-:Y:S02]  /*4f3b0*/  IMAD.MOV.U32 R23, RZ, RZ, R12 ;  /* 0x000000ffff177224 */ /* 0x000fe400078e000c */
[----:B------:R-:W0:Y:S04]  /*4f3c0*/  LDSM.16.MT88.4 R12, [R3+0x4080] ;  /* 0x00408000030c783b */ /* 0x000e280000004200 */
[----:B--2---:R1:W-:Y:S04]  /*4f3d0*/  STL.64 [R1+0x4f48], R24 ;  /* 0x004f481801007387 */ /* 0x0043e80000100a00 */
[----:B-1----:R-:W2:Y:S01]  /*4f3e0*/  LDL.LU R24, [R1+0x840] ;  /* 0x0008400001187983 */ /* 0x002ea20000300800 */
[----:B------:R-:W2:Y:S02]  /*4f3f0*/  LDL.LU R25, [R1+0x844] ;  /* 0x0008440001197983 */ /* 0x000ea40000300800 */
[----:B------:R-:W2:Y:S02]  /*4f400*/  LDL.LU R26, [R1+0x848] ;  /* 0x00084800011a7983 */ /* 0x000ea40000300800 */
[----:B------:R-:W2:Y:S01]  /*4f410*/  LDL.LU R27, [R1+0x84c] ;  /* 0x00084c00011b7983 */ /* 0x000ea20000300800 */
[----:B0-----:R-:W-:Y:S01]  /*4f420*/  STL.64 [R1+0x4e48], R14 ;  /* 0x004e480e01007387 */ /* 0x001fe20000100a00 */
[----:B------:R2:W-:Y:S01]  /*4f430*/  STL.64 [R1+0x4e40], R12 ;  /* 0x004e400c01007387 */ /* 0x0005e20000100a00 */
[C---:B------:R-:W-:Y:S08]  /*4f440*/  HMMA.16816.F32.BF16 R4, R16.reuse, R10, R4 ;  /* 0x0000000a1004723c */ /* 0x040ff00000041804 */
[C---:B--2---:R-:W-:Y:S01]  /*4f450*/  HMMA.16816.F32.BF16 R12, R16.reuse, R22, R24 ;  /* 0x00000016100c723c */ /* 0x044fe20000041818 */
[----:B------:R-:W2:Y:S11]  /*4f460*/  LDL.LU R22, [R1+0x68] ;  /* 0x0000680001167983 */ /* 0x000eb60000300800 */
[----:B------:R-:W-:Y:S11]  /*4f470*/  @!UPT UIADD3 URZ, URZ, URZ, URZ ;  /* 0x0000003f3f3ff290 */ /* 0x000ff6000fffe03f */
[----:B------:R0:W-:Y:S01]  /*4f480*/  STL.64 [R1+0x3d0], R12 ;  /* 0x0003d00c01007387 */ /* 0x0001e20000100a00 */
[----:B------:R1:W-:Y:S02]  /*4f490*/  STL.64 [R1+0x3d8], R14 ;  /* 0x0003d80e01007387 */ /* 0x0003e40000100a00 */
[----:B------:R3:W-:Y:S02]  /*4f4a0*/  STL.64 [R1+0x3c0], R4 ;  /* 0x0003c00401007387 */ /* 0x0007e40000100a00 */
[----:B------:R4:W-:Y:S01]  /*4f4b0*/  STL.64 [R1+0x3c8], R6 ;  /* 0x0003c80601007387 */ /* 0x0009e20000100a00 */
[----:B------:R-:W2:Y:S04]  /*4f4c0*/  LDL.LU R23, [R1+0x6c] ;  /* 0x00006c0001177983 */ /* 0x000ea80000300800 */
[----:B--2---:R4:W-:Y:S01]  /*4f4d0*/  STL.64 [R1+0x4fa0], R22 ;  /* 0x004fa01601007387 */ /* 0x0049e20000100a00 */
[----:B0-----:R-:W2:Y:S02]  /*4f4e0*/  LDL.LU R12, [R1+0x990] ;  /* 0x00099000010c7983 */ /* 0x001ea40000300800 */
[----:B------:R-:W2:Y:S02]  /*4f4f0*/  LDL.LU R13, [R1+0x994] ;  /* 0x00099400010d7983 */ /* 0x000ea40000300800 */
[----:B-1----:R-:W2:Y:S01]  /*4f500*/  LDL.LU R14, [R1+0x998] ;  /* 0x00099800010e7983 */ /* 0x002ea20000300800 */
[----:B------:R-:W2:Y:S01]  /*4f510*/  LDL.LU R15, [R1+0x99c] ;  /* 0x00099c00010f7983 */ /* 0x000ea20000300800 */
[----:B---3--:R-:W3:Y:S02]  /*4f520*/  LDL.LU R4, [R1+0x9a0] ;  /* 0x0009a00001047983 */ /* 0x008ee40000300800 */
[----:B------:R-:W3:Y:S02]  /*4f530*/  LDL.LU R5, [R1+0x9a4] ;  /* 0x0009a40001057983 */ /* 0x000ee40000300800 */
[----:B----4-:R-:W4:Y:S01]  /*4f540*/  LDL.LU R6, [R1+0x9a8] ;  /* 0x0009a80001067983 */ /* 0x010f220000300800 */
[----:B------:R-:W4:Y:S04]  /*4f550*/  LDL.LU R7, [R1+0x9ac] ;  /* 0x0009ac0001077983 */ /* 0x000f280000300800 */
[----:B------:R-:W2:Y:S01]  /*4f560*/  LDL.LU R22, [R1+0x78] ;  /* 0x0000780001167983 */ /* 0x000ea20000300800 */
[----:B------:R-:W2:Y:S03]  /*4f570*/  LDL.LU R23, [R1+0x7c] ;  /* 0x00007c0001177983 */ /* 0x000ea60000300800 */
[----:B--2---:R0:W-:Y:S04]  /*4f580*/  STL.64 [R1+0x4fb8], R22 ;  /* 0x004fb81601007387 */ /* 0x0041e80000100a00 */
[----:B0-----:R-:W2:Y:S01]  /*4f590*/  LDL.LU R22, [R1+0x88] ;  /* 0x0000880001167983 */ /* 0x001ea20000300800 */
[----:B------:R-:W2:Y:S03]  /*4f5a0*/  LDL.LU R23, [R1+0x8c] ;  /* 0x00008c0001177983 */ /* 0x000ea60000300800 */
[----:B--2---:R-:W-:Y:S01]  /*4f5b0*/  STL.64 [R1+0x4fd0], R22 ;  /* 0x004fd01601007387 */ /* 0x004fe20000100a00 */
[----:B----4-:R-:W-:Y:S02]  /*4f5c0*/  STL.64 [R1+0x4f80], R6 ;  /* 0x004f800601007387 */ /* 0x010fe40000100a00 */
[----:B---3--:R0:W-:Y:S02]  /*4f5d0*/  STL.64 [R1+0x4f78], R4 ;  /* 0x004f780401007387 */ /* 0x0081e40000100a00 */
[----:B0-----:R-:W2:Y:S01]  /*4f5e0*/  LDL.LU R4, [R1+0x9b0] ;  /* 0x0009b00001047983 */ /* 0x001ea20000300800 */
[----:B------:R-:W2:Y:S02]  /*4f5f0*/  LDL.LU R5, [R1+0x9b4] ;  /* 0x0009b40001057983 */ /* 0x000ea40000300800 */
[----:B------:R-:W3:Y:S02]  /*4f600*/  LDL.LU R6, [R1+0x9b8] ;  /* 0x0009b80001067983 */ /* 0x000ee40000300800 */
[----:B------:R-:W3:Y:S01]  /*4f610*/  LDL.LU R7, [R1+0x9bc] ;  /* 0x0009bc0001077983 */ /* 0x000ee20000300800 */
[----:B------:R-:W4:Y:S01]  /*4f620*/  LDL.LU R22, [R1+0x98] ;  /* 0x0000980001167983 */ /* 0x000f220000300800 */
[----:B------:R-:W4:Y:S03]  /*4f630*/  LDL.LU R23, [R1+0x9c] ;  /* 0x00009c0001177983 */ /* 0x000f260000300800 */
[----:B----4-:R-:W-:Y:S01]  /*4f640*/  STL.64 [R1+0x4fe8], R22 ;  /* 0x004fe81601007387 */ /* 0x010fe20000100a00 */
[----:B---3--:R-:W-:Y:S02]  /*4f650*/  STL.64 [R1+0x4f98], R6 ;  /* 0x004f980601007387 */ /* 0x008fe40000100a00 */
[----:B--2---:R0:W-:Y:S02]  /*4f660*/  STL.64 [R1+0x4f90], R4 ;  /* 0x004f900401007387 */ /* 0x0041e40000100a00 */
[----:B0-----:R-:W2:Y:S01]  /*4f670*/  LDL.LU R4, [R1+0x9c0] ;  /* 0x0009c00001047983 */ /* 0x001ea20000300800 */
        /* <DEDUP_REMOVED lines=8> */
[----:B------:R-:W4:Y:S02]  /*4f700*/  LDL.LU R20, [R1+0x860] ;  /* 0x0008600001147983 */ /* 0x000f240000300800 */
[----:B------:R-:W4:Y:S01]  /*4f710*/  LDL.LU R21, [R1+0x864] ;  /* 0x0008640001157983 */ /* 0x000f220000300800 */
[----:B0-----:R-:W4:Y:S01]  /*4f720*/  LDL.LU R22, [R1+0x868] ;  /* 0x0008680001167983 */ /* 0x001f220000300800 */
[----:B------:R-:W4:Y:S02]  /*4f730*/  LDL.LU R23, [R1+0x86c] ;  /* 0x00086c0001177983 */ /* 0x000f240000300800 */
[----:B---3--:R-:W-:Y:S02]  /*4f740*/  STL.64 [R1+0x4fb0], R6 ;  /* 0x004fb00601007387 */ /* 0x008fe40000100a00 */
[----:B------:R0:W-:Y:S02]  /*4f750*/  STL.64 [R1+0x4fa8], R4 ;  /* 0x004fa80401007387 */ /* 0x0001e40000100a00 */
        /* <DEDUP_REMOVED lines=22> */
[----:B------:R-:W2:Y:S01]  /*4f8c0*/  LDL.LU R7, [R1+0x87c] ;  /* 0x00087c0001077983 */ /* 0x000ea20000300800 */
[----:B------:R-:W-:Y:S01]  /*4f8d0*/  STL.64 [R1+0x4f58], R14 ;  /* 0x004f580e01007387 */ /* 0x000fe20000100a00 */
[----:B------:R0:W-:Y:S02]  /*4f8e0*/  STL.64 [R1+0x4f50], R12 ;  /* 0x004f500c01007387 */ /* 0x0001e40000100a00 */
[----:B------:R-:W3:Y:S01]  /*4f8f0*/  LDL.64 R24, [R1+0x10] ;  /* 0x0000100001187983 */ /* 0x000ee20000100a00 */
[----:B0-----:R-:W4:Y:S01]  /*4f900*/  LDL.64 R12, [R1+0x20] ;  /* 0x00002000010c7983 */ /* 0x001f220000100a00 */
[----:B------:R-:W2:Y:S07]  /*4f910*/  LDL.LU.64 R22, [R1+0x5000] ;  /* 0x0050000001167983 */ /* 0x000eae0000300a00 */
[----:B------:R0:W-:Y:S02]  /*4f920*/  STL.64 [R1+0x3b0], R8 ;  /* 0x0003b00801007387 */ /* 0x0001e40000100a00 */
[----:B------:R1:W-:Y:S01]  /*4f930*/  STL.64 [R1+0x3b8], R10 ;  /* 0x0003b80a01007387 */ /* 0x0003e20000100a00 */
[----:B0-----:R-:W3:Y:S01]  /*4f940*/  LDL.LU R8, [R1+0x970] ;  /* 0x0009700001087983 */ /* 0x001ee20000300800 */
[----:B------:R-:W3:Y:S02]  /*4f950*/  LDL.LU R9, [R1+0x974] ;  /* 0x0009740001097983 */ /* 0x000ee40000300800 */
[----:B-1----:R-:W3:Y:S02]  /*4f960*/  LDL.LU R10, [R1+0x978] ;  /* 0x00097800010a7983 */ /* 0x002ee40000300800 */
[----:B------:R-:W3:Y:S01]  /*4f970*/  LDL.LU R11, [R1+0x97c] ;  /* 0x00097c00010b7983 */ /* 0x000ee20000300800 */
[C---:B--2---:R-:W-:Y:S01]  /*4f980*/  HMMA.16816.F32.BF16 R20, R16.reuse, R22, R4 ;  /* 0x000000161014723c */ /* 0x044fe20000041804 */
[----:B---3--:R-:W-:Y:S01]  /*4f990*/  STL.64 [R1+0x4f40], R10 ;  /* 0x004f400a01007387 */ /* 0x008fe20000100a00 */
[----:B------:R0:W-:Y:S03]  /*4f9a0*/  STL.64 [R1+0x4f38], R8 ;  /* 0x004f380801007387 */ /* 0x0001e60000100a00 */
[----:B0-----:R-:W2:Y:S01]  /*4f9b0*/  LDL.LU R8, [R1+0x980] ;  /* 0x0009800001087983 */ /* 0x001ea20000300800 */
[----:B------:R-:W2:Y:S02]  /*4f9c0*/  LDL.LU R9, [R1+0x984] ;  /* 0x0009840001097983 */ /* 0x000ea40000300800 */
[----:B------:R-:W2:Y:S02]  /*4f9d0*/  LDL.LU R10, [R1+0x988] ;  /* 0x00098800010a7983 */ /* 0x000ea40000300800 */
[----:B------:R-:W2:Y:S01]  /*4f9e0*/  LDL.LU R11, [R1+0x98c] ;  /* 0x00098c00010b7983 */ /* 0x000ea20000300800 */
[----:B------:R-:W3:Y:S01]  /*4f9f0*/  LDL.LU.64 R6, [R1+0x4ff8] ;  /* 0x004ff80001067983 */ /* 0x000ee20000300a00 */
[----:B------:R-:W3:Y:S11]  /*4fa00*/  LDL.LU.64 R4, [R1+0x4ff0] ;  /* 0x004ff00001047983 */ /* 0x000ef60000300a00 */
[----:B------:R-:W-:Y:S02]  /*4fa10*/  STL.64 [R1+0x390], R20 ;  /* 0x0003901401007387 */ /* 0x000fe40000100a00 */
[----:B------:R0:W-:Y:S02]  /*4fa20*/  STL.64 [R1+0x398], R22 ;  /* 0x0003981601007387 */ /* 0x0001e40000100a00 */
[----:B0-----:R-:W3:Y:S02]  /*4fa30*/  LDL.LU.64 R22, [R1+0x4fe8] ;  /* 0x004fe80001167983 */ /* 0x001ee40000300a00 */
[C---:B---3--:R-:W-:Y:S02]  /*4fa40*/  HMMA.16816.F32.BF16 R20, R16.reuse, R22, R4 ;  /* 0x000000161014723c */ /* 0x048fe40000041804 */
[----:B------:R-:W3:Y:S01]  /*4fa50*/  LDL.LU.64 R6, [R1+0x4fe0] ;  /* 0x004fe00001067983 */ /* 0x000ee20000300a00 */
[----:B------:R-:W3:Y:S11]  /*4fa60*/  LDL.LU.64 R4, [R1+0x4fd8] ;  /* 0x004fd80001047983 */ /* 0x000ef60000300a00 */
[----:B------:R-:W-:Y:S09]  /*4fa70*/  @!UPT UIADD3 URZ, URZ, URZ, URZ ;  /* 0x0000003f3f3ff290 */ /* 0x000ff2000fffe03f */
        /* <DEDUP_REMOVED lines=24> */
[----:B---3--:R-:W-:Y:S02]  /*4fc00*/  HMMA.16816.F32.BF16 R16, R16, R22, R4 ;  /* 0x000000161010723c */ /* 0x008fe40000041804 */
[----:B------:R-:W4:Y:S01]  /*4fc10*/  LDL.LU.64 R6, [R1+0x4f80] ;  /* 0x004f800001067983 */ /* 0x000f220000300a00 */
[----:B------:R-:W4:Y:S02]  /*4fc20*/  LDL.LU.64 R4, [R1+0x4f78] ;  /* 0x004f780001047983 */ /* 0x000f240000300a00 */
[----:B------:R-:W4:Y:S02]  /*4fc30*/  LDL.LU.64 R22, [R1+0x4f70] ;  /* 0x004f700001167983 */ /* 0x000f240000300a00 */
[----:B------:R-:W4:Y:S11]  /*4fc40*/  LDL.LU.64 R20, [R1+0x4f68] ;  /* 0x004f680001147983 */ /* 0x000f360000300a00 */
[----:B------:R-:W-:Y:S05]  /*4fc50*/  @!UPT UIADD3 URZ, URZ, URZ, URZ ;  /* 0x0000003f3f3ff290 */ /* 0x000fea000fffe03f */
[----:B------:R0:W-:Y:S01]  /*4fc60*/  STL.64 [R1+0x210], R16 ;  /* 0x0002101001007387 */ /* 0x0001e20000100a00 */
[----:B------:R1:W-:Y:S03]  /*4fc70*/  STL.64 [R1+0x218], R18 ;  /* 0x0002181201007387 */ /* 0x0003e60000100a00 */
[----:B0-----:R-:W3:Y:S01]  /*4fc80*/  LDL.LU R16, [R1+0x950] ;  /* 0x0009500001107983 */ /* 0x001ee20000300800 */
[----:B------:R-:W3:Y:S02]  /*4fc90*/  LDL.LU R17, [R1+0x954] ;  /* 0x0009540001117983 */ /* 0x000ee40000300800 */
[----:B-1----:R-:W2:Y:S02]  /*4fca0*/  LDL.LU R18, [R1+0x958] ;  /* 0x0009580001127983 */ /* 0x002ea40000300800 */
[----:B------:R-:W2:Y:S01]  /*4fcb0*/  LDL.LU R19, [R1+0x95c] ;  /* 0x00095c0001137983 */ /* 0x000ea20000300800 */
[C---:B----4-:R-:W-:Y:S01]  /*4fcc0*/  HMMA.16816.F32.BF16 R4, R20.reuse, R12, R4 ;  /* 0x0000000c1404723c */ /* 0x050fe20000041804 */
[----:B--2---:R-:W-:Y:S01]  /*4fcd0*/  STL.64 [R1+0x4f18], R18 ;  /* 0x004f181201007387 */ /* 0x004fe20000100a00 */
[----:B---3--:R0:W-:Y:S03]  /*4fce0*/  STL.64 [R1+0x4f10], R16 ;  /* 0x004f101001007387 */ /* 0x0081e60000100a00 */
[----:B0-----:R-:W2:Y:S01]  /*4fcf0*/  LDL.LU R16, [R1+0x960] ;  /* 0x0009600001107983 */ /* 0x001ea20000300800 */
[----:B------:R-:W2:Y:S02]  /*4fd00*/  LDL.LU R17, [R1+0x964] ;  /* 0x0009640001117983 */ /* 0x000ea40000300800 */
[----:B------:R-:W2:Y:S02]  /*4fd10*/  LDL.LU R18, [R1+0x968] ;  /* 0x0009680001127983 */ /* 0x000ea40000300800 */
[----:B------:R-:W2:Y:S11]  /*4fd20*/  LDL.LU R19, [R1+0x96c] ;  /* 0x00096c0001137983 */ /* 0x000eb60000300800 */
[----:B------:R-:W-:Y:S02]  /*4fd30*/  @!UPT UIADD3 URZ, URZ, URZ, URZ ;  /* 0x0000003f3f3ff290 */ /* 0x000fe4000fffe03f */
[----:B------:R0:W-:Y:S01]  /*4fd40*/  STL.64 [R1+0x200], R4 ;  /* 0x0002000401007387 */ /* 0x0001e20000100a00 */
[----:B------:R1:W-:Y:S03]  /*4fd50*/  STL.64 [R1+0x208], R6 ;  /* 0x0002080601007387 */ /* 0x0003e60000100a00 */
[----:B0-----:R-:W3:Y:S01]  /*4fd60*/  LDL.LU.64 R4, [R1+0x4f60] ;  /* 0x004f600001047983 */ /* 0x001ee20000300a00 */
[----:B-1----:R-:W-:Y:S02]  /*4fd70*/  IMAD.MOV.U32 R7, RZ, RZ, R12 ;  /* 0x000000ffff077224 */ /* 0x002fe400078e000c */
        /* <DEDUP_REMOVED lines=8> */
[----:B0-----:R-:W-:Y:S02]  /*4fe00*/  IMAD.MOV.U32 R13, RZ, RZ, R24 ;  /* 0x000000ffff0d7224 */ /* 0x001fe400078e0018 */
[----:B------:R-:W-:Y:S02]  /*4fe10*/  IMAD.MOV.U32 R12, RZ, RZ, R25 ;  /* 0x000000ffff0c7224 */ /* 0x000fe400078e0019 */
[----:B------:R-:W4:Y:S02]  /*4fe20*/  LDL.LU.64 R24, [R1+0x4f48] ;  /* 0x004f480001187983 */ /* 0x000f240000300a00 */
[----:B----4-:R-:W-:Y:S01]  /*4fe30*/  HMMA.16816.F32.BF16 R8, R20, R24, R8 ;  /* 0x000000181408723c */ /* 0x010fe20000041808 */
[----:B-1----:R-:W-:-:S02]  /*4fe40*/  IMAD.MOV.U32 R15, RZ, RZ, R24 ;  /* 0x000000ffff0f7224 */ /* 0x002fc400078e0018 */
[----:B------:R-:W-:Y:S11]  /*4fe50*/  IMAD.MOV.U32 R14, RZ, RZ, R25 ;  /* 0x000000ffff0e7224 */ /* 0x000ff600078e0019 */
[----:B------:R-:W-:Y:S09]  /*4fe60*/  @!UPT UIADD3 URZ, URZ, URZ, URZ ;  /* 0x0000003f3f3ff290 */ /* 0x000ff2000fffe03f */
[----:B------:R-:W-:Y:S01]  /*4fe70*/  STL.64 [R1+0x1e0], R8 ;  /* 0x0001e00801007387 */ /* 0x000fe20000100a00 */
[----:B------:R0:W-:Y:S03]  /*4fe80*/  STL.64 [R1+0x1e8], R10 ;  /* 0x0001e80a01007387 */ /* 0x0001e60000100a00 */
[----:B0-----:R-:W4:Y:S01]  /*4fe90*/  LDL.LU.64 R10, [R1+0x4f40] ;  /* 0x004f4000010a7983 */ /* 0x001f220000300a00 */
[----:B------:R-:W4:Y:S02]  /*4fea0*/  LDL.LU.64 R8, [R1+0x4f38] ;  /* 0x004f380001087983 */ /* 0x000f240000300a00 */
[----:B------:R-:W4:Y:S02]  /*4feb0*/  LDL.LU.64 R24, [R1+0x4f30] ;  /* 0x004f300001187983 */ /* 0x000f240000300a00 */
[----:B------:R-:W-:Y:S01]  /*4fec0*/  STL.64 [R1+0x4ee8], R14 ;  /* 0x004ee80e01007387 */ /* 0x000fe20000100a00 */
[----:B------:R0:W-:Y:S04]  /*4fed0*/  STL.64 [R1+0x4ee0], R12 ;  /* 0x004ee00c01007387 */ /* 0x0001e80000100a00 */
[----:B0-----:R-:W2:Y:S01]  /*4fee0*/  LDL.64 R12, [R1+0x160] ;  /* 0x00016000010c7983 */ /* 0x001ea20000100a00 */
[C---:B----4-:R-:W-:Y:S03]  /*4fef0*/  HMMA.16816.F32.BF16 R8, R20.reuse, R24, R8 ;  /* 0x000000181408723c */ /* 0x050fe60000041808 */
[----:B--2---:R0:W-:Y:S04]  /*4ff00*/  STL.64 [R1+0x4ef8], R12 ;  /* 0x004ef80c01007387 */ /* 0x0041e80000100a00 */
[----:B0-----:R-:W2:Y:S11]  /*4ff10*/  LDL.64 R12, [R1+0x50] ;  /* 0x00005000010c7983 */ /* 0x001eb60000100a00 */
[----:B------:R-:W-:Y:S05]  /*4ff20*/  @!UPT UIADD3 URZ, URZ, URZ, URZ ;  /* 0x0000003f3f3ff290 */ /* 0x000fea000fffe03f */
[----:B------:R-:W-:Y:S02]  /*4ff30*/  STL.64 [R1+0x1d0], R8 ;  /* 0x0001d00801007387 */ /* 0x000fe40000100a00 */
[----:B------:R0:W-:Y:S02]  /*4ff40*/  STL.64 [R1+0x1d8], R10 ;  /* 0x0001d80a01007387 */ /* 0x0001e40000100a00 */
[----:B0-----:R-:W4:Y:S01]  /*4ff50*/  LDL.LU.64 R10, [R1+0x4f28] ;  /* 0x004f2800010a7983 */ /* 0x001f220000300a00 */
[----:B------:R-:W2:Y:S02]  /*4ff60*/  LDL.LU.64 R8, [R1+0x4f20] ;  /* 0x004f200001087983 */ /* 0x000ea40000300a00 */
[C---:B--2---:R-:W-:Y:S11]  /*4ff70*/  HMMA.16816.F32.BF16 R16, R20.reuse, R8, R16 ;  /* 0x000000081410723c */ /* 0x044ff60000041810 */
[----:B------:R-:W-:Y:S11]  /*4ff80*/  @!UPT UIADD3 URZ, URZ, URZ, URZ ;  /* 0x0000003f3f3ff290 */ /* 0x000ff6000fffe03f */
[----:B------:R-:W-:Y:S01]  /*4ff90*/  @!UPT UIADD3 URZ, URZ, URZ, URZ ;  /* 0x0000003f3f3ff290 */ /* 0x000fe2000fffe03f */
[----:B------:R-:W-:Y:S01]  /*4ffa0*/  STL.64 [R1+0x1c0], R16 ;  /* 0x0001c01001007387 */ /* 0x000fe20000100a00 */
[----:B------:R0:W-:Y:S03]  /*4ffb0*/  STL.64 [R1+0x1c8], R18 ;  /* 0x0001c81201007387 */ /* 0x0001e60000100a00 */
[----:B0-----:R-:W3:Y:S01]  /*4ffc0*/  LDL.LU.64 R18, [R1+0x4f18] ;  /* 0x004f180001127983 */ /* 0x001ee20000300a00 */
[----:B------:R-:W3:Y:S02]  /*4ffd0*/  LDL.LU.64 R16, [R1+0x4f10] ;  /* 0x004f100001107983 */ /* 0x000ee40000300a00 */
[----:B----4-:R-:W-:Y:S02]  /*4ffe0*/  STL.64 [R1+0x4de8], R10 ;  /* 0x004de80a01007387 */ /* 0x010fe40000100a00 */
[----:B------:R0:W-:Y:S02]  /*4fff0*/  STL.64 [R1+0x4de0], R8 ;  /* 0x004de00801007387 */ /* 0x0001e40000100a00 */
[----:B0-----:R-:W2:Y:S04]  /*50000*/  LDL.64 R8, [R1+0x150] ;  /* 0x0001500001087983 */ /* 0x001ea80000100a00 */
[----:B--2---:R0:W-:Y:S04]  /*50010*/  STL.64 [R1+0x4ef0], R8 ;  /* 0x004ef00801007387 */ /* 0x0041e80000100a00 */
[----:B0-----:R-:W2:Y:S01]  /*50020*/  LDL.LU R8, [R1+0xd70] ;  /* 0x000d700001087983 */ /* 0x001ea20000300800 */
[----:B------:R-:W2:Y:S02]  /*50030*/  LDL.LU R9, [R1+0xd74] ;  /* 0x000d740001097983 */ /* 0x000ea40000300800 */
[----:B------:R-:W4:Y:S02]  /*50040*/  LDL.LU R10, [R1+0xd78] ;  /* 0x000d7800010a7983 */ /* 0x000f240000300800 */
[----:B------:R-:W4:Y:S01]  /*50050*/  LDL.LU R11, [R1+0xd7c] ;  /* 0x000d7c00010b7983 */ /* 0x000f220000300800 */
[----:B---3--:R-:W-:Y:S01]  /*50060*/  HMMA.16816.F32.BF16 R16, R20, R4, R16 ;  /* 0x000000041410723c */ /* 0x008fe20000041810 */
[----:B----4-:R-:W-:Y:S01]  /*50070*/  STL.64 [R1+0x4f08], R10 ;  /* 0x004f080a01007387 */ /* 0x010fe20000100a00 */
[----:B--2---:R0:W-:Y:S03]  /*50080*/  STL.64 [R1+0x4f00], R8 ;  /* 0x004f000801007387 */ /* 0x0041e60000100a00 */
[----:B0-----:R-:W2:Y:S01]  /*50090*/  LDL.LU R8, [R1+0xd80] ;  /* 0x000d800001087983 */ /* 0x001ea20000300800 */
[----:B------:R-:W2:Y:S02]  /*500a0*/  LDL.LU R9, [R1+0xd84] ;  /* 0x000d840001097983 */ /* 0x000ea40000300800 */
[----:B------:R-:W2:Y:S02]  /*500b0*/  LDL.LU R10, [R1+0xd88] ;  /* 0x000d8800010a7983 */ /* 0x000ea40000300800 */
[----:B------:R-:W2:Y:S11]  /*500c0*/  LDL.LU R11, [R1+0xd8c] ;  /* 0x000d8c00010b7983 */ /* 0x000eb60000300800 */
[----:B------:R-:W-:Y:S03]  /*500d0*/  @!UPT UIADD3 URZ, URZ, URZ, URZ ;  /* 0x0000003f3f3ff290 */ /* 0x000fe6000fffe03f */
[----:B------:R-:W-:Y:S01]  /*500e0*/  IMAD.MOV.U32 R26, RZ, RZ, R18 ;  /* 0x000000ffff1a7224 */ /* 0x000fe200078e0012 */
[----:B------:R-:W-:Y:S01]  /*500f0*/  STL.64 [R1+0x1b0], R16 ;  /* 0x0001b01001007387 */ /* 0x000fe20000100a00 */
[----:B------:R-:W-:Y:S02]  /*50100*/  IMAD.MOV.U32 R27, RZ, RZ, R19 ;  /* 0x000000ffff1b7224 */ /* 0x000fe400078e0013 */
[----:B------:R-:W0:Y:S04]  /*50110*/  LDSM.16.MT88.4 R16, [R3+0x4100] ;  /* 0x004100000310783b */ /* 0x000e280000004200 */
[----:B------:R-:W-:Y:S01]  /*50120*/  STL.64 [R1+0x4e78], R4 ;  /* 0x004e780401007387 */ /* 0x000fe20000100a00 */
[----:B------:R1:W-:Y:S01]  /*50130*/  STL [R1+0x4654], R27 ;  /* 0x0046541b01007387 */ /* 0x0003e20000100800 */
[----:B------:R3:W-:Y:S02]  /*50140*/  STL [R1+0x4650], R26 ;  /* 0x0046501a01007387 */ /* 0x0007e40000100800 */
[----:B-1----:R-:W-:-:S02]  /*50150*/  IMAD.MOV.U32 R27, RZ, RZ, R12 ;  /* 0x000000ffff1b7224 */ /* 0x002fc400078e000c */
[----:B---3--:R-:W-:Y:S01]  /*50160*/  IMAD.MOV.U32 R26, RZ, RZ, R13 ;  /* 0x000000ffff1a7224 */ /* 0x008fe200078e000d */
[----:B0-----:R-:W-:Y:S01]  /*50170*/  STL.64 [R1+0x4cc8], R18 ;  /* 0x004cc81201007387 */ /* 0x001fe20000100a00 */
[----:B------:R0:W-:Y:S03]  /*50180*/  STL.64 [R1+0x4cc0], R16 ;  /* 0x004cc01001007387 */ /* 0x0001e60000100a00 */
[----:B0-----:R-:W3:Y:S01]  /*50190*/  LDL.LU R16, [R1+0xd60] ;  /* 0x000d600001107983 */ /* 0x001ee20000300800 */
[----:B------:R-:W3:Y:S02]  /*501a0*/  LDL.LU R17, [R1+0xd64] ;  /* 0x000d640001117983 */ /* 0x000ee40000300800 */
[----:B------:R-:W3:Y:S02]  /*501b0*/  LDL.LU R18, [R1+0xd68] ;  /* 0x000d680001127983 */ /* 0x000ee40000300800 */
[----:B------:R-:W3:Y:S01]  /*501c0*/  LDL.LU R19, [R1+0xd6c] ;  /* 0x000d6c0001137983 */ /* 0x000ee20000300800 */
        /* <DEDUP_REMOVED lines=8> */
[----:B------:R-:W-:Y:S01]  /*50250*/  STL [R1+0x4db0], R26 ;  /* 0x004db01a01007387 */ /* 0x000fe20000100800 */
        /* <DEDUP_REMOVED lines=10> */
[----:B------:R-:W4:Y:S01]  /*50300*/  LDL.LU.64 R12, [R1+0x4ee0] ;  /* 0x004ee000010c7983 */ /* 0x000f220000300a00 */
[----:B------:R-:W-:Y:S02]  /*50310*/  STL [R1+0x4db8], R28 ;  /* 0x004db81c01007387 */ /* 0x000fe40000100800 */
[----:B------:R-:W-:Y:S01]  /*50320*/  STL [R1+0x4db4], R29 ;  /* 0x004db41d01007387 */ /* 0x000fe20000100800 */
[----:B---3--:R-:W-:Y:S01]  /*50330*/  HMMA.16816.F32.BF16 R16, R20, R8, R16 ;  /* 0x000000081410723c */ /* 0x008fe20000041810 */
[----:B------:R-:W-:-:S02]  /*50340*/  IMAD.MOV.U32 R27, RZ, RZ, R8 ;  /* 0x000000ffff1b7224 */ /* 0x000fc400078e0008 */
[----:B------:R-:W-:Y:S11]  /*50350*/  IMAD.MOV.U32 R3, RZ, RZ, R9 ;  /* 0x000000ffff037224 */ /* 0x000ff600078e0009 */
[----:B------:R-:W-:Y:S09]  /*50360*/  @!UPT UIADD3 URZ, URZ, URZ, URZ ;  /* 0x0000003f3f3ff290 */ /* 0x000ff2000fffe03f */
[----:B------:R0:W-:Y:S01]  /*50370*/  STL.64 [R1+0x310], R16 ;  /* 0x0003101001007387 */ /* 0x0001e20000100a00 */
[----:B------:R1:W-:Y:S03]  /*50380*/  STL.64 [R1+0x318], R18 ;  /* 0x0003181201007387 */ /* 0x0003e60000100a00 */
[----:B0-----:R-:W3:Y:S01]  /*50390*/  LDL.LU R16, [R1+0x260] ;  /* 0x0002600001107983 */ /* 0x001ee20000300800 */
[----:B------:R-:W3:Y:S02]  /*503a0*/  LDL.LU R17, [R1+0x264] ;  /* 0x0002640001117983 */ /* 0x000ee40000300800 */
[----:B-1----:R-:W2:Y:S02]  /*503b0*/  LDL.LU R18, [R1+0x268] ;  /* 0x0002680001127983 */ /* 0x002ea40000300800 */
[----:B------:R-:W2:Y:S01]  /*503c0*/  LDL.LU R19, [R1+0x26c] ;  /* 0x00026c0001137983 */ /* 0x000ea20000300800 */
[----:B------:R-:W2:Y:S01]  /*503d0*/  LDL.LU R8, [R1+0x280] ;  /* 0x0002800001087983 */ /* 0x000ea20000300800 */
[----:B------:R-:W2:Y:S02]  /*503e0*/  LDL.LU R9, [R1+0x284] ;  /* 0x0002840001097983 */ /* 0x000ea40000300800 */
[----:B------:R-:W2:Y:S02]  /*503f0*/  LDL.LU R10, [R1+0x288] ;  /* 0x00028800010a7983 */ /* 0x000ea40000300800 */
[----:B------:R-:W2:Y:S02]  /*50400*/  LDL.LU R11, [R1+0x28c] ;  /* 0x00028c00010b7983 */ /* 0x000ea40000300800 */
[----:B--2---:R-:W-:Y:S01]  /*50410*/  STL.64 [R1+0x4df8], R10 ;  /* 0x004df80a01007387 */ /* 0x004fe20000100a00 */
[----:B------:R0:W-:Y:S02]  /*50420*/  STL.64 [R1+0x4df0], R8 ;  /* 0x004df00801007387 */ /* 0x0001e40000100a00 */
[----:B0-----:R-:W-:-:S02]  /*50430*/  IMAD.MOV.U32 R8, RZ, RZ, R15 ;  /* 0x000000ffff087224 */ /* 0x001fc400078e000f */
[----:B------:R-:W-:-:S05]  /*50440*/  IMAD.MOV.U32 R9, RZ, RZ, R14 ;  /* 0x000000ffff097224 */ /* 0x000fca00078e000e */
[----:B------:R-:W-:Y:S01]  /*50450*/  STL.64 [R1+0x4e10], R8 ;  /* 0x004e100801007387 */ /* 0x000fe20000100a00 */
[----:B------:R-:W-:Y:S02]  /*50460*/  STL.64 [R1+0x4dd8], R18 ;  /* 0x004dd81201007387 */ /* 0x000fe40000100a00 */
[----:B---3--:R0:W-:Y:S02]  /*50470*/  STL.64 [R1+0x4dd0], R16 ;  /* 0x004dd01001007387 */ /* 0x0081e40000100a00 */
[----:B0-----:R-:W2:Y:S01]  /*50480*/  LDL.LU R16, [R1+0x270] ;  /* 0x0002700001107983 */ /* 0x001ea20000300800 */
[----:B------:R-:W2:Y:S02]  /*50490*/  LDL.LU R17, [R1+0x274] ;  /* 0x0002740001117983 */ /* 0x000ea40000300800 */
[----:B------:R-:W3:Y:S02]  /*504a0*/  LDL.LU R18, [R1+0x278] ;  /* 0x0002780001127983 */ /* 0x000ee40000300800 */
[----:B------:R-:W3:Y:S02]  /*504b0*/  LDL.LU R19, [R1+0x27c] ;  /* 0x00027c0001137983 */ /* 0x000ee40000300800 */
[----:B----4-:R-:W-:-:S02]  /*504c0*/  IMAD.MOV.U32 R8, RZ, RZ, R13 ;  /* 0x000000ffff087224 */ /* 0x010fc400078e000d */
[----:B------:R-:W-:-:S05]  /*504d0*/  IMAD.MOV.U32 R9, RZ, RZ, R12 ;  /* 0x000000ffff097224 */ /* 0x000fca00078e000c */
[----:B------:R0:W-:Y:S02]  /*504e0*/  STL.64 [R1+0x4e28], R8 ;  /* 0x004e280801007387 */ /* 0x0001e40000100a00 */
[----:B0-----:R-:W-:Y:S02]  /*504f0*/  IMAD.MOV.U32 R8, RZ, RZ, R7 ;  /* 0x000000ffff087224 */ /* 0x001fe400078e0007 */
[----:B------:R-:W-:Y:S01]  /*50500*/  IMAD.MOV.U32 R9, RZ, RZ, R6 ;  /* 0x000000ffff097224 */ /* 0x000fe200078e0006 */
[----:B---3--:R-:W-:Y:S01]  /*50510*/  STL.64 [R1+0x4e08], R18 ;  /* 0x004e081201007387 */ /* 0x008fe20000100a00 */
[----:B--2---:R0:W-:Y:S03]  /*50520*/  STL.64 [R1+0x4e00], R16 ;  /* 0x004e001001007387 */ /* 0x0041e60000100a00 */
[----:B0-----:R-:W2:Y:S01]  /*50530*/  LDL.LU R16, [R1+0x290] ;  /* 0x0002900001107983 */ /* 0x001ea20000300800 */
[----:B------:R-:W2:Y:S02]  /*50540*/  LDL.LU R17, [R1+0x294] ;  /* 0x0002940001117983 */ /* 0x000ea40000300800 */
[----:B------:R-:W3:Y:S02]  /*50550*/  LDL.LU R18, [R1+0x298] ;  /* 0x0002980001127983 */ /* 0x000ee40000300800 */
[----:B------:R-:W3:Y:S01]  /*50560*/  LDL.LU R19, [R1+0x29c] ;  /* 0x00029c0001137983 */ /* 0x000ee20000300800 */
[----:B------:R0:W-:Y:S04]  /*50570*/  STL.64 [R1+0x4e50], R8 ;  /* 0x004e500801007387 */ /* 0x0001e80000100a00 */
[----:B0-----:R-:W4:Y:S01]  /*50580*/  LDL.LU R8, [R1+0x940] ;  /* 0x0009400001087983 */ /* 0x001f220000300800 */
[----:B------:R-:W4:Y:S02]  /*50590*/  LDL.LU R9, [R1+0x944] ;  /* 0x0009440001097983 */ /* 0x000f240000300800 */
[----:B------:R-:W2:Y:S02]  /*505a0*/  LDL.LU R10, [R1+0x948] ;  /* 0x00094800010a7983 */ /* 0x000ea40000300800 */
[----:B------:R-:W2:Y:S02]  /*505b0*/  LDL.LU R11, [R1+0x94c] ;  /* 0x00094c00010b7983 */ /* 0x000ea40000300800 */
[----:B--2---:R-:W-:Y:S01]  /*505c0*/  STL.64 [R1+0x4e60], R10 ;  /* 0x004e600a01007387 */ /* 0x004fe20000100a00 */
[----:B----4-:R-:W-:Y:S02]  /*505d0*/  STL.64 [R1+0x4e58], R8 ;  /* 0x004e580801007387 */ /* 0x010fe40000100a00 */
[----:B------:R-:W2:Y:S02]  /*505e0*/  LDL.LU R4, [R1+0xd10] ;  /* 0x000d100001047983 */ /* 0x000ea40000300800 */
[----:B------:R-:W2:Y:S01]  /*505f0*/  LDL.LU R5, [R1+0xd14] ;  /* 0x000d140001057983 */ /* 0x000ea20000300800 */
[----:B------:R-:W4:Y:S01]  /*50600*/  LDL.LU R6, [R1+0xd18] ;  /* 0x000d180001067983 */ /* 0x000f220000300800 */
[----:B------:R-:W4:Y:S03]  /*50610*/  LDL.LU R7, [R1+0xd1c] ;  /* 0x000d1c0001077983 */ /* 0x000f260000300800 */
[----:B----4-:R-:W-:Y:S01]  /*50620*/  STL.64 [R1+0x4e88], R6 ;  /* 0x004e880601007387 */ /* 0x010fe20000100a00 */
[----:B--2---:R0:W-:Y:S03]  /*50630*/  STL.64 [R1+0x4e80], R4 ;  /* 0x004e800401007387 */ /* 0x0041e60000100a00 */
[----:B0-----:R-:W2:Y:S01]  /*50640*/  LDL.64 R4, [R1+0x110] ;  /* 0x0001100001047983 */ /* 0x001ea20000100a00 */
[----:B------:R-:W-:-:S02]  /*50650*/  IMAD.MOV.U32 R8, RZ, RZ, R2 ;  /* 0x000000ffff087224 */ /* 0x000fc400078e0002 */
[----:B------:R-:W-:Y:S01]  /*50660*/  IMAD.MOV.U32 R9, RZ, RZ, R0 ;  /* 0x000000ffff097224 */ /* 0x000fe200078e0000 */
[----:B--2---:R0:W-:Y:S04]  /*50670*/  STL.64 [R1+0x4e98], R4 ;  /* 0x004e980401007387 */ /* 0x0041e80000100a00 */
[----:B0-----:R-:W2:Y:S04]  /*50680*/  LDL.64 R4, [R1+0x120] ;  /* 0x0001200001047983 */ /* 0x001ea80000100a00 */
[----:B--2---:R-:W-:Y:S01]  /*50690*/  STL.64 [R1+0x4eb0], R4 ;  /* 0x004eb00401007387 */ /* 0x004fe20000100a00 */
[----:B------:R0:W-:Y:S03]  /*506a0*/  STL.64 [R1+0x4e70], R8 ;  /* 0x004e700801007387 */ /* 0x0001e60000100a00 */
[----:B0-----:R-:W2:Y:S04]  /*506b0*/  LDL.64 R8, [R1+0x100] ;  /* 0x0001000001087983 */ /* 0x001ea80000100a00 */
[----:B--2---:R0:W-:Y:S04]  /*506c0*/  STL.64 [R1+0x4e90], R8 ;  /* 0x004e900801007387 */ /* 0x0041e80000100a00 */
[----:B0-----:R-:W2:Y:S01]  /*506d0*/  LDL.LU R8, [R1+0xd20] ;  /* 0x000d200001087983 */ /* 0x001ea20000300800 */
[----:B------:R-:W2:Y:S02]  /*506e0*/  LDL.LU R9, [R1+0xd24] ;  /* 0x000d240001097983 */ /* 0x000ea40000300800 */
[----:B------:R-:W4:Y:S02]  /*506f0*/  LDL.LU R10, [R1+0xd28] ;  /* 0x000d2800010a7983 */ /* 0x000f240000300800 */
[----:B------:R-:W4:Y:S01]  /*50700*/  LDL.LU R11, [R1+0xd2c] ;  /* 0x000d2c00010b7983 */ /* 0x000f220000300800 */
[----:B------:R-:W2:Y:S04]  /*50710*/  LDL.64 R4, [R1+0x130] ;  /* 0x0001300001047983 */ /* 0x000ea80000100a00 */
[----:B--2---:R0:W-:Y:S04]  /*50720*/  STL.64 [R1+0x4ec8], R4 ;  /* 0x004ec80401007387 */ /* 0x0041e80000100a00 */
[----:B0-----:R-:W2:Y:S01]  /*50730*/  LDL.64 R4, [R1+0x140] ;  /* 0x0001400001047983 */ /* 0x001ea20000100a00 */
[----:B----4-:R-:W-:Y:S02]  /*50740*/  STL.64 [R1+0x4ea8], R10 ;  /* 0x004ea80a01007387 */ /* 0x010fe40000100a00 */
[----:B------:R0:W-:Y:S02]  /*50750*/  STL.64 [R1+0x4ea0], R8 ;  /* 0x004ea00801007387 */ /* 0x0001e40000100a00 */
        /* <DEDUP_REMOVED lines=18> */
[----:B0-----:R-:W4:Y:S01]  /*50880*/  LDL.LU R12, [R1+0xd00] ;  /* 0x000d0000010c7983 */ /* 0x001f220000300800 */
[----:B------:R-:W4:Y:S02]  /*50890*/  LDL.LU R13, [R1+0xd04] ;  /* 0x000d0400010d7983 */ /* 0x000f240000300800 */
[----:B------:R-:W4:Y:S02]  /*508a0*/  LDL.LU R14, [R1+0xd08] ;  /* 0x000d0800010e7983 */ /* 0x000f240000300800 */
[----:B------:R-:W4:Y:S01]  /*508b0*/  LDL.LU R15, [R1+0xd0c] ;  /* 0x000d0c00010f7983 */ /* 0x000f220000300800 */
[----:B---3--:R-:W-:Y:S01]  /*508c0*/  STL.64 [R1+0x4e20], R18 ;  /* 0x004e201201007387 */ /* 0x008fe20000100a00 */
[----:B------:R0:W-:Y:S03]  /*508d0*/  STL.64 [R1+0x4e18], R16 ;  /* 0x004e181001007387 */ /* 0x0001e60000100a00 */
[----:B0-----:R-:W3:Y:S01]  /*508e0*/  LDL.LU R16, [R1+0x2a0] ;  /* 0x0002a00001107983 */ /* 0x001ee20000300800 */
[----:B------:R-:W3:Y:S02]  /*508f0*/  LDL.LU R17, [R1+0x2a4] ;  /* 0x0002a40001117983 */ /* 0x000ee40000300800 */
[----:B------:R-:W3:Y:S02]  /*50900*/  LDL.LU R18, [R1+0x2a8] ;  /* 0x0002a80001127983 */ /* 0x000ee40000300800 */
[----:B------:R-:W3:Y:S01]  /*50910*/  LDL.LU R19, [R1+0x2ac] ;  /* 0x0002ac0001137983 */ /* 0x000ee20000300800 */
[----:B--2---:R-:W-:Y:S01]  /*50920*/  HMMA.16816.F32.BF16 R8, R20, R4, R8 ;  /* 0x000000041408723c */ /* 0x004fe20000041808 */
[----:B------:R-:W-:-:S02]  /*50930*/  IMAD.MOV.U32 R29, RZ, RZ, R4 ;  /* 0x000000ffff1d7224 */ /* 0x000fc400078e0004 */
[----:B------:R-:W-:Y:S01]  /*50940*/  IMAD.MOV.U32 R26, RZ, RZ, R5 ;  /* 0x000000ffff1a7224 */ /* 0x000fe200078e0005 */
[----:B---3--:R-:W-:Y:S01]  /*50950*/  STL.64 [R1+0x4e38], R18 ;  /* 0x004e381201007387 */ /* 0x008fe20000100a00 */
[----:B------:R0:W-:Y:S03]  /*50960*/  STL.64 [R1+0x4e30], R16 ;  /* 0x004e301001007387 */ /* 0x0001e60000100a00 */
[----:B0-----:R-:W2:Y:S01]  /*50970*/  LDL.LU R16, [R1+0x690] ;  /* 0x0006900001107983 */ /* 0x001ea20000300800 */
[----:B------:R-:W2:Y:S02]  /*50980*/  LDL.LU R17, [R1+0x694] ;  /* 0x0006940001117983 */ /* 0x000ea40000300800 */
[----:B------:R-:W2:Y:S02]  /*50990*/  LDL.LU R18, [R1+0x698] ;  /* 0x0006980001127983 */ /* 0x000ea40000300800 */
[----:B------:R-:W2:Y:S01]  /*509a0*/  LDL.LU R19, [R1+0x69c] ;  /* 0x00069c0001137983 */ /* 0x000ea20000300800 */
[----:B------:R-:W-:Y:S01]  /*509b0*/  STL [R1+0x4dc0], R3 ;  /* 0x004dc00301007387 */ /* 0x000fe20000100800 */
[----:B------:R-:W-:Y:S08]  /*509c0*/  STL [R1+0x4dbc], R27 ;  /* 0x004dbc1b01007387 */ /* 0x000ff00000100800 */
[----:B------:R-:W-:Y:S02]  /*509d0*/  STL.64 [R1+0x300], R8 ;  /* 0x0003000801007387 */ /* 0x000fe40000100a00 */
[----:B------:R0:W-:Y:S02]  /*509e0*/  STL.64 [R1+0x308], R10 ;  /* 0x0003080a01007387 */ /* 0x0001e40000100a00 */
[----:B0-----:R-:W3:Y:S01]  /*509f0*/  LDL.LU.64 R10, [R1+0x4ed8] ;  /* 0x004ed800010a7983 */ /* 0x001ee20000300a00 */
[----:B------:R-:W3:Y:S02]  /*50a00*/  LDL.LU.64 R8, [R1+0x4ed0] ;  /* 0x004ed00001087983 */ /* 0x000ee40000300a00 */
[----:B------:R-:W3:Y:S02]  /*50a10*/  LDL.LU.64 R4, [R1+0x4ec8] ;  /* 0x004ec80001047983 */ /* 0x000ee40000300a00 */
[----:B------:R-:W-:Y:S01]  /*50a20*/  STL [R1+0x4dc8], R26 ;  /* 0x004dc81a01007387 */ /* 0x000fe20000100800 */
[----:B------:R-:W-:Y:S01]  /*50a30*/  STL [R1+0x4dc4], R29 ;  /* 0x004dc41d01007387 */ /* 0x000fe20000100800 */
[----:B---3--:R-:W-:Y:S01]  /*50a40*/  HMMA.16816.F32.BF16 R8, R20, R4, R8 ;  /* 0x000000041408723c */ /* 0x008fe20000041808 */
[----:B------:R-:W-:-:S02]  /*50a50*/  IMAD.MOV.U32 R27, RZ, RZ, R4 ;  /* 0x000000ffff1b7224 */ /* 0x000fc400078e0004 */
[----:B------:R-:W-:Y:S11]  /*50a60*/  IMAD.MOV.U32 R28, RZ, RZ, R5 ;  /* 0x000000ffff1c7224 */ /* 0x000ff600078e0005 */
[----:B------:R-:W-:Y:S09]  /*50a70*/  @!UPT UIADD3 URZ, URZ, URZ, URZ ;  /* 0x0000003f3f3ff290 */ /* 0x000ff2000fffe03f */
[----:B------:R-:W-:Y:S01]  /*50a80*/  STL.64 [R1+0x2f0], R8 ;  /* 0x0002f00801007387 */ /* 0x000fe20000100a00 */
[----:B------:R0:W-:Y:S03]  /*50a90*/  STL.64 [R1+0x2f8], R10 ;  /* 0x0002f80a01007387 */ /* 0x0001e60000100a00 */
[----:B0-----:R-:W3:Y:S01]  /*50aa0*/  LDL.LU.64 R10, [R1+0x4ec0] ;  /* 0x004ec000010a7983 */ /* 0x001ee20000300a00 */
[----:B------:R-:W3:Y:S02]  /*50ab0*/  LDL.LU.64 R8, [R1+0x4eb8] ;  /* 0x004eb80001087983 */ /* 0x000ee40000300a00 */
[----:B------:R-:W3:Y:S02]  /*50ac0*/  LDL.LU.64 R4, [R1+0x4eb0] ;  /* 0x004eb00001047983 */ /* 0x000ee40000300a00 */
        /* <DEDUP_REMOVED lines=10> */
[----:B---3--:R-:W-:Y:S01]  /*50b70*/  HMMA.16816.F32.BF16 R8, R20, R4, R8 ;  /* 0x000000041408723c */ /* 0x008fe20000041808 */
[----:B------:R-:W-:-:S02]  /*50b80*/  IMAD.MOV.U32 R27, RZ, RZ, R4 ;  /* 0x000000ffff1b7224 */ /* 0x000fc400078e0004 */
[----:B------:R-:W-:Y:S11]  /*50b90*/  IMAD.MOV.U32 R26, RZ, RZ, R5 ;  /* 0x000000ffff1a7224 */ /* 0x000ff600078e0005 */
[----:B------:R-:W-:Y:S09]  /*50ba0*/  @!UPT UIADD3 URZ, URZ, URZ, URZ ;  /* 0x0000003f3f3ff290 */ /* 0x000ff2000fffe03f */
[----:B------:R0:W-:Y:S01]  /*50bb0*/  STL.64 [R1+0x2d0], R8 ;  /* 0x0002d00801007387 */ /* 0x0001e20000100a00 */
[----:B------:R-:W-:Y:S03]  /*50bc0*/  STL.64 [R1+0x2d8], R10 ;  /* 0x0002d80a01007387 */ /* 0x000fe60000100a00 */
[----:B0-----:R-:W3:Y:S01]  /*50bd0*/  LDL.LU.64 R8, [R1+0x4e90] ;  /* 0x004e900001087983 */ /* 0x001ee20000300a00 */
[----:B------:R-:W3:Y:S02]  /*50be0*/  LDL.LU.64 R6, [R1+0x4e88] ;  /* 0x004e880001067983 */ /* 0x000ee40000300a00 */
[----:B------:R-:W3:Y:S02]  /*50bf0*/  LDL.LU.64 R4, [R1+0x4e80] ;  /* 0x004e800001047983 */ /* 0x000ee40000300a00 */
[C---:B---3--:R-:W-:Y:S11]  /*50c00*/  HMMA.16816.F32.BF16 R4, R20.reuse, R8, R4 ;  /* 0x000000081404723c */ /* 0x048ff60000041804 */
[----:B------:R-:W-:Y:S11]  /*50c10*/  @!UPT UIADD3 URZ, URZ, URZ, URZ ;  /* 0x0000003f3f3ff290 */ /* 0x000ff6000fffe03f */
[----:B------:R-:W-:Y:S01]  /*50c20*/  @!UPT UIADD3 URZ, URZ, URZ, URZ ;  /* 0x0000003f3f3ff290 */ /* 0x000fe2000fffe03f */
[----:B------:R0:W-:Y:S01]  /*50c30*/  STL.64 [R1+0x2c0], R4 ;  /* 0x0002c00401007387 */ /* 0x0001e20000100a00 */
[----:B------:R1:W-:Y:S03]  /*50c40*/  STL.64 [R1+0x2c8], R6 ;  /* 0x0002c80601007387 */ /* 0x0003e60000100a00 */
[----:B0-----:R-:W3:Y:S01]  /*50c50*/  LDL.LU.64 R4, [R1+0x4e78] ;  /* 0x004e780001047983 */ /* 0x001ee20000300a00 */
[----:B-1----:R-:W-:Y:S02]  /*50c60*/  IMAD.MOV.U32 R7, RZ, RZ, R8 ;  /* 0x000000ffff077224 */ /* 0x002fe400078e0008 */
[----:B------:R-:W-:Y:S02]  /*50c70*/  IMAD.MOV.U32 R6, RZ, RZ, R9 ;  /* 0x000000ffff067224 */ /* 0x000fe400078e0009 */
[----:B------:R-:W4:Y:S02]  /*50c80*/  LDL.LU.64 R8, [R1+0x4e70] ;  /* 0x004e700001087983 */ /* 0x000f240000300a00 */
[C---:B----4-:R-:W-:Y:S02]  /*50c90*/  HMMA.16816.F32.BF16 R8, R20.reuse, R8, R12 ;  /* 0x000000081408723c */ /* 0x050fe4000004180c */
[----:B------:R-:W4:Y:S11]  /*50ca0*/  LDL.LU.64 R12, [R1+0x4e68] ;  /* 0x004e6800010c7983 */ /* 0x000f360000300a00 */
[----:B------:R-:W-:Y:S10]  /*50cb0*/  @!UPT UIADD3 URZ, URZ, URZ, URZ ;  /* 0x0000003f3f3ff290 */ /* 0x000ff4000fffe03f */
[----:B------:R-:W-:Y:S01]  /*50cc0*/  STL.64 [R1+0x2b0], R8 ;  /* 0x0002b00801007387 */ /* 0x000fe20000100a00 */
[----:B------:R0:W-:Y:S03]  /*50cd0*/  STL.64 [R1+0x2b8], R10 ;  /* 0x0002b80a01007387 */ /* 0x0001e60000100a00 */
[----:B0-----:R-:W2:Y:S01]  /*50ce0*/  LDL.LU.64 R10, [R1+0x4e60] ;  /* 0x004e6000010a7983 */ /* 0x001ea20000300a00 */
[----:B------:R-:W2:Y:S02]  /*50cf0*/  LDL.LU.64 R8, [R1+0x4e58] ;  /* 0x004e580001087983 */ /* 0x000ea40000300a00 */
[----:B----4-:R-:W-:Y:S02]  /*50d00*/  IMAD.MOV.U32 R2, RZ, RZ, R12 ;  /* 0x000000ffff027224 */ /* 0x010fe400078e000c */
[----:B------:R-:W-:Y:S01]  /*50d10*/  IMAD.MOV.U32 R0, RZ, RZ, R13 ;  /* 0x000000ffff007224 */ /* 0x000fe200078e000d */
[----:B--2---:R-:W-:Y:S01]  /*50d20*/  HMMA.16816.F32.BF16 R20, R20, R12, R8 ;  /* 0x0000000c1414723c */ /* 0x004fe20000041808 */
[----:B------:R-:W2:Y:S11]  /*50d30*/  LDL.LU.64 R8, [R1+0x4e50] ;  /* 0x004e500001087983 */ /* 0x000eb60000300a00 */
[----:B------:R-:W-:Y:S11]  /*50d40*/  @!UPT UIADD3 URZ, URZ, URZ, URZ ;  /* 0x0000003f3f3ff290 */ /* 0x000ff6000fffe03f */
[----:B------:R-:W-:Y:S01]  /*50d50*/  STL.64 [R1+0x1a0], R20 ;  /* 0x0001a01401007387 */ /* 0x000fe20000100a00 */
[----:B------:R0:W-:Y:S02]  /*50d60*/  STL.64 [R1+0x1a8], R22 ;  /* 0x0001a81601007387 */ /* 0x0001e40000100a00 */
[----:B------:R-:W2:Y:S02]  /*50d70*/  LDL.LU.64 R14, [R1+0x4e48] ;  /* 0x004e4800010e7983 */ /* 0x000ea40000300a00 */
[----:B------:R-:W2:Y:S01]  /*50d80*/  LDL.LU.64 R12, [R1+0x4e40] ;  /* 0x004e4000010c7983 */ /* 0x000ea20000300a00 */
[----:B0-----:R-:W4:Y:S01]  /*50d90*/  LDL R23, [R1+0xdb4] ;  /* 0x000db40001177983 */ /* 0x001f220000100800 */
[C---:B--2---:R-:W-:Y:S03]  /*50da0*/  HMMA.16816.F32.BF16 R8, R12.reuse, R8, R16 ;  /* 0x000000080c08723c */ /* 0x044fe60000041810 */
[----:B------:R-:W2:Y:S01]  /*50db0*/  LDL.LU.64 R18, [R1+0x4e38] ;  /* 0x004e380001127983 */ /* 0x000ea20000300a00 */
[----:B------:R-:W2:Y:S03]  /*50dc0*/  LDL.LU.64 R16, [R1+0x4e30] ;  /* 0x004e300001107983 */ /* 0x000ea60000300a00 */
[----:B----4-:R-:W0:Y:S11]  /*50dd0*/  LDSM.16.MT88.4 R20, [R23+0x4180] ;  /* 0x004180001714783b */ /* 0x010e360000004200 */
[----:B------:R-:W-:Y:S05]  /*50de0*/  @!UPT UIADD3 URZ, URZ, URZ, URZ ;  /* 0x0000003f3f3ff290 */ /* 0x000fea000fffe03f */
[----:B------:R1:W-:Y:S01]  /*50df0*/  STL.64 [R1+0x190], R8 ;  /* 0x0001900801007387 */ /* 0x0003e20000100a00 */
[----:B------:R2:W-:Y:S03]  /*50e00*/  STL.64 [R1+0x198], R10 ;  /* 0x0001980a01007387 */ /* 0x0005e60000100a00 */
[----:B-1----:R-:W2:Y:S02]  /*50e10*/  LDL.LU.64 R8, [R1+0x4e28] ;  /* 0x004e280001087983 */ /* 0x002ea40000300a00 */
[C---:B--2---:R-:W-:Y:S02]  /*50e20*/  HMMA.16816.F32.BF16 R8, R12.reuse, R8, R16 ;  /* 0x000000080c08723c */ /* 0x044fe40000041810 */
[----:B------:R-:W2:Y:S01]  /*50e30*/  LDL.LU.64 R18, [R1+0x4e20] ;  /* 0x004e200001127983 */ /* 0x000ea20000300a00 */
[----:B------:R-:W2:Y:S11]  /*50e40*/  LDL.LU.64 R16, [R1+0x4e18] ;  /* 0x004e180001107983 */ /* 0x000eb60000300a00 */
[----:B------:R-:W-:Y:S09]  /*50e50*/  @!UPT UIADD3 URZ, URZ, URZ, URZ ;  /* 0x0000003f3f3ff290 */ /* 0x000ff2000fffe03f */
[----:B------:R1:W-:Y:S01]  /*50e60*/  STL.64 [R1+0x180], R8 ;  /* 0x0001800801007387 */ /* 0x0003e20000100a00 */
[----:B------:R2:W-:Y:S03]  /*50e70*/  STL.64 [R1+0x188], R10 ;  /* 0x0001880a01007387 */ /* 0x0005e60000100a00 */
[----:B-1----:R-:W2:Y:S02]  /*50e80*/  LDL.LU.64 R8, [R1+0x4e10] ;  /* 0x004e100001087983 */ /* 0x002ea40000300a00 */
[C---:B--2---:R-:W-:Y:S02]  /*50e90*/  HMMA.16816.F32.BF16 R8, R12.reuse, R8, R16 ;  /* 0x000000080c08723c */ /* 0x044fe40000041810 */
[----:B------:R-:W2:Y:S01]  /*50ea0*/  LDL.LU.64 R18, [R1+0x4e08] ;  /* 0x004e080001127983 */ /* 0x000ea20000300a00 */
[----:B------:R-:W2:Y:S11]  /*50eb0*/  LDL.LU.64 R16, [R1+0x4e00] ;  /* 0x004e000001107983 */ /* 0x000eb60000300a00 */
[----:B------:R-:W-:Y:S09]  /*50ec0*/  @!UPT UIADD3 URZ, URZ, URZ, URZ ;  /* 0x0000003f3f3ff290 */ /* 0x000ff2000fffe03f */
[----:B------:R-:W-:Y:S01]  /*50ed0*/  STL.64 [R1+0x170], R8 ;  /* 0x0001700801007387 */ /* 0x000fe20000100a00 */
[----:B------:R1:W-:Y:S03]  /*50ee0*/  STL.64 [R1+0x178], R10 ;  /* 0x0001780a01007387 */ /* 0x0003e60000100a00 */
[----:B-1----:R-:W4:Y:S01]  /*50ef0*/  LDL.LU.64 R10, [R1+0x4df8] ;  /* 0x004df800010a7983 */ /* 0x002f220000300a00 */
[----:B------:R-:W4:Y:S02]  /*50f00*/  LDL.LU.64 R8, [R1+0x4df0] ;  /* 0x004df00001087983 */ /* 0x000f240000300a00 */
[C---:B----4-:R-:W-:Y:S11]  /*50f10*/  HMMA.16816.F32.BF16 R8, R12.reuse, R24, R8 ;  /* 0x000000180c08723c */ /* 0x050ff60000041808 */
[----:B------:R-:W-:Y:S11]  /*50f20*/  @!UPT UIADD3 URZ, URZ, URZ, URZ ;  /* 0x0000003f3f3ff290 */ /* 0x000ff6000fffe03f */
[----:B------:R-:W-:Y:S01]  /*50f30*/  @!UPT UIADD3 URZ, URZ, URZ, URZ ;  /* 0x0000003f3f3ff290 */ /* 0x000fe2000fffe03f */
[----:B------:R-:W-:Y:S01]  /*50f40*/  STL.64 [R1+0xd0], R8 ;  /* 0x0000d00801007387 */ /* 0x000fe20000100a00 */
[----:B------:R1:W-:Y:S03]  /*50f50*/  STL.64 [R1+0xd8], R10 ;  /* 0x0000d80a01007387 */ /* 0x0003e60000100a00 */
[----:B-1----:R-:W4:Y:S01]  /*50f60*/  LDL.LU.64 R10, [R1+0x4de8] ;  /* 0x004de800010a7983 */ /* 0x002f220000300a00 */
[----:B------:R-:W2:Y:S02]  /*50f70*/  LDL.LU.64 R8, [R1+0x4de0] ;  /* 0x004de00001087983 */ /* 0x000ea40000300a00 */
[----:B------:R-:W-:Y:S01]  /*50f80*/  STL.64 [R1+0x4c98], R24 ;  /* 0x004c981801007387 */ /* 0x000fe20000100a00 */
[C---:B--2---:R-:W-:Y:S11]  /*50f90*/  HMMA.16816.F32.BF16 R16, R12.reuse, R8, R16 ;  /* 0x000000080c10723c */ /* 0x044ff60000041810 */
[----:B------:R-:W-:Y:S11]  /*50fa0*/  @!UPT UIADD3 URZ, URZ, URZ, URZ ;  /* 0x0000003f3f3ff290 */ /* 0x000ff6000fffe03f */
[----:B------:R-:W-:Y:S01]  /*50fb0*/  @!UPT UIADD3 URZ, URZ, URZ, URZ ;  /* 0x0000003f3f3ff290 */ /* 0x000fe2000fffe03f */
[----:B------:R-:W-:Y:S01]  /*50fc0*/  STL.64 [R1+0xc0], R16 ;  /* 0x0000c01001007387 */ /* 0x000fe20000100a00 */
[----:B------:R1:W-:Y:S03]  /*50fd0*/  STL.64 [R1+0xc8], R18 ;  /* 0x0000c81201007387 */ /* 0x0003e60000100a00 */
[----:B-1----:R-:W3:Y:S01]  /*50fe0*/  LDL.LU.64 R18, [R1+0x4dd8] ;  /* 0x004dd80001127983 */ /* 0x002ee20000300a00 */
[----:B------:R-:W3:Y:S02]  /*50ff0*/  LDL.LU.64 R16, [R1+0x4dd0] ;  /* 0x004dd00001107983 */ /* 0x000ee40000300a00 */
[----:B----4-:R-:W-:Y:S02]  /*51000*/  STL.64 [R1+0x4c90], R10 ;  /* 0x004c900a01007387 */ /* 0x010fe40000100a00 */
[----:B------:R3:W-:Y:S02]  /*51010*/  STL.64 [R1+0x4c88], R8 ;  /* 0x004c880801007387 */ /* 0x0007e40000100a00 */
[----:B---3--:R-:W-:Y:S01]  /*51020*/  HMMA.16816.F32.BF16 R8, R12, R4, R16 ;  /* 0x000000040c08723c */ /* 0x008fe20000041810 */
[----:B------:R-:W2:Y:S11]  /*51030*/  LDL.LU R16, [R1+0x680] ;  /* 0x0006800001107983 */ /* 0x000eb60000300800 */
[----:B------:R-:W-:Y:S11]  /*51040*/  @!UPT UIADD3 URZ, URZ, URZ, URZ ;  /* 0x0000003f3f3ff290 */ /* 0x000ff6000fffe03f */
[----:B------:R-:W-:Y:S01]  /*51050*/  STL.64 [R1+0xb0], R8 ;  /* 0x0000b00801007387 */ /* 0x000fe20000100a00 */
[----:B------:R-:W-:Y:S02]  /*51060*/  STL.64 [R1+0xb8], R10 ;  /* 0x0000b80a01007387 */ /* 0x000fe40000100a00 */
[----:B------:R-:W2:Y:S02]  /*51070*/  LDL.LU R17, [R1+0x684] ;  /* 0x0006840001117983 */ /* 0x000ea40000300800 */
[----:B------:R-:W3:Y:S01]  /*51080*/  LDL.LU R18, [R1+0x688] ;  /* 0x0006880001127983 */ /* 0x000ee20000300800 */
[----:B------:R-:W3:Y:S04]  /*51090*/  LDL.LU R19, [R1+0x68c] ;  /* 0x00068c0001137983 */ /* 0x000ee80000300800 */
[----:B---3--:R-:W-:Y:S01]  /*510a0*/  STL.64 [R1+0x4cd8], R18 ;  /* 0x004cd81201007387 */ /* 0x008fe20000100a00 */
[----:B--2---:R1:W-:Y:S03]  /*510b0*/  STL.64 [R1+0x4cd0], R16 ;  /* 0x004cd01001007387 */ /* 0x0043e60000100a00 */
[----:B-1----:R-:W2:Y:S04]  /*510c0*/  LDL.64 R16, [R1+0xf0] ;  /* 0x0000f00001107983 */ /* 0x002ea80000100a00 */
[----:B--2---:R1:W-:Y:S01]  /*510d0*/  STL.64 [R1+0x4ce8], R16 ;  /* 0x004ce81001007387 */ /* 0x0043e20000100a00 */
[----:B------:R2:W-:Y:S02]  /*510e0*/  STL.64 [R1+0x4ca0], R4 ;  /* 0x004ca00401007387 */ /* 0x0005e40000100a00 */
[----:B-1----:R-:W-:-:S02]  /*510f0*/  IMAD.MOV.U32 R16, RZ, RZ, R7 ;  /* 0x000000ffff107224 */ /* 0x002fc400078e0007 */
[----:B------:R-:W-:-:S05]  /*51100*/  IMAD.MOV.U32 R17, RZ, RZ, R6 ;  /* 0x000000ffff117224 */ /* 0x000fca00078e0006 */
[----:B------:R1:W-:Y:S01]  /*51110*/  STL.64 [R1+0x4d00], R16 ;  /* 0x004d001001007387 */ /* 0x0003e20000100a00 */
[----:B--2---:R-:W2:Y:S02]  /*51120*/  LDL.LU R4, [R1+0x5c0] ;  /* 0x0005c00001047983 */ /* 0x004ea40000300800 */
[----:B------:R-:W2:Y:S02]  /*51130*/  LDL.LU R5, [R1+0x5c4] ;  /* 0x0005c40001057983 */ /* 0x000ea40000300800 */
[----:B------:R-:W3:Y:S01]  /*51140*/  LDL.LU R6, [R1+0x5c8] ;  /* 0x0005c80001067983 */ /* 0x000ee20000300800 */
[----:B------:R-:W3:Y:S01]  /*51150*/  LDL.LU R7, [R1+0x5cc] ;  /* 0x0005cc0001077983 */ /* 0x000ee20000300800 */
[----:B-1----:R-:W-:Y:S02]  /*51160*/  IMAD.MOV.U32 R16, RZ, RZ, R27 ;  /* 0x000000ffff107224 */ /* 0x002fe400078e001b */
[----:B------:R-:W-:Y:S01]  /*51170*/  IMAD.MOV.U32 R17, RZ, RZ, R26 ;  /* 0x000000ffff117224 */ /* 0x000fe200078e001a */
[----:B------:R-:W4:Y:S01]  /*51180*/  LDL.LU R27, [R1+0x4dcc] ;  /* 0x004dcc00011b7983 */ /* 0x000f220000300800 */
[----:B------:R-:W4:Y:S03]  /*51190*/  LDL.LU R26, [R1+0x4dc8] ;  /* 0x004dc800011a7983 */ /* 0x000f260000300800 */
[----:B------:R1:W-:Y:S02]  /*511a0*/  STL.64 [R1+0x4d18], R16 ;  /* 0x004d181001007387 */ /* 0x0003e40000100a00 */
[----:B-1----:R-:W-:-:S02]  /*511b0*/  IMAD.MOV.U32 R16, RZ, RZ, R29 ;  /* 0x000000ffff107224 */ /* 0x002fc400078e001d */
[----:B------:R-:W-:Y:S01]  /*511c0*/  IMAD.MOV.U32 R17, RZ, RZ, R3 ;  /* 0x000000ffff117224 */ /* 0x000fe200078e0003 */
[----:B------:R-:W4:Y:S01]  /*511d0*/  LDL.LU R29, [R1+0x4dc4] ;  /* 0x004dc400011d7983 */ /* 0x000f220000300800 */
[----:B------:R-:W4:Y:S03]  /*511e0*/  LDL.LU R3, [R1+0x4dc0] ;  /* 0x004dc00001037983 */ /* 0x000f260000300800 */
[----:B------:R-:W-:Y:S04]  /*511f0*/  STL.64 [R1+0x4d30], R16 ;  /* 0x004d301001007387 */ /* 0x000fe80000100a00 */
[----:B---3--:R-:W-:Y:S01]  /*51200*/  STL.64 [R1+0x4cb0], R6 ;  /* 0x004cb00601007387 */ /* 0x008fe20000100a00 */
[----:B--2---:R1:W-:Y:S03]  /*51210*/  STL.64 [R1+0x4ca8], R4 ;  /* 0x004ca80401007387 */ /* 0x0043e60000100a00 */
[----:B-1----:R-:W2:Y:S04]  /*51220*/  LDL.64 R4, [R1+0x10] ;  /* 0x0000100001047983 */ /* 0x002ea80000100a00 */
[----:B--2---:R1:W-:Y:S04]  /*51230*/  STL.64 [R1+0x4cb8], R4 ;  /* 0x004cb80401007387 */ /* 0x0043e80000100a00 */
[----:B-1----:R-:W2:Y:S01]  /*51240*/  LDL.64 R4, [R1+0x20] ;  /* 0x0000200001047983 */ /* 0x002ea20000100a00 */
[----:B----4-:R-:W-:-:S02]  /*51250*/  IMAD.MOV.U32 R16, RZ, RZ, R27 ;  /* 0x000000ffff107224 */ /* 0x010fc400078e001b */
[----:B------:R-:W-:Y:S01]  /*51260*/  IMAD.MOV.U32 R17, RZ, RZ, R28 ;  /* 0x000000ffff117224 */ /* 0x000fe200078e001c */
[----:B--2---:R1:W-:Y:S04]  /*51270*/  STL.64 [R1+0x4ce0], R4 ;  /* 0x004ce00401007387 */ /* 0x0043e80000100a00 */
[----:B-1----:R-:W2:Y:S01]  /*51280*/  LDL.LU R4, [R1+0xbe0] ;  /* 0x000be00001047983 */ /* 0x002ea20000300800 */
[----:B------:R-:W2:Y:S02]  /*51290*/  LDL.LU R5, [R1+0xbe4] ;  /* 0x000be40001057983 */ /* 0x000ea40000300800 */
[----:B------:R-:W3:Y:S02]  /*512a0*/  LDL.LU R6, [R1+0xbe8] ;  /* 0x000be80001067983 */ /* 0x000ee40000300800 */
[----:B------:R-:W3:Y:S01]  /*512b0*/  LDL.LU R7, [R1+0xbec] ;  /* 0x000bec0001077983 */ /* 0x000ee20000300800 */
[----:B------:R-:W4:Y:S01]  /*512c0*/  LDL.LU R27, [R1+0x4dbc] ;  /* 0x004dbc00011b7983 */ /* 0x000f220000300800 */
[----:B------:R-:W4:Y:S02]  /*512d0*/  LDL.LU R28, [R1+0x4db8] ;  /* 0x004db800011c7983 */ /* 0x000f240000300800 */
[----:B------:R-:W-:Y:S01]  /*512e0*/  STL.64 [R1+0x4d48], R16 ;  /* 0x004d481001007387 */ /* 0x000fe20000100a00 */
[----:B---3--:R-:W-:Y:S01]  /*512f0*/  STL.64 [R1+0x4cf8], R6 ;  /* 0x004cf80601007387 */ /* 0x008fe20000100a00 */
[----:B--2---:R1:W-:Y:S03]  /*51300*/  STL.64 [R1+0x4cf0], R4 ;  /* 0x004cf00401007387 */ /* 0x0043e60000100a00 */
[----:B-1----:R-:W2:Y:S01]  /*51310*/  LDL.LU R4, [R1+0xbf0] ;  /* 0x000bf00001047983 */ /* 0x002ea20000300800 */
[----:B------:R-:W2:Y:S02]  /*51320*/  LDL.LU R5, [R1+0xbf4] ;  /* 0x000bf40001057983 */ /* 0x000ea40000300800 */
[----:B------:R-:W3:Y:S02]  /*51330*/  LDL.LU R6, [R1+0xbf8] ;  /* 0x000bf80001067983 */ /* 0x000ee40000300800 */
[----:B------:R-:W3:Y:S02]  /*51340*/  LDL.LU R7, [R1+0xbfc] ;  /* 0x000bfc0001077983 */ /* 0x000ee40000300800 */
[----:B------:R-:W-:-:S02]  /*51350*/  IMAD.MOV.U32 R16, RZ, RZ, R29 ;  /* 0x000000ffff107224 */ /* 0x000fc400078e001d */
[----:B------:R-:W-:Y:S01]  /*51360*/  IMAD.MOV.U32 R17, RZ, RZ, R26 ;  /* 0x000000ffff117224 */ /* 0x000fe200078e001a */
[----:B------:R-:W2:Y:S01]  /*51370*/  LDL.LU R29, [R1+0x4db4] ;  /* 0x004db400011d7983 */ /* 0x000ea20000300800 */
[----:B------:R-:W2:Y:S03]  /*51380*/  LDL.LU R26, [R1+0x4db0] ;  /* 0x004db000011a7983 */ /* 0x000ea60000300800 */
[----:B------:R4:W-:Y:S02]  /*51390*/  STL.64 [R1+0x4d60], R16 ;  /* 0x004d601001007387 */ /* 0x0009e40000100a00 */
[----:B----4-:R-:W-:Y:S02]  /*513a0*/  IMAD.MOV.U32 R16, RZ, RZ, R27 ;  /* 0x000000ffff107224 */ /* 0x010fe400078e001b */
[----:B------:R-:W-:Y:S01]  /*513b0*/  IMAD.MOV.U32 R17, RZ, RZ, R3 ;  /* 0x000000ffff117224 */ /* 0x000fe200078e0003 */
[----:B------:R-:W4:Y:S01]  /*513c0*/  LDL.LU R27, [R1+0x4dac] ;  /* 0x004dac00011b7983 */ /* 0x000f220000300800 */
[----:B------:R-:W4:Y:S03]  /*513d0*/  LDL.LU R3, [R1+0x4da8] ;  /* 0x004da80001037983 */ /* 0x000f260000300800 */
[----:B------:R-:W-:Y:S04]  /*513e0*/  STL.64 [R1+0x4d78], R16 ;  /* 0x004d781001007387 */ /* 0x000fe80000100a00 */
[----:B---3--:R-:W-:Y:S01]  /*513f0*/  STL.64 [R1+0x4d10], R6 ;  /* 0x004d100601007387 */ /* 0x008fe20000100a00 */
[----:B--2---:R1:W-:Y:S03]  /*51400*/  STL.64 [R1+0x4d08], R4 ;  /* 0x004d080401007387 */ /* 0x0043e60000100a00 */
[----:B-1----:R-:W2:Y:S01]  /*51410*/  LDL.LU R4, [R1+0xc00] ;  /* 0x000c000001047983 */ /* 0x002ea20000300800 */
[----:B------:R-:W2:Y:S02]  /*51420*/  LDL.LU R5, [R1+0xc04] ;  /* 0x000c040001057983 */ /* 0x000ea40000300800 */
[----:B------:R-:W3:Y:S02]  /*51430*/  LDL.LU R6, [R1+0xc08] ;  /* 0x000c080001067983 */ /* 0x000ee40000300800 */
[----:B------:R-:W3:Y:S02]  /*51440*/  LDL.LU R7, [R1+0xc0c] ;  /* 0x000c0c0001077983 */ /* 0x000ee40000300800 */
[----:B------:R-:W-:-:S02]  /*51450*/  IMAD.MOV.U32 R16, RZ, RZ, R29 ;  /* 0x000000ffff107224 */ /* 0x000fc400078e001d */
[----:B------:R-:W-:-:S05]  /*51460*/  IMAD.MOV.U32 R17, RZ, RZ, R28 ;  /* 0x000000ffff117224 */ /* 0x000fca00078e001c */
[----:B------:R-:W-:Y:S04]  /*51470*/  STL.64 [R1+0x4d90], R16 ;  /* 0x004d901001007387 */ /* 0x000fe80000100a00 */
        /* <DEDUP_REMOVED lines=30> */
[----:B----4-:R-:W-:-:S02]  /*51660*/  IMAD.MOV.U32 R16, RZ, RZ, R27 ;  /* 0x000000ffff107224 */ /* 0x010fc400078e001b */
[----:B------:R-:W-:Y:S01]  /*51670*/  IMAD.MOV.U32 R17, RZ, RZ, R26 ;  /* 0x000000ffff117224 */ /* 0x000fe200078e001a */
[----:B---3--:R-:W-:Y:S01]  /*51680*/  STL.64 [R1+0x4da0], R6 ;  /* 0x004da00601007387 */ /* 0x008fe20000100a00 */
[----:B--2---:R1:W-:Y:S03]  /*51690*/  STL.64 [R1+0x4d98], R4 ;  /* 0x004d980401007387 */ /* 0x0043e60000100a00 */
[----:B-1----:R-:W2:Y:S01]  /*516a0*/  LDL.LU R4, [R1+0xc60] ;  /* 0x000c600001047983 */ /* 0x002ea20000300800 */
[----:B------:R-:W2:Y:S02]  /*516b0*/  LDL.LU R5, [R1+0xc64] ;  /* 0x000c640001057983 */ /* 0x000ea40000300800 */
[----:B------:R-:W2:Y:S02]  /*516c0*/  LDL.LU R6, [R1+0xc68] ;  /* 0x000c680001067983 */ /* 0x000ea40000300800 */
[----:B------:R-:W2:Y:S01]  /*516d0*/  LDL.LU R7, [R1+0xc6c] ;  /* 0x000c6c0001077983 */ /* 0x000ea20000300800 */
[----:B------:R-:W3:Y:S01]  /*516e0*/  LDL.64 R24, [R1] ;  /* 0x0000000001187983 */ /* 0x000ee20000100a00 */
[----:B------:R-:W4:Y:S02]  /*516f0*/  LDL.LU R8, [R1+0x550] ;  /* 0x0005500001087983 */ /* 0x000f240000300800 */
[----:B------:R-:W4:Y:S02]  /*51700*/  LDL.LU R9, [R1+0x554] ;  /* 0x0005540001097983 */ /* 0x000f240000300800 */
[----:B------:R-:W4:Y:S01]  /*51710*/  LDL.LU R10, [R1+0x558] ;  /* 0x00055800010a7983 */ /* 0x000f220000300800 */
[----:B------:R-:W4:Y:S01]  /*51720*/  LDL.LU R11, [R1+0x55c] ;  /* 0x00055c00010b7983 */ /* 0x000f220000300800 */
[----:B0-----:R-:W-:Y:S02]  /*51730*/  STL.64 [R1+0x4bf0], R22 ;  /* 0x004bf01601007387 */ /* 0x001fe40000100a00 */
[----:B------:R-:W-:Y:S01]  /*51740*/  STL.64 [R1+0x4be8], R20 ;  /* 0x004be81401007387 */ /* 0x000fe20000100a00 */
[C---:B--2---:R-:W-:Y:S01]  /*51750*/  HMMA.16816.F32.BF16 R16, R12.reuse, R16, R4 ;  /* 0x000000100c10723c */ /* 0x044fe20000041804 */
[----:B------:R-:W2:Y:S01]  /*51760*/  LDL.LU.64 R6, [R1+0x4da0] ;  /* 0x004da00001067983 */ /* 0x000ea20000300a00 */
[----:B------:R-:W2:Y:S11]  /*51770*/  LDL.LU.64 R4, [R1+0x4d98] ;  /* 0x004d980001047983 */ /* 0x000eb60000300a00 */
[----:B------:R-:W-:Y:S10]  /*51780*/  @!UPT UIADD3 URZ, URZ, URZ, URZ ;  /* 0x0000003f3f3ff290 */ /* 0x000ff4000fffe03f */
        /* <DEDUP_REMOVED lines=51> */
[----:B0-----:R-:W2:Y:S01]  /*51ac0*/  LDL.LU.64 R16, [R1+0x4ce8] ;  /* 0x004ce80001107983 */ /* 0x001ea20000300a00 */
[----:B------:R-:W-:Y:S02]  /*51ad0*/  IMAD.MOV.U32 R20, RZ, RZ, R2 ;  /* 0x000000ffff147224 */ /* 0x000fe400078e0002 */
[----:B------:R-:W-:Y:S01]  /*51ae0*/  IMAD.MOV.U32 R21, RZ, RZ, R0 ;  /* 0x000000ffff157224 */ /* 0x000fe200078e0000 */
[C---:B--2---:R-:W-:Y:S01]  /*51af0*/  HMMA.16816.F32.BF16 R4, R12.reuse, R16, R4 ;  /* 0x000000100c04723c */ /* 0x044fe20000041804 */
[----:B------:R-:W-:Y:S02]  /*51b00*/  IMAD.MOV.U32 R2, RZ, RZ, R16 ;  /* 0x000000ffff027224 */ /* 0x000fe400078e0010 */
[----:B------:R-:W-:Y:S11]  /*51b10*/  IMAD.MOV.U32 R0, RZ, RZ, R17 ;  /* 0x000000ffff007224 */ /* 0x000ff600078e0011 */
[----:B------:R-:W-:Y:S09]  /*51b20*/  @!UPT UIADD3 URZ, URZ, URZ, URZ ;  /* 0x0000003f3f3ff290 */ /* 0x000ff2000fffe03f */
[----:B------:R0:W-:Y:S01]  /*51b30*/  STL.64 [R1+0x220], R4 ;  /* 0x0002200401007387 */ /* 0x0001e20000100a00 */
[----:B------:R-:W-:Y:S03]  /*51b40*/  STL.64 [R1+0x228], R6 ;  /* 0x0002280601007387 */ /* 0x000fe60000100a00 */
        /* <DEDUP_REMOVED lines=13> */
[----:B------:R0:W-:Y:S04]  /*51c20*/  STL.64 [R1+0x4c00], R20 ;  /* 0x004c001401007387 */ /* 0x0001e80000100a00 */
[----:B0-----:R-:W2:Y:S01]  /*51c30*/  LDL.LU R20, [R1+0x670] ;  /* 0x0006700001147983 */ /* 0x001ea20000300800 */
[----:B------:R-:W2:Y:S02]  /*51c40*/  LDL.LU R21, [R1+0x674] ;  /* 0x0006740001157983 */ /* 0x000ea40000300800 */
[----:B------:R-:W2:Y:S02]  /*51c50*/  LDL.LU R22, [R1+0x678] ;  /* 0x0006780001167983 */ /* 0x000ea40000300800 */
[----:B------:R-:W2:Y:S02]  /*51c60*/  LDL.LU R23, [R1+0x67c] ;  /* 0x00067c0001177983 */ /* 0x000ea40000300800 */
[C---:B--2---:R-:W-:Y:S11]  /*51c70*/  HMMA.16816.F32.BF16 R20, R16.reuse, R4, R20 ;  /* 0x000000041014723c */ /* 0x044ff60000041814 */
        /* <DEDUP_REMOVED lines=8> */
[----:B0-----:R-:W2:Y:S01]  /*51d00*/  LDL.LU R20, [R1+0x650] ;  /* 0x0006500001147983 */ /* 0x001ea20000300800 */
[----:B------:R-:W2:Y:S02]  /*51d10*/  LDL.LU R21, [R1+0x654] ;  /* 0x0006540001157983 */ /* 0x000ea40000300800 */
[----:B------:R-:W2:Y:S02]  /*51d20*/  LDL.LU R22, [R1+0x658] ;  /* 0x0006580001167983 */ /* 0x000ea40000300800 */
[----:B------:R-:W2:Y:S02]  /*51d30*/  LDL.LU R23, [R1+0x65c] ;  /* 0x00065c0001177983 */ /* 0x000ea40000300800 */
[----:B--2---:R-:W-:Y:S11]  /*51d40*/  HMMA.16816.F32.BF16 R20, R16, R4, R20 ;  /* 0x000000041014723c */ /* 0x004ff60000041814 */
[----:B------:R-:W-:Y:S11]  /*51d50*/  @!UPT UIADD3 URZ, URZ, URZ, URZ ;  /* 0x0000003f3f3ff290 */ /* 0x000ff6000fffe03f */
[----:B------:R-:W-:Y:S01]  /*51d60*/  @!UPT UIADD3 URZ, URZ, URZ, URZ ;  /* 0x0000003f3f3ff290 */ /* 0x000fe2000fffe03f */
[----:B------:R-:W-:Y:S01]  /*51d70*/  STL.64 [R1+0x80], R20 ;  /* 0x0000801401007387 */ /* 0x000fe20000100a00 */
[----:B------:R0:W-:Y:S02]  /*51d80*/  STL.64 [R1+0x88], R22 ;  /* 0x0000881601007387 */ /* 0x0001e40000100a00 */
[----:B------:R-:W2:Y:S02]  /*51d90*/  LDL.LU.64 R6, [R1+0x4cb0] ;  /* 0x004cb00001067983 */ /* 0x000ea40000300a00 */
[----:B0-----:R-:W-:Y:S02]  /*51da0*/  IMAD.MOV.U32 R23, RZ, RZ, R4 ;  /* 0x000000ffff177224 */ /* 0x001fe400078e0004 */
[----:B------:R-:W-:Y:S02]  /*51db0*/  IMAD.MOV.U32 R22, RZ, RZ, R5 ;  /* 0x000000ffff167224 */ /* 0x000fe400078e0005 */
[----:B------:R-:W2:Y:S01]  /*51dc0*/  LDL.LU.64 R4, [R1+0x4ca8] ;  /* 0x004ca80001047983 */ /* 0x000ea20000300a00 */
[----:B---3--:R-:W-:-:S02]  /*51dd0*/  IMAD.MOV.U32 R29, RZ, RZ, R24 ;  /* 0x000000ffff1d7224 */ /* 0x008fc400078e0018 */
[----:B------:R-:W-:Y:S01]  /*51de0*/  IMAD.MOV.U32 R28, RZ, RZ, R25 ;  /* 0x000000ffff1c7224 */ /* 0x000fe200078e0019 */
[C---:B--2---:R-:W-:Y:S11]  /*51df0*/  HMMA.16816.F32.BF16 R4, R16.reuse, R24, R4 ;  /* 0x000000181004723c */ /* 0x044ff60000041804 */
[----:B------:R-:W-:Y:S11]  /*51e00*/  @!UPT UIADD3 URZ, URZ, URZ, URZ ;  /* 0x0000003f3f3ff290 */ /* 0x000ff6000fffe03f */
[----:B------:R-:W-:Y:S01]  /*51e10*/  @!UPT UIADD3 URZ, URZ, URZ, URZ ;  /* 0x0000003f3f3ff290 */ /* 0x000fe2000fffe03f */
[----:B------:R0:W-:Y:S01]  /*51e20*/  STL.64 [R1+0x70], R4 ;  /* 0x0000700401007387 */ /* 0x0001e20000100a00 */
[----:B------:R-:W-:Y:S03]  /*51e30*/  STL.64 [R1+0x78], R6 ;  /* 0x0000780601007387 */ /* 0x000fe60000100a00 */
[----:B0-----:R-:W2:Y:S01]  /*51e40*/  LDL.LU.64 R4, [R1+0x4ca0] ;  /* 0x004ca00001047983 */ /* 0x001ea20000300a00 */
[----:B------:R-:W4:Y:S02]  /*51e50*/  LDL.LU.64 R24, [R1+0x4c98] ;  /* 0x004c980001187983 */ /* 0x000f240000300a00 */
[C---:B----4-:R-:W-:Y:S11]  /*51e60*/  HMMA.16816.F32.BF16 R8, R16.reuse, R24, R8 ;  /* 0x000000181008723c */ /* 0x050ff60000041808 */
[----:B------:R-:W-:Y:S11]  /*51e70*/  @!UPT UIADD3 URZ, URZ, URZ, URZ ;  /* 0x0000003f3f3ff290 */ /* 0x000ff6000fffe03f */
[----:B------:R-:W-:Y:S01]  /*51e80*/  @!UPT UIADD3 URZ, URZ, URZ, URZ ;  /* 0x0000003f3f3ff290 */ /* 0x000fe2000fffe03f */
[----:B------:R-:W-:Y:S01]  /*51e90*/  STL.64 [R1+0x60], R8 ;  /* 0x0000600801007387 */ /* 0x000fe20000100a00 */
[----:B------:R0:W-:Y:S03]  /*51ea0*/  STL.64 [R1+0x68], R10 ;  /* 0x0000680a01007387 */ /* 0x0001e60000100a00 */
[----:B0-----:R-:W3:Y:S01]  /*51eb0*/  LDL.LU.64 R10, [R1+0x4c90] ;  /* 0x004c9000010a7983 */ /* 0x001ee20000300a00 */
[----:B------:R-:W4:Y:S02]  /*51ec0*/  LDL.LU.64 R8, [R1+0x4c88] ;  /* 0x004c880001087983 */ /* 0x000f240000300a00 */
[----:B------:R0:W-:Y:S02]  /*51ed0*/  STL.64 [R1+0x4c70], R24 ;  /* 0x004c701801007387 */ /* 0x0001e40000100a00 */
[----:B0-----:R-:W4:Y:S01]  /*51ee0*/  LDL.LU R24, [R1+0x3a0] ;  /* 0x0003a00001187983 */ /* 0x001f220000300800 */
[----:B------:R-:W4:Y:S02]  /*51ef0*/  LDL.LU R25, [R1+0x3a4] ;  /* 0x0003a40001197983 */ /* 0x000f240000300800 */
[----:B------:R-:W4:Y:S02]  /*51f00*/  LDL.LU R26, [R1+0x3a8] ;  /* 0x0003a800011a7983 */ /* 0x000f240000300800 */
[----:B------:R-:W4:Y:S01]  /*51f10*/  LDL.LU R27, [R1+0x3ac] ;  /* 0x0003ac00011b7983 */ /* 0x000f220000300800 */
[C---:B--2---:R-:W-:Y:S08]  /*51f20*/  HMMA.16816.F32.BF16 R12, R16.reuse, R4, R12 ;  /* 0x00000004100c723c */ /* 0x044ff0000004180c */
[----:B----4-:R-:W-:Y:S01]  /*51f30*/  HMMA.16816.F32.BF16 R24, R16, R8, R24 ;  /* 0x000000081018723c */ /* 0x010fe20000041818 */
[----:B---3--:R-:W-:Y:S01]  /*51f40*/  STL.64 [R1+0x4b90], R10 ;  /* 0x004b900a01007387 */ /* 0x008fe20000100a00 */
[----:B------:R0:W-:Y:S11]  /*51f50*/  STL.64 [R1+0x4b88], R8 ;  /* 0x004b880801007387 */ /* 0x0001f60000100a00 */
[----:B------:R-:W-:Y:S10]  /*51f60*/  @!UPT UIADD3 URZ, URZ, URZ, URZ ;  /* 0x0000003f3f3ff290 */ /* 0x000ff4000fffe03f */
[----:B------:R1:W-:Y:S01]  /*51f70*/  STL.64 [R1+0x40], R24 ;  /* 0x0000401801007387 */ /* 0x0003e20000100a00 */
[----:B------:R2:W-:Y:S02]  /*51f80*/  STL.64 [R1+0x48], R26 ;  /* 0x0000481a01007387 */ /* 0x0005e40000100a00 */
[----:B0-----:R-:W3:Y:S01]  /*51f90*/  LDL.64 R8, [R1+0x50] ;  /* 0x0000500001087983 */ /* 0x001ee20000100a00 */
[----:B-1----:R-:W4:Y:S01]  /*51fa0*/  LDL.LU R24, [R1+0xb20] ;  /* 0x000b200001187983 */ /* 0x002f220000300800 */
[----:B------:R-:W-:Y:S02]  /*51fb0*/  STL.64 [R1+0x30], R12 ;  /* 0x0000300c01007387 */ /* 0x000fe40000100a00 */
[----:B------:R-:W-:Y:S02]  /*51fc0*/  STL.64 [R1+0x38], R14 ;  /* 0x0000380e01007387 */ /* 0x000fe40000100a00 */
[----:B------:R-:W4:Y:S01]  /*51fd0*/  LDL.LU R25, [R1+0xb24] ;  /* 0x000b240001197983 */ /* 0x000f220000300800 */
[----:B--2---:R-:W2:Y:S01]  /*51fe0*/  LDL.LU R26, [R1+0xb28] ;  /* 0x000b2800011a7983 */ /* 0x004ea20000300800 */
[----:B------:R-:W2:Y:S03]  /*51ff0*/  LDL.LU R27, [R1+0xb2c] ;  /* 0x000b2c00011b7983 */ /* 0x000ea60000300800 */
[----:B------:R-:W0:Y:S04]  /*52000*/  LDSM.16.MT88.4 R12, [R3+0x4000] ;  /* 0x00400000030c783b */ /* 0x000e280000004200 */
[----:B--2---:R-:W-:Y:S01]  /*52010*/  STL.64 [R1+0x4c80], R26 ;  /* 0x004c801a01007387 */ /* 0x004fe20000100a00 */
[----:B----4-:R1:W-:Y:S03]  /*52020*/  STL.64 [R1+0x4c78], R24 ;  /* 0x004c781801007387 */ /* 0x0103e60000100a00 */
[----:B-1----:R-:W2:Y:S01]  /*52030*/  LDL.LU R24, [R1+0xb40] ;  /* 0x000b400001187983 */ /* 0x002ea20000300800 */
[----:B------:R-:W2:Y:S02]  /*52040*/  LDL.LU R25, [R1+0xb44] ;  /* 0x000b440001197983 */ /* 0x000ea40000300800 */
[----:B------:R-:W2:Y:S02]  /*52050*/  LDL.LU R26, [R1+0xb48] ;  /* 0x000b4800011a7983 */ /* 0x000ea40000300800 */
[----:B------:R-:W2:Y:S01]  /*52060*/  LDL.LU R27, [R1+0xb4c] ;  /* 0x000b4c00011b7983 */ /* 0x000ea20000300800 */
[----:B------:R-:W4:Y:S01]  /*52070*/  LDL.64 R20, [R1+0x150] ;  /* 0x0001500001147983 */ /* 0x000f220000100a00 */
[----:B------:R1:W-:Y:S02]  /*52080*/  STL [R1+0x4b74], R4 ;  /* 0x004b740401007387 */ /* 0x0003e40000100800 */
[----:B------:R0:W-:Y:S01]  /*52090*/  STL [R1+0x4b70], R5 ;  /* 0x004b700501007387 */ /* 0x0001e20000100800 */
[----:B-1----:R-:W4:Y:S01]  /*520a0*/  LDL.LU R4, [R1+0xb30] ;  /* 0x000b300001047983 */ /* 0x002f220000300800 */
[----:B0-----:R-:W4:Y:S02]  /*520b0*/  LDL.LU R5, [R1+0xb34] ;  /* 0x000b340001057983 */ /* 0x001f240000300800 */
[----:B------:R-:W4:Y:S02]  /*520c0*/  LDL.LU R6, [R1+0xb38] ;  /* 0x000b380001067983 */ /* 0x000f240000300800 */
[----:B------:R-:W4:Y:S01]  /*520d0*/  LDL.LU R7, [R1+0xb3c] ;  /* 0x000b3c0001077983 */ /* 0x000f220000300800 */
[----:B------:R-:W-:Y:S01]  /*520e0*/  STL [R1+0x4b78], R3 ;  /* 0x004b780301007387 */ /* 0x000fe20000100800 */
[----:B------:R-:W-:Y:S02]  /*520f0*/  STL.64 [R1+0x4a98], R14 ;  /* 0x004a980e01007387 */ /* 0x000fe40000100a00 */
[----:B------:R0:W-:Y:S02]  /*52100*/  STL.64 [R1+0x4a90], R12 ;  /* 0x004a900c01007387 */ /* 0x0001e40000100a00 */
[----:B0-----:R-:W-:-:S02]  /*52110*/  IMAD.MOV.U32 R12, RZ, RZ, R2 ;  /* 0x000000ffff0c7224 */ /* 0x001fc400078e0002 */
[----:B------:R-:W-:Y:S02]  /*52120*/  IMAD.MOV.U32 R13, RZ, RZ, R0 ;  /* 0x000000ffff0d7224 */ /* 0x000fe400078e0000 */
[----:B---3--:R-:W-:Y:S02]  /*52130*/  IMAD.MOV.U32 R2, RZ, RZ, R8 ;  /* 0x000000ffff027224 */ /* 0x008fe400078e0008 */
[----:B------:R-:W-:Y:S01]  /*52140*/  IMAD.MOV.U32 R0, RZ, RZ, R9 ;  /* 0x000000ffff007224 */ /* 0x000fe200078e0009 */
[----:B--2---:R-:W-:Y:S11]  /*52150*/  HMMA.16816.F32.BF16 R24, R16, R8, R24 ;  /* 0x000000081018723c */ /* 0x004ff60000041818 */
[----:B------:R-:W-:Y:S11]  /*52160*/  @!UPT UIADD3 URZ, URZ, URZ, URZ ;  /* 0x0000003f3f3ff290 */ /* 0x000ff6000fffe03f */
[----:B------:R-:W-:Y:S01]  /*52170*/  @!UPT UIADD3 URZ, URZ, URZ, URZ ;  /* 0x0000003f3f3ff290 */ /* 0x000fe2000fffe03f */
[----:B------:R-:W-:Y:S01]  /*52180*/  STL.64 [R1+0x370], R24 ;  /* 0x0003701801007387 */ /* 0x000fe20000100a00 */
[----:B------:R0:W-:Y:S03]  /*52190*/  STL.64 [R1+0x378], R26 ;  /* 0x0003781a01007387 */ /* 0x0001e60000100a00 */
[----:B0-----:R-:W4:Y:S01]  /*521a0*/  LDL.LU.64 R26, [R1+0x4c80] ;  /* 0x004c8000011a7983 */ /* 0x001f220000300a00 */
[----:B------:R-:W4:Y:S02]  /*521b0*/  LDL.LU.64 R24, [R1+0x4c78] ;  /* 0x004c780001187983 */ /* 0x000f240000300a00 */
[----:B------:R-:W2:Y:S02]  /*521c0*/  LDL.LU R8, [R1+0x590] ;  /* 0x0005900001087983 */ /* 0x000ea40000300800 */
[----:B------:R-:W2:Y:S01]  /*521d0*/  LDL.LU R9, [R1+0x594] ;  /* 0x0005940001097983 */ /* 0x000ea20000300800 */
[----:B------:R-:W3:Y:S01]  /*521e0*/  LDL.LU R10, [R1+0x598] ;  /* 0x00059800010a7983 */ /* 0x000ee20000300800 */
[----:B------:R-:W3:Y:S03]  /*521f0*/  LDL.LU R11, [R1+0x59c] ;  /* 0x00059c00010b7983 */ /* 0x000ee60000300800 */
[----:B---3--:R-:W-:Y:S01]  /*52200*/  STL.64 [R1+0x4ba0], R10 ;  /* 0x004ba00a01007387 */ /* 0x008fe20000100a00 */
[----:B--2---:R0:W-:Y:S02]  /*52210*/  STL.64 [R1+0x4b98], R8 ;  /* 0x004b980801007387 */ /* 0x0041e40000100a00 */
[----:B0-----:R-:W-:-:S02]  /*52220*/  IMAD.MOV.U32 R8, RZ, RZ, R29 ;  /* 0x000000ffff087224 */ /* 0x001fc400078e001d */
[----:B------:R-:W-:-:S05]  /*52230*/  IMAD.MOV.U32 R9, RZ, RZ, R28 ;  /* 0x000000ffff097224 */ /* 0x000fca00078e001c */
[----:B------:R0:W-:Y:S04]  /*52240*/  STL.64 [R1+0x4bb8], R8 ;  /* 0x004bb80801007387 */ /* 0x0001e80000100a00 */
[----:B0-----:R-:W2:Y:S01]  /*52250*/  LDL.64 R8, [R1+0x160] ;  /* 0x0001600001087983 */ /* 0x001ea20000100a00 */
[----:B------:R-:W-:Y:S02]  /*52260*/  STL [R1+0x4b80], R0 ;  /* 0x004b800001007387 */ /* 0x000fe40000100800 */
[----:B------:R-:W-:Y:S01]  /*52270*/  STL [R1+0x4b7c], R2 ;  /* 0x004b7c0201007387 */ /* 0x000fe20000100800 */
[----:B----4-:R-:W-:Y:S01]  /*52280*/  HMMA.16816.F32.BF16 R24, R16, R20, R24 ;  /* 0x000000141018723c */ /* 0x010fe20000041818 */
[----:B------:R-:W-:Y:S02]  /*52290*/  IMAD.MOV.U32 R15, RZ, RZ, R20 ;  /* 0x000000ffff0f7224 */ /* 0x000fe400078e0014 */
[----:B------:R-:W-:-:S05]  /*522a0*/  IMAD.MOV.U32 R14, RZ, RZ, R21 ;  /* 0x000000ffff0e7224 */ /* 0x000fca00078e0015 */
[----:B--2---:R-:W-:Y:S11]  /*522b0*/  HMMA.16816.F32.BF16 R4, R16, R8, R4 ;  /* 0x000000081004723c */ /* 0x004ff60000041804 */
[----:B------:R-:W-:Y:S11]  /*522c0*/  @!UPT UIADD3 URZ, URZ, URZ, URZ ;  /* 0x0000003f3f3ff290 */ /* 0x000ff6000fffe03f */
[----:B------:R-:W-:Y:S01]  /*522d0*/  @!UPT UIADD3 URZ, URZ, URZ, URZ ;  /* 0x0000003f3f3ff290 */ /* 0x000fe2000fffe03f */
[----:B------:R-:W-:Y:S01]  /*522e0*/  STL.64 [R1+0x3a0], R4 ;  /* 0x0003a00401007387 */ /* 0x000fe20000100a00 */
[----:B------:R0:W-:Y:S02]  /*522f0*/  STL.64 [R1+0x3a8], R6 ;  /* 0x0003a80601007387 */ /* 0x0001e40000100a00 */
[----:B0-----:R-:W-:Y:S02]  /*52300*/  IMAD.MOV.U32 R7, RZ, RZ, R8 ;  /* 0x000000ffff077224 */ /* 0x001fe400078e0008 */
[----:B------:R-:W-:Y:S02]  /*52310*/  IMAD.MOV.U32 R6, RZ, RZ, R9 ;  /* 0x000000ffff067224 */ /* 0x000fe400078e0009 */
[----:B------:R-:W-:Y:S02]  /*52320*/  IMAD.MOV.U32 R8, RZ, RZ, R23 ;  /* 0x000000ffff087224 */ /* 0x000fe400078e0017 */
[----:B------:R-:W-:-:S05]  /*52330*/  IMAD.MOV.U32 R9, RZ, RZ, R22 ;  /* 0x000000ffff097224 */ /* 0x000fca00078e0016 */
[----:B------:R0:W-:Y:S04]  /*52340*/  STL.64 [R1+0x4bd0], R8 ;  /* 0x004bd00801007387 */ /* 0x0001e80000100a00 */
[----:B0-----:R-:W2:Y:S01]  /*52350*/  LDL.64 R8, [R1+0x140] ;  /* 0x0001400001087983 */ /* 0x001ea20000100a00 */
[----:B------:R-:W-:Y:S02]  /*52360*/  STL [R1+0x4b84], R7 ;  /* 0x004b840701007387 */ /* 0x000fe40000100800 */
[----:B------:R0:W-:Y:S02]  /*52370*/  STL [R1+0x4c48], R6 ;  /* 0x004c480601007387 */ /* 0x0001e40000100800 */
[----:B------:R-:W2:Y:S01]  /*52380*/  LDL.LU R4, [R1+0x410] ;  /* 0x0004100001047983 */ /* 0x000ea20000300800 */
[----:B------:R-:W2:Y:S04]  /*52390*/  LDL.LU R5, [R1+0x414] ;  /* 0x0004140001057983 */ /* 0x000ea80000300800 */
[----:B0-----:R-:W2:Y:S01]  /*523a0*/  LDL.LU R6, [R1+0x418] ;  /* 0x0004180001067983 */ /* 0x001ea20000300800 */
[----:B------:R-:W2:Y:S02]  /*523b0*/  LDL.LU R7, [R1+0x41c] ;  /* 0x00041c0001077983 */ /* 0x000ea40000300800 */
[----:B------:R0:W-:Y:S02]  /*523c0*/  STL.64 [R1+0x3f0], R24 ;  /* 0x0003f01801007387 */ /* 0x0001e40000100a00 */
[----:B------:R1:W-:Y:S01]  /*523d0*/  STL.64 [R1+0x3f8], R26 ;  /* 0x0003f81a01007387 */ /* 0x0003e20000100a00 */
[----:B0-----:R-:W3:Y:S01]  /*523e0*/  LDL.LU.64 R24, [R1+0x4c70] ;  /* 0x004c700001187983 */ /* 0x001ee20000300a00 */
[----:B------:R-:W4:Y:S02]  /*523f0*/  LDL.LU.64 R20, [R1+0x4c68] ;  /* 0x004c680001147983 */ /* 0x000f240000300a00 */
[----:B------:R-:W-:Y:S02]  /*52400*/  STL.64 [R1+0x4c10], R14 ;  /* 0x004c100e01007387 */ /* 0x000fe40000100a00 */
[----:B------:R-:W-:Y:S01]  /*52410*/  STL.64 [R1+0x4c08], R12 ;  /* 0x004c080c01007387 */ /* 0x000fe20000100a00 */
[----:B--2---:R-:W-:Y:S01]  /*52420*/  HMMA.16816.F32.BF16 R4, R16, R8, R4 ;  /* 0x000000081004723c */ /* 0x004fe20000041804 */
[----:B-1----:R-:W-:-:S02]  /*52430*/  IMAD.MOV.U32 R27, RZ, RZ, R8 ;  /* 0x000000ffff1b7224 */ /* 0x002fc400078e0008 */
[----:B------:R-:W-:-:S04]  /*52440*/  IMAD.MOV.U32 R26, RZ, RZ, R9 ;  /* 0x000000ffff1a7224 */ /* 0x000fc800078e0009 */
[----:B----4-:R-:W-:Y:S02]  /*52450*/  IMAD.MOV.U32 R8, RZ, RZ, R21 ;  /* 0x000000ffff087224 */ /* 0x010fe400078e0015 */
[----:B------:R-:W-:Y:S11]  /*52460*/  IMAD.MOV.U32 R9, RZ, RZ, R20 ;  /* 0x000000ffff097224 */ /* 0x000ff600078e0014 */
[----:B------:R-:W-:Y:S03]  /*52470*/  @!UPT UIADD3 URZ, URZ, URZ, URZ ;  /* 0x0000003f3f3ff290 */ /* 0x000fe6000fffe03f */
[----:B------:R-:W-:Y:S01]  /*52480*/  STL.64 [R1+0x410], R4 ;  /* 0x0004100401007387 */ /* 0x000fe20000100a00 */
[----:B------:R-:W-:Y:S02]  /*52490*/  STL.64 [R1+0x418], R6 ;  /* 0x0004180601007387 */ /* 0x000fe40000100a00 */
[----:B------:R0:W-:Y:S02]  /*524a0*/  STL.64 [R1+0x4bf8], R8 ;  /* 0x004bf80801007387 */ /* 0x0001e40000100a00 */
        /* <DEDUP_REMOVED lines=14> */
[----:B--2---:R-:W-:Y:S01]  /*52590*/  STL.64 [R1+0x4c58], R6 ;  /* 0x004c580601007387 */ /* 0x004fe20000100a00 */
[----:B------:R0:W-:Y:S03]  /*525a0*/  STL.64 [R1+0x4c50], R4 ;  /* 0x004c500401007387 */ /* 0x0001e60000100a00 */
[----:B0-----:R-:W2:Y:S01]  /*525b0*/  LDL.64 R4, [R1+0x130] ;  /* 0x0001300001047983 */ /* 0x001ea20000100a00 */
[----:B----4-:R-:W-:Y:S02]  /*525c0*/  STL.64 [R1+0x4c30], R10 ;  /* 0x004c300a01007387 */ /* 0x010fe40000100a00 */
[----:B------:R0:W-:Y:S02]  /*525d0*/  STL.64 [R1+0x4c28], R8 ;  /* 0x004c280801007387 */ /* 0x0001e40000100a00 */
[----:B0-----:R-:W4:Y:S04]  /*525e0*/  LDL.64 R8, [R1+0x110] ;  /* 0x0001100001087983 */ /* 0x001f280000100a00 */
[----:B----4-:R0:W-:Y:S04]  /*525f0*/  STL.64 [R1+0x4c40], R8 ;  /* 0x004c400801007387 */ /* 0x0101e80000100a00 */
[----:B0-----:R-:W4:Y:S04]  /*52600*/  LDL.64 R8, [R1+0x120] ;  /* 0x0001200001087983 */ /* 0x001f280000100a00 */
[----:B----4-:R0:W-:Y:S04]  /*52610*/  STL.64 [R1+0x4c60], R8 ;  /* 0x004c600801007387 */ /* 0x0101e80000100a00 */
        /* <DEDUP_REMOVED lines=14> */
[----:B------:R-:W-:Y:S01]  /*52700*/  STL.64 [R1+0x4bb0], R26 ;  /* 0x004bb01a01007387 */ /* 0x000fe20000100a00 */
[----:B---3--:R0:W-:Y:S03]  /*52710*/  STL.64 [R1+0x4ba8], R24 ;  /* 0x004ba81801007387 */ /* 0x0081e60000100a00 */
[----:B0-----:R-:W3:Y:S01]  /*52720*/  LDL.LU R24, [R1+0x580] ;  /* 0x0005800001187983 */ /* 0x001ee20000300800 */
[----:B------:R-:W3:Y:S02]  /*52730*/  LDL.LU R25, [R1+0x584] ;  /* 0x0005840001197983 */ /* 0x000ee40000300800 */
[----:B------:R-:W3:Y:S02]  /*52740*/  LDL.LU R26, [R1+0x588] ;  /* 0x00058800011a7983 */ /* 0x000ee40000300800 */
[----:B------:R-:W3:Y:S01]  /*52750*/  LDL.LU R27, [R1+0x58c] ;  /* 0x00058c00011b7983 */ /* 0x000ee20000300800 */
[----:B--2---:R-:W-:Y:S01]  /*52760*/  HMMA.16816.F32.BF16 R8, R16, R4, R8 ;  /* 0x000000041008723c */ /* 0x004fe20000041808 */
[----:B---3--:R-:W-:Y:S01]  /*52770*/  STL.64 [R1+0x4bc8], R26 ;  /* 0x004bc81a01007387 */ /* 0x008fe20000100a00 */
[----:B------:R0:W-:Y:S03]  /*52780*/  STL.64 [R1+0x4bc0], R24 ;  /* 0x004bc01801007387 */ /* 0x0001e60000100a00 */
        /* <DEDUP_REMOVED lines=21> */
[----:B------:R1:W-:Y:S02]  /*528e0*/  STL.64 [R1+0x478], R6 ;  /* 0x0004780601007387 */ /* 0x0003e40000100a00 */
[----:B0-----:R-:W-:Y:S01]  /*528f0*/  IMAD.MOV.U32 R4, RZ, RZ, R8 ;  /* 0x000000ffff047224 */ /* 0x001fe200078e0008 */
[----:B-1----:R-:W3:Y:S01]  /*52900*/  LDL.LU R6, [R1+0x4c48] ;  /* 0x004c480001067983 */ /* 0x002ee20000300800 */
[----:B------:R-:W-:Y:S02]  /*52910*/  IMAD.MOV.U32 R5, RZ, RZ, R9 ;  /* 0x000000ffff057224 */ /* 0x000fe400078e0009 */
[----:B------:R-:W4:Y:S02]  /*52920*/  LDL.LU.64 R8, [R1+0x4c40] ;  /* 0x004c400001087983 */ /* 0x000f240000300a00 */
[----:B----4-:R-:W-:Y:S01]  /*52930*/  HMMA.16816.F32.BF16 R12, R16, R8, R12 ;  /* 0x00000008100c723c */ /* 0x010fe2000004180c */
[----:B------:R-:W-:-:S02]  /*52940*/  IMAD.MOV.U32 R2, RZ, RZ, R8 ;  /* 0x000000ffff027224 */ /* 0x000fc400078e0008 */
[----:B------:R-:W-:Y:S11]  /*52950*/  IMAD.MOV.U32 R3, RZ, RZ, R9 ;  /* 0x000000ffff037224 */ /* 0x000ff600078e0009 */
[----:B------:R-:W-:Y:S09]  /*52960*/  @!UPT UIADD3 URZ, URZ, URZ, URZ ;  /* 0x0000003f3f3ff290 */ /* 0x000ff2000fffe03f */
[----:B------:R0:W-:Y:S01]  /*52970*/  STL.64 [R1+0x490], R12 ;  /* 0x0004900c01007387 */ /* 0x0001e20000100a00 */
[----:B------:R-:W-:Y:S03]  /*52980*/  STL.64 [R1+0x498], R14 ;  /* 0x0004980e01007387 */ /* 0x000fe60000100a00 */
        /* <DEDUP_REMOVED lines=16> */
[----:B------:R0:W-:Y:S01]  /*52a90*/  STL.64 [R1+0x550], R20 ;  /* 0x0005501401007387 */ /* 0x0001e20000100a00 */
[----:B------:R1:W-:Y:S03]  /*52aa0*/  STL.64 [R1+0x558], R22 ;  /* 0x0005581601007387 */ /* 0x0003e60000100a00 */
[----:B0-----:R-:W4:Y:S01]  /*52ab0*/  LDL.LU.64 R20, [R1+0x4c00] ;  /* 0x004c000001147983 */ /* 0x001f220000300a00 */
[----:B------:R-:W-:Y:S01]  /*52ac0*/  STL.64 [R1+0x4ab0], R12 ;  /* 0x004ab00c01007387 */ /* 0x000fe20000100a00 */
[----:B----4-:R-:W-:Y:S02]  /*52ad0*/  HMMA.16816.F32.BF16 R16, R16, R20, R8 ;  /* 0x000000141010723c */ /* 0x010fe40000041808 */
[----:B------:R-:W2:Y:S01]  /*52ae0*/  LDL.LU.64 R8, [R1+0x4bf8] ;  /* 0x004bf80001087983 */ /* 0x000ea20000300a00 */
[----:B-1----:R-:W2:Y:S02]  /*52af0*/  LDL.LU.64 R22, [R1+0x4bf0] ;  /* 0x004bf00001167983 */ /* 0x002ea40000300a00 */
[----:B------:R-:W2:Y:S11]  /*52b00*/  LDL.LU.64 R20, [R1+0x4be8] ;  /* 0x004be80001147983 */ /* 0x000eb60000300a00 */
[----:B------:R-:W-:Y:S07]  /*52b10*/  @!UPT UIADD3 URZ, URZ, URZ, URZ ;  /* 0x0000003f3f3ff290 */ /* 0x000fee000fffe03f */
[----:B------:R0:W-:Y:S01]  /*52b20*/  STL.64 [R1+0x540], R16 ;  /* 0x0005401001007387 */ /* 0x0001e20000100a00 */
[----:B------:R1:W-:Y:S03]  /*52b30*/  STL.64 [R1+0x548], R18 ;  /* 0x0005481201007387 */ /* 0x0003e60000100a00 */
[----:B0-----:R-:W4:Y:S01]  /*52b40*/  LDL.LU R16, [R1+0x5a0] ;  /* 0x0005a00001107983 */ /* 0x001f220000300800 */
[----:B------:R-:W4:Y:S02]  /*52b50*/  LDL.LU R17, [R1+0x5a4] ;  /* 0x0005a40001117983 */ /* 0x000f240000300800 */
[----:B-1----:R-:W4:Y:S02]  /*52b60*/  LDL.LU R18, [R1+0x5a8] ;  /* 0x0005a80001127983 */ /* 0x002f240000300800 */
[----:B------:R-:W4:Y:S01]  /*52b70*/  LDL.LU R19, [R1+0x5ac] ;  /* 0x0005ac0001137983 */ /* 0x000f220000300800 */
        /* <DEDUP_REMOVED lines=28> */
[----:B------:R-:W4:Y:S02]  /*52d40*/  LDL.LU.64 R8, [R1+0x4b88] ;  /* 0x004b880001087983 */ /* 0x000f240000300a00 */
[----:B------:R-:W-:Y:S01]  /*52d50*/  STL.64 [R1+0x4a70], R24 ;  /* 0x004a701801007387 */ /* 0x000fe20000100a00 */
[----:B----4-:R-:W-:Y:S01]  /*52d60*/  HMMA.16816.F32.BF16 R16, R20, R8, R16 ;  /* 0x000000081410723c */ /* 0x010fe20000041810 */
[----:B--2---:R-:W-:Y:S01]  /*52d70*/  STL.64 [R1+0x4a68], R10 ;  /* 0x004a680a01007387 */ /* 0x004fe20000100a00 */
[----:B------:R0:W-:Y:S11]  /*52d80*/  STL.64 [R1+0x4a60], R8 ;  /* 0x004a600801007387 */ /* 0x0001f60000100a00 */
[----:B------:R-:W-:Y:S10]  /*52d90*/  @!UPT UIADD3 URZ, URZ, URZ, URZ ;  /* 0x0000003f3f3ff290 */ /* 0x000ff4000fffe03f */
[----:B------:R-:W-:Y:S01]  /*52da0*/  STL.64 [R1+0x5a0], R16 ;  /* 0x0005a01001007387 */ /* 0x000fe20000100a00 */
[----:B------:R-:W-:Y:S02]  /*52db0*/  STL.64 [R1+0x5a8], R18 ;  /* 0x0005a81201007387 */ /* 0x000fe40000100a00 */
[----:B0-----:R-:W2:Y:S02]  /*52dc0*/  LDL.LU R8, [R1+0x660] ;  /* 0x0006600001087983 */ /* 0x001ea40000300800 */
[----:B------:R-:W2:Y:S01]  /*52dd0*/  LDL.LU R9, [R1+0x664] ;  /* 0x0006640001097983 */ /* 0x000ea20000300800 */
[----:B------:R-:W4:Y:S01]  /*52de0*/  LDL.LU R10, [R1+0x668] ;  /* 0x00066800010a7983 */ /* 0x000f220000300800 */
[----:B------:R-:W4:Y:S02]  /*52df0*/  LDL.LU R11, [R1+0x66c] ;  /* 0x00066c00010b7983 */ /* 0x000f240000300800 */
[----:B------:R-:W-:Y:S02]  /*52e00*/  IMAD.MOV.U32 R12, RZ, RZ, R7 ;  /* 0x000000ffff0c7224 */ /* 0x000fe400078e0007 */
[----:B------:R-:W-:Y:S01]  /*52e10*/  IMAD.MOV.U32 R13, RZ, RZ, R0 ;  /* 0x000000ffff0d7224 */ /* 0x000fe200078e0000 */
[----:B------:R-:W3:Y:S01]  /*52e20*/  LDL.LU R7, [R1+0x4b84] ;  /* 0x004b840001077983 */ /* 0x000ee20000300800 */
[----:B------:R-:W3:Y:S03]  /*52e30*/  LDL.LU R0, [R1+0x4b80] ;  /* 0x004b800001007983 */ /* 0x000ee60000300800 */
[----:B------:R0:W-:Y:S02]  /*52e40*/  STL.64 [R1+0x4ac8], R12 ;  /* 0x004ac80c01007387 */ /* 0x0001e40000100a00 */
[----:B0-----:R-:W-:-:S02]  /*52e50*/  IMAD.MOV.U32 R12, RZ, RZ, R2 ;  /* 0x000000ffff0c7224 */ /* 0x001fc400078e0002 */
[----:B------:R-:W-:Y:S01]  /*52e60*/  IMAD.MOV.U32 R13, RZ, RZ, R3 ;  /* 0x000000ffff0d7224 */ /* 0x000fe200078e0003 */
[----:B------:R-:W3:Y:S01]  /*52e70*/  LDL.LU R2, [R1+0x4b7c] ;  /* 0x004b7c0001027983 */ /* 0x000ee20000300800 */
[----:B------:R-:W3:Y:S03]  /*52e80*/  LDL.LU R3, [R1+0x4b78] ;  /* 0x004b780001037983 */ /* 0x000ee60000300800 */
        /* <DEDUP_REMOVED lines=64> */
[----:B------:R-:W-:Y:S01]  /*53290*/  HMMA.16816.F32.BF16 R16, R20, R4, R16 ;  /* 0x000000041410723c */ /* 0x000fe20000041810 */
        /* <DEDUP_REMOVED lines=14> */
[----:B------:R0:W-:Y:S04]  /*53380*/  STL.64 [R1+0x4a88], R4 ;  /* 0x004a880401007387 */ /* 0x0001e80000100a00 */
[----:B0-----:R-:W3:Y:S01]  /*53390*/  LDL.LU R4, [R1+0x930] ;  /* 0x0009300001047983 */ /* 0x001ee20000300800 */
[----:B------:R-:W-:Y:S02]  /*533a0*/  STL.64 [R1+0x5b0], R16 ;  /* 0x0005b01001007387 */ /* 0x000fe40000100a00 */
[----:B------:R-:W-:Y:S02]  /*533b0*/  STL.64 [R1+0x5b8], R18 ;  /* 0x0005b81201007387 */ /* 0x000fe40000100a00 */
[----:B------:R-:W3:Y:S01]  /*533c0*/  LDL.LU R5, [R1+0x934] ;  /* 0x0009340001057983 */ /* 0x000ee20000300800 */
[----:B------:R-:W3:Y:S01]  /*533d0*/  LDL.LU R6, [R1+0x938] ;  /* 0x0009380001067983 */ /* 0x000ee20000300800 */
[----:B------:R-:W3:Y:S02]  /*533e0*/  LDL.LU R7, [R1+0x93c] ;  /* 0x00093c0001077983 */ /* 0x000ee40000300800 */
[----:B------:R-:W4:Y:S02]  /*533f0*/  LDL.LU R24, [R1+0x6d0] ;  /* 0x0006d00001187983 */ /* 0x000f240000300800 */
[----:B------:R-:W4:Y:S01]  /*53400*/  LDL.LU R25, [R1+0x6d4] ;  /* 0x0006d40001197983 */ /* 0x000f220000300800 */
[----:B------:R-:W3:Y:S01]  /*53410*/  LDL.LU R26, [R1+0x6d8] ;  /* 0x0006d800011a7983 */ /* 0x000ee20000300800 */
[----:B------:R-:W3:Y:S03]  /*53420*/  LDL.LU R27, [R1+0x6dc] ;  /* 0x0006dc00011b7983 */ /* 0x000ee60000300800 */
[----:B------:R-:W0:Y:S01]  /*53430*/  LDSM.16.MT88.4 R16, [R3+0x4080] ;  /* 0x004080000310783b */ /* 0x000e220000004200 */
[C---:B--2---:R-:W-:Y:S03]  /*53440*/  HMMA.16816.F32.BF16 R12, R20.reuse, R12, R8 ;  /* 0x0000000c140c723c */ /* 0x044fe60000041808 */
[----:B---3--:R-:W-:Y:S01]  /*53450*/  STL.64 [R1+0x4a80], R26 ;  /* 0x004a801a01007387 */ /* 0x008fe20000100a00 */
[----:B----4-:R1:W-:Y:S03]  /*53460*/  STL.64 [R1+0x4a78], R24 ;  /* 0x004a781801007387 */ /* 0x0103e60000100a00 */
[----:B-1----:R-:W2:Y:S01]  /*53470*/  LDL.64 R24, [R1+0x20] ;  /* 0x0000200001187983 */ /* 0x002ea20000100a00 */
[----:B0-----:R-:W-:Y:S02]  /*53480*/  STL.64 [R1+0x4990], R18 ;  /* 0x0049901201007387 */ /* 0x001fe40000100a00 */
[----:B------:R0:W-:Y:S02]  /*53490*/  STL.64 [R1+0x4988], R16 ;  /* 0x0049881001007387 */ /* 0x0001e40000100a00 */
[----:B0-----:R-:W3:Y:S01]  /*534a0*/  LDL.64 R16, [R1+0xe0] ;  /* 0x0000e00001107983 */ /* 0x001ee20000100a00 */
[----:B------:R-:W4:Y:S02]  /*534b0*/  LDL.LU.64 R10, [R1+0x4b68] ;  /* 0x004b6800010a7983 */ /* 0x000f240000300a00 */
[----:B------:R-:W4:Y:S08]  /*534c0*/  LDL.LU.64 R8, [R1+0x4b60] ;  /* 0x004b600001087983 */ /* 0x000f300000300a00 */
[----:B------:R0:W-:Y:S01]  /*534d0*/  STL.64 [R1+0x5c0], R12 ;  /* 0x0005c00c01007387 */ /* 0x0001e20000100a00 */
[----:B------:R4:W-:Y:S04]  /*534e0*/  STL.64 [R1+0x5c8], R14 ;  /* 0x0005c80e01007387 */ /* 0x0009e80000100a00 */
        /* <DEDUP_REMOVED lines=51> */
[----:B------:R-:W3:Y:S01]  /*53820*/  LDL.LU.64 R10, [R1+0x4aa8] ;  /* 0x004aa800010a7983 */ /* 0x000ee20000300a00 */
[----:B------:R-:W3:Y:S11]  /*53830*/  LDL.LU.64 R8, [R1+0x4aa0] ;  /* 0x004aa00001087983 */ /* 0x000ef60000300a00 */
[----:B------:R-:W-:Y:S09]  /*53840*/  @!UPT UIADD3 URZ, URZ, URZ, URZ ;  /* 0x0000003f3f3ff290 */ /* 0x000ff2000fffe03f */
[----:B------:R-:W-:Y:S01]  /*53850*/  STL.64 [R1+0x650], R12 ;  /* 0x0006500c01007387 */ /* 0x000fe20000100a00 */
[----:B------:R0:W-:Y:S03]  /*53860*/  STL.64 [R1+0x658], R14 ;  /* 0x0006580e01007387 */ /* 0x0001e60000100a00 */
[----:B0-----:R-:W2:Y:S01]  /*53870*/  LDL.LU.64 R14, [R1+0x4a98] ;  /* 0x004a9800010e7983 */ /* 0x001ea20000300a00 */
[----:B------:R-:W2:Y:S01]  /*53880*/  LDL.LU.64 R12, [R1+0x4a90] ;  /* 0x004a9000010c7983 */ /* 0x000ea20000300a00 */
[----:B---3--:R-:W-:Y:S02]  /*53890*/  HMMA.16816.F32.BF16 R8, R20, R16, R8 ;  /* 0x000000101408723c */ /* 0x008fe40000041808 */
[----:B------:R-:W3:Y:S11]  /*538a0*/  LDL.64 R20, [R1] ;  /* 0x0000000001147983 */ /* 0x000ef60000100a00 */
[----:B------:R-:W-:Y:S10]  /*538b0*/  @!UPT UIADD3 URZ, URZ, URZ, URZ ;  /* 0x0000003f3f3ff290 */ /* 0x000ff4000fffe03f */
[----:B------:R0:W-:Y:S01]  /*538c0*/  STL.64 [R1+0x640], R8 ;  /* 0x0006400801007387 */ /* 0x0001e20000100a00 */
[----:B--2---:R-:W-:Y:S03]  /*538d0*/  HMMA.16816.F32.BF16 R4, R12, R24, R4 ;  /* 0x000000180c04723c */ /* 0x004fe60000041804 */
[----:B------:R1:W-:Y:S01]  /*538e0*/  STL.64 [R1+0x648], R10 ;  /* 0x0006480a01007387 */ /* 0x0003e20000100a00 */
[----:B0-----:R-:W2:Y:S02]  /*538f0*/  LDL.LU R8, [R1+0x6c0] ;  /* 0x0006c00001087983 */ /* 0x001ea40000300800 */
[----:B------:R-:W2:Y:S01]  /*53900*/  LDL.LU R9, [R1+0x6c4] ;  /* 0x0006c40001097983 */ /* 0x000ea20000300800 */
[----:B-1----:R-:W2:Y:S01]  /*53910*/  LDL.LU R10, [R1+0x6c8] ;  /* 0x0006c800010a7983 */ /* 0x002ea20000300800 */
[----:B------:R-:W2:Y:S02]  /*53920*/  LDL.LU R11, [R1+0x6cc] ;  /* 0x0006cc00010b7983 */ /* 0x000ea40000300800 */
[----:B------:R0:W-:Y:S02]  /*53930*/  STL.64 [R1+0x49a0], R16 ;  /* 0x0049a01001007387 */ /* 0x0001e40000100a00 */
[----:B0-----:R-:W4:Y:S01]  /*53940*/  LDL.LU R16, [R1+0x920] ;  /* 0x0009200001107983 */ /* 0x001f220000300800 */
[----:B------:R-:W4:Y:S02]  /*53950*/  LDL.LU R17, [R1+0x924] ;  /* 0x0009240001117983 */ /* 0x000f240000300800 */
[----:B------:R-:W4:Y:S02]  /*53960*/  LDL.LU R18, [R1+0x928] ;  /* 0x0009280001127983 */ /* 0x000f240000300800 */
[----:B------:R-:W4:Y:S06]  /*53970*/  LDL.LU R19, [R1+0x92c] ;  /* 0x00092c0001137983 */ /* 0x000f2c0000300800 */
[----:B------:R0:W-:Y:S01]  /*53980*/  STL.64 [R1+0x660], R4 ;  /* 0x0006600401007387 */ /* 0x0001e20000100a00 */
[----:B------:R1:W-:Y:S03]  /*53990*/  STL.64 [R1+0x668], R6 ;  /* 0x0006680601007387 */ /* 0x0003e60000100a00 */
[----:B0-----:R-:W2:Y:S01]  /*539a0*/  LDL.LU.64 R4, [R1+0x4a88] ;  /* 0x004a880001047983 */ /* 0x001ea20000300a00 */
[----:B-1----:R-:W-:-:S02]  /*539b0*/  IMAD.MOV.U32 R7, RZ, RZ, R24 ;  /* 0x000000ffff077224 */ /* 0x002fc400078e0018 */
[----:B------:R-:W-:Y:S02]  /*539c0*/  IMAD.MOV.U32 R6, RZ, RZ, R25 ;  /* 0x000000ffff067224 */ /* 0x000fe400078e0019 */
[----:B------:R-:W3:Y:S01]  /*539d0*/  LDL.LU.64 R26, [R1+0x4a80] ;  /* 0x004a8000011a7983 */ /* 0x000ee20000300a00 */
[----:B------:R-:W3:Y:S02]  /*539e0*/  LDL.LU.64 R24, [R1+0x4a78] ;  /* 0x004a780001187983 */ /* 0x000ee40000300a00 */
[----:B------:R-:W-:Y:S02]  /*539f0*/  STL.64 [R1+0x4a58], R6 ;  /* 0x004a580601007387 */ /* 0x000fe40000100a00 */
[----:B--2---:R0:W-:Y:S04]  /*53a00*/  STL.64 [R1+0x4a50], R4 ;  /* 0x004a500401007387 */ /* 0x0041e80000100a00 */
[----:B0-----:R-:W4:Y:S01]  /*53a10*/  LDL.64 R4, [R1+0x10] ;  /* 0x0000100001047983 */ /* 0x001f220000100a00 */
[C---:B---3--:R-:W-:Y:S08]  /*53a20*/  HMMA.16816.F32.BF16 R24, R12.reuse, R20, R24 ;  /* 0x000000140c18723c */ /* 0x048ff00000041818 */
[----:B----4-:R-:W-:Y:S11]  /*53a30*/  HMMA.16816.F32.BF16 R16, R12, R4, R16 ;  /* 0x000000040c10723c */ /* 0x010ff60000041810 */
[----:B------:R-:W-:Y:S11]  /*53a40*/  @!UPT UIADD3 URZ, URZ, URZ, URZ ;  /* 0x0000003f3f3ff290 */ /* 0x000ff6000fffe03f */
[----:B------:R-:W-:Y:S01]  /*53a50*/  @!UPT UIADD3 URZ, URZ, URZ, URZ ;  /* 0x0000003f3f3ff290 */ /* 0x000fe2000fffe03f */
[----:B------:R0:W-:Y:S01]  /*53a60*/  STL.64 [R1+0x670], R16 ;  /* 0x0006701001007387 */ /* 0x0001e20000100a00 */
[----:B------:R1:W-:Y:S02]  /*53a70*/  STL.64 [R1+0x678], R18 ;  /* 0x0006781201007387 */ /* 0x0003e40000100a00 */
[----:B0-----:R-:W-:Y:S02]  /*53a80*/  IMAD.MOV.U32 R17, RZ, RZ, R4 ;  /* 0x000000ffff117224 */ /* 0x001fe400078e0004 */
[----:B------:R-:W-:Y:S01]  /*53a90*/  IMAD.MOV.U32 R16, RZ, RZ, R5 ;  /* 0x000000ffff107224 */ /* 0x000fe200078e0005 */
[----:B------:R-:W2:Y:S01]  /*53aa0*/  LDL.LU R4, [R1+0x6a0] ;  /* 0x0006a00001047983 */ /* 0x000ea20000300800 */
[----:B------:R-:W2:Y:S02]  /*53ab0*/  LDL.LU R5, [R1+0x6a4] ;  /* 0x0006a40001057983 */ /* 0x000ea40000300800 */
[----:B------:R-:W2:Y:S02]  /*53ac0*/  LDL.LU R6, [R1+0x6a8] ;  /* 0x0006a80001067983 */ /* 0x000ea40000300800 */
[----:B------:R-:W2:Y:S01]  /*53ad0*/  LDL.LU R7, [R1+0x6ac] ;  /* 0x0006ac0001077983 */ /* 0x000ea20000300800 */
[----:B------:R0:W-:Y:S01]  /*53ae0*/  STL.64 [R1+0x680], R24 ;  /* 0x0006801801007387 */ /* 0x0001e20000100a00 */
[----:B------:R-:W-:Y:S02]  /*53af0*/  STL.64 [R1+0x688], R26 ;  /* 0x0006881a01007387 */ /* 0x000fe40000100a00 */
[----:B-1----:R-:W-:-:S02]  /*53b00*/  IMAD.MOV.U32 R19, RZ, RZ, R20 ;  /* 0x000000ffff137224 */ /* 0x002fc400078e0014 */
[----:B------:R-:W-:Y:S01]  /*53b10*/  IMAD.MOV.U32 R18, RZ, RZ, R21 ;  /* 0x000000ffff127224 */ /* 0x000fe200078e0015 */
[----:B0-----:R-:W3:Y:S01]  /*53b20*/  LDL.LU.64 R24, [R1+0x4a70] ;  /* 0x004a700001187983 */ /* 0x001ee20000300a00 */
[----:B------:R-:W4:Y:S02]  /*53b30*/  LDL.LU R20, [R1+0x6b0] ;  /* 0x0006b00001147983 */ /* 0x000f240000300800 */
[----:B------:R-:W4:Y:S02]  /*53b40*/  LDL.LU R21, [R1+0x6b4] ;  /* 0x0006b40001157983 */ /* 0x000f240000300800 */
[----:B------:R-:W4:Y:S01]  /*53b50*/  LDL.LU R22, [R1+0x6b8] ;  /* 0x0006b80001167983 */ /* 0x000f220000300800 */
[----:B------:R-:W4:Y:S01]  /*53b60*/  LDL.LU R23, [R1+0x6bc] ;  /* 0x0006bc0001177983 */ /* 0x000f220000300800 */
[----:B------:R-:W-:Y:S02]  /*53b70*/  STL.64 [R1+0x4a18], R18 ;  /* 0x004a181201007387 */ /* 0x000fe40000100a00 */
[----:B------:R0:W-:Y:S02]  /*53b80*/  STL.64 [R1+0x4a10], R16 ;  /* 0x004a101001007387 */ /* 0x0001e40000100a00 */
[----:B0-----:R-:W2:Y:S01]  /*53b90*/  LDL.LU R16, [R1+0xcd0] ;  /* 0x000cd00001107983 */ /* 0x001ea20000300800 */
[----:B------:R-:W2:Y:S02]  /*53ba0*/  LDL.LU R17, [R1+0xcd4] ;  /* 0x000cd40001117983 */ /* 0x000ea40000300800 */
[----:B------:R-:W2:Y:S02]  /*53bb0*/  LDL.LU R18, [R1+0xcd8] ;  /* 0x000cd80001127983 */ /* 0x000ea40000300800 */
[----:B------:R-:W2:Y:S02]  /*53bc0*/  LDL.LU R19, [R1+0xcdc] ;  /* 0x000cdc0001137983 */ /* 0x000ea40000300800 */
[----:B--2---:R-:W-:Y:S01]  /*53bd0*/  STL.64 [R1+0x4a28], R18 ;  /* 0x004a281201007387 */ /* 0x004fe20000100a00 */
[----:B------:R0:W-:Y:S03]  /*53be0*/  STL.64 [R1+0x4a20], R16 ;  /* 0x004a201001007387 */ /* 0x0001e60000100a00 */
[----:B0-----:R-:W2:Y:S01]  /*53bf0*/  LDL.64 R16, [R1+0x160] ;  /* 0x0001600001107983 */ /* 0x001ea20000100a00 */
[C---:B---3--:R-:W-:Y:S03]  /*53c00*/  HMMA.16816.F32.BF16 R8, R12.reuse, R24, R8 ;  /* 0x000000180c08723c */ /* 0x048fe60000041808 */
[----:B--2---:R0:W-:Y:S04]  /*53c10*/  STL.64 [R1+0x4a38], R16 ;  /* 0x004a381001007387 */ /* 0x0041e80000100a00 */
[----:B0-----:R-:W2:Y:S11]  /*53c20*/  LDL.64 R16, [R1+0x50] ;  /* 0x0000500001107983 */ /* 0x001eb60000100a00 */
[----:B------:R-:W-:Y:S05]  /*53c30*/  @!UPT UIADD3 URZ, URZ, URZ, URZ ;  /* 0x0000003f3f3ff290 */ /* 0x000fea000fffe03f */
[----:B------:R-:W-:Y:S02]  /*53c40*/  STL.64 [R1+0x690], R8 ;  /* 0x0006900801007387 */ /* 0x000fe40000100a00 */
[----:B------:R0:W-:Y:S02]  /*53c50*/  STL.64 [R1+0x698], R10 ;  /* 0x0006980a01007387 */ /* 0x0001e40000100a00 */
[----:B0-----:R-:W3:Y:S01]  /*53c60*/  LDL.LU.64 R10, [R1+0x4a68] ;  /* 0x004a6800010a7983 */ /* 0x001ee20000300a00 */
[----:B------:R-:W2:Y:S02]  /*53c70*/  LDL.LU.64 R8, [R1+0x4a60] ;  /* 0x004a600001087983 */ /* 0x000ea40000300a00 */
[----:B------:R0:W-:Y:S02]  /*53c80*/  STL.64 [R1+0x4998], R24 ;  /* 0x0049981801007387 */ /* 0x0001e40000100a00 */
[----:B0-----:R-:W2:Y:S04]  /*53c90*/  LDL.64 R24, [R1+0x140] ;  /* 0x0001400001187983 */ /* 0x001ea80000100a00 */
[----:B--2---:R0:W-:Y:S04]  /*53ca0*/  STL.64 [R1+0x4a30], R24 ;  /* 0x004a301801007387 */ /* 0x0041e80000100a00 */
[----:B0-----:R-:W2:Y:S01]  /*53cb0*/  LDL.LU R24, [R1+0xce0] ;  /* 0x000ce00001187983 */ /* 0x001ea20000300800 */
[----:B------:R-:W2:Y:S02]  /*53cc0*/  LDL.LU R25, [R1+0xce4] ;  /* 0x000ce40001197983 */ /* 0x000ea40000300800 */
[----:B------:R-:W2:Y:S02]  /*53cd0*/  LDL.LU R26, [R1+0xce8] ;  /* 0x000ce800011a7983 */ /* 0x000ea40000300800 */
[----:B------:R-:W2:Y:S01]  /*53ce0*/  LDL.LU R27, [R1+0xcec] ;  /* 0x000cec00011b7983 */ /* 0x000ea20000300800 */
[----:B------:R-:W-:Y:S01]  /*53cf0*/  HMMA.16816.F32.BF16 R4, R12, R8, R4 ;  /* 0x000000080c04723c */ /* 0x000fe20000041804 */
[----:B--2---:R-:W-:Y:S01]  /*53d00*/  STL.64 [R1+0x4a48], R26 ;  /* 0x004a481a01007387 */ /* 0x004fe20000100a00 */
[----:B------:R0:W-:Y:S03]  /*53d10*/  STL.64 [R1+0x4a40], R24 ;  /* 0x004a401801007387 */ /* 0x0001e60000100a00 */
[----:B0-----:R-:W2:Y:S01]  /*53d20*/  LDL.LU R24, [R1+0xcf0] ;  /* 0x000cf00001187983 */ /* 0x001ea20000300800 */
[----:B------:R-:W2:Y:S02]  /*53d30*/  LDL.LU R25, [R1+0xcf4] ;  /* 0x000cf40001197983 */ /* 0x000ea40000300800 */
[----:B------:R-:W2:Y:S02]  /*53d40*/  LDL.LU R26, [R1+0xcf8] ;  /* 0x000cf800011a7983 */ /* 0x000ea40000300800 */
[----:B------:R-:W2:Y:S11]  /*53d50*/  LDL.LU R27, [R1+0xcfc] ;  /* 0x000cfc00011b7983 */ /* 0x000eb60000300800 */
[----:B------:R-:W-:Y:S02]  /*53d60*/  @!UPT UIADD3 URZ, URZ, URZ, URZ ;  /* 0x0000003f3f3ff290 */ /* 0x000fe4000fffe03f */
[----:B------:R-:W-:Y:S01]  /*53d70*/  STL.64 [R1+0x6a0], R4 ;  /* 0x0006a00401007387 */ /* 0x000fe20000100a00 */
[----:B------:R0:W-:Y:S03]  /*53d80*/  STL.64 [R1+0x6a8], R6 ;  /* 0x0006a80601007387 */ /* 0x0001e60000100a00 */
[----:B0-----:R-:W2:Y:S01]  /*53d90*/  LDL.LU.64 R6, [R1+0x4a58] ;  /* 0x004a580001067983 */ /* 0x001ea20000300a00 */
[----:B------:R-:W4:Y:S02]  /*53da0*/  LDL.LU.64 R4, [R1+0x4a50] ;  /* 0x004a500001047983 */ /* 0x000f240000300a00 */
[----:B---3--:R-:W-:Y:S02]  /*53db0*/  STL.64 [R1+0x4930], R10 ;  /* 0x0049300a01007387 */ /* 0x008fe40000100a00 */
[----:B------:R0:W-:Y:S02]  /*53dc0*/  STL.64 [R1+0x4928], R8 ;  /* 0x0049280801007387 */ /* 0x0001e40000100a00 */
[----:B0-----:R-:W3:Y:S01]  /*53dd0*/  LDL.LU R8, [R1+0xcc0] ;  /* 0x000cc00001087983 */ /* 0x001ee20000300800 */
[----:B------:R-:W3:Y:S02]  /*53de0*/  LDL.LU R9, [R1+0xcc4] ;  /* 0x000cc40001097983 */ /* 0x000ee40000300800 */
[----:B------:R-:W3:Y:S02]  /*53df0*/  LDL.LU R10, [R1+0xcc8] ;  /* 0x000cc800010a7983 */ /* 0x000ee40000300800 */
[----:B------:R-:W3:Y:S02]  /*53e00*/  LDL.LU R11, [R1+0xccc] ;  /* 0x000ccc00010b7983 */ /* 0x000ee40000300800 */
[----:B------:R-:W-:-:S02]  /*53e10*/  IMAD.MOV.U32 R29, RZ, RZ, R16 ;  /* 0x000000ffff1d7224 */ /* 0x000fc400078e0010 */
[----:B------:R-:W-:Y:S01]  /*53e20*/  IMAD.MOV.U32 R28, RZ, RZ, R17 ;  /* 0x000000ffff1c7224 */ /* 0x000fe200078e0011 */
[C---:B----4-:R-:W-:Y:S01]  /*53e30*/  HMMA.16816.F32.BF16 R20, R12.reuse, R4, R20 ;  /* 0x000000040c14723c */ /* 0x050fe20000041814 */
[----:B------:R-:W-:Y:S11]  /*53e40*/  STL.64 [R1+0x49a8], R4 ;  /* 0x0049a80401007387 */ /* 0x000ff60000100a00 */
[----:B------:R-:W-:Y:S11]  /*53e50*/  @!UPT UIADD3 URZ, URZ, URZ, URZ ;  /* 0x0000003f3f3ff290 */ /* 0x000ff6000fffe03f */
[----:B------:R-:W-:Y:S01]  /*53e60*/  STL.64 [R1+0x6b0], R20 ;  /* 0x0006b01401007387 */ /* 0x000fe20000100a00 */
[----:B------:R-:W-:Y:S02]  /*53e70*/  STL.64 [R1+0x6b8], R22 ;  /* 0x0006b81601007387 */ /* 0x000fe40000100a00 */
[----:B------:R-:W0:Y:S01]  /*53e80*/  LDSM.16.MT88.4 R20, [R3+0x4100] ;  /* 0x004100000314783b */ /* 0x000e220000004200 */
[C---:B--2---:R-:W-:Y:S01]  /*53e90*/  HMMA.16816.F32.BF16 R24, R12.reuse, R16, R24 ;  /* 0x000000100c18723c */ /* 0x044fe20000041818 */
[----:B------:R-:W-:Y:S04]  /*53ea0*/  STL [R1+0x48f0], R3 ;  /* 0x0048f00301007387 */ /* 0x000fe80000100800 */
[----:B0-----:R-:W-:Y:S01]  /*53eb0*/  STL.64 [R1+0x4808], R22 ;  /* 0x0048081601007387 */ /* 0x001fe20000100a00 */
[----:B------:R0:W-:Y:S03]  /*53ec0*/  STL.64 [R1+0x4800], R20 ;  /* 0x0048001401007387 */ /* 0x0001e60000100a00 */
[----:B0-----:R-:W2:Y:S11]  /*53ed0*/  LDL.64 R20, [R1+0x150] ;  /* 0x0001500001147983 */ /* 0x001eb60000100a00 */
[----:B------:R-:W-:Y:S03]  /*53ee0*/  @!UPT UIADD3 URZ, URZ, URZ, URZ ;  /* 0x0000003f3f3ff290 */ /* 0x000fe6000fffe03f */
[----:B------:R-:W-:Y:S02]  /*53ef0*/  STL.64 [R1+0x6c0], R24 ;  /* 0x0006c01801007387 */ /* 0x000fe40000100a00 */
[----:B------:R0:W-:Y:S02]  /*53f00*/  STL.64 [R1+0x6c8], R26 ;  /* 0x0006c81a01007387 */ /* 0x0001e40000100a00 */
[----:B0-----:R-:W4:Y:S01]  /*53f10*/  LDL.LU.64 R26, [R1+0x4a48] ;  /* 0x004a4800011a7983 */ /* 0x001f220000300a00 */
[----:B------:R-:W4:Y:S02]  /*53f20*/  LDL.LU.64 R24, [R1+0x4a40] ;  /* 0x004a400001187983 */ /* 0x000f240000300a00 */
[----:B------:R-:W4:Y:S02]  /*53f30*/  LDL.LU.64 R16, [R1+0x4a38] ;  /* 0x004a380001107983 */ /* 0x000f240000300a00 */
[----:B------:R-:W-:Y:S01]  /*53f40*/  STL [R1+0x48f8], R28 ;  /* 0x0048f81c01007387 */ /* 0x000fe20000100800 */
[----:B------:R-:W-:Y:S01]  /*53f50*/  STL [R1+0x48f4], R29 ;  /* 0x0048f41d01007387 */ /* 0x000fe20000100800 */
[----:B----4-:R-:W-:Y:S01]  /*53f60*/  HMMA.16816.F32.BF16 R24, R12, R16, R24 ;  /* 0x000000100c18723c */ /* 0x010fe20000041818 */
[----:B------:R-:W-:-:S02]  /*53f70*/  IMAD.MOV.U32 R0, RZ, RZ, R16 ;  /* 0x000000ffff007224 */ /* 0x000fc400078e0010 */
[----:B------:R-:W-:Y:S11]  /*53f80*/  IMAD.MOV.U32 R2, RZ, RZ, R17 ;  /* 0x000000ffff027224 */ /* 0x000ff600078e0011 */
[----:B------:R-:W-:Y:S09]  /*53f90*/  @!UPT UIADD3 URZ, URZ, URZ, URZ ;  /* 0x0000003f3f3ff290 */ /* 0x000ff2000fffe03f */
[----:B------:R0:W-:Y:S01]  /*53fa0*/  STL.64 [R1+0x6d0], R24 ;  /* 0x0006d01801007387 */ /* 0x0001e20000100a00 */
[----:B------:R-:W-:Y:S03]  /*53fb0*/  STL.64 [R1+0x6d8], R26 ;  /* 0x0006d81a01007387 */ /* 0x000fe60000100a00 */
[----:B0-----:R-:W3:Y:S01]  /*53fc0*/  LDL.LU.64 R24, [R1+0x4a30] ;  /* 0x004a300001187983 */ /* 0x001ee20000300a00 */
[----:B------:R-:W4:Y:S02]  /*53fd0*/  LDL.LU.64 R18, [R1+0x4a28] ;  /* 0x004a280001127983 */ /* 0x000f240000300a00 */
[----:B------:R-:W4:Y:S02]  /*53fe0*/  LDL.LU.64 R16, [R1+0x4a20] ;  /* 0x004a200001107983 */ /* 0x000f240000300a00 */
[----:B------:R-:W-:Y:S01]  /*53ff0*/  STL [R1+0x4900], R2 ;  /* 0x0049000201007387 */ /* 0x000fe20000100800 */
[----:B------:R-:W-:Y:S01]  /*54000*/  STL [R1+0x48fc], R0 ;  /* 0x0048fc0001007387 */ /* 0x000fe20000100800 */
[----:B--2---:R-:W-:-:S02]  /*54010*/  IMAD.MOV.U32 R3, RZ, RZ, R21 ;  /* 0x000000ffff037224 */ /* 0x004fc400078e0015 */
[----:B------:R-:W-:Y:S01]  /*54020*/  IMAD.MOV.U32 R29, RZ, RZ, R20 ;  /* 0x000000ffff1d7224 */ /* 0x000fe200078e0014 */
[C---:B----4-:R-:W-:Y:S08]  /*54030*/  HMMA.16816.F32.BF16 R16, R12.reuse, R20, R16 ;  /* 0x000000140c10723c */ /* 0x050ff00000041810 */
[----:B---3--:R-:W-:Y:S11]  /*54040*/  HMMA.16816.F32.BF16 R8, R12, R24, R8 ;  /* 0x000000180c08723c */ /* 0x008ff60000041808 */
[----:B------:R-:W-:Y:S04]  /*54050*/  @!UPT UIADD3 URZ, URZ, URZ, URZ ;  /* 0x0000003f3f3ff290 */ /* 0x000fe8000fffe03f */
[----:B------:R-:W-:Y:S01]  /*54060*/  STL.64 [R1+0x6e0], R16 ;  /* 0x0006e01001007387 */ /* 0x000fe20000100a00 */
[----:B------:R0:W-:Y:S03]  /*54070*/  STL.64 [R1+0x6e8], R18 ;  /* 0x0006e81201007387 */ /* 0x0001e60000100a00 */
[----:B0-----:R-:W2:Y:S01]  /*54080*/  LDL.LU.64 R18, [R1+0x4a18] ;  /* 0x004a180001127983 */ /* 0x001ea20000300a00 */
[----:B------:R-:W3:Y:S02]  /*54090*/  LDL.LU.64 R16, [R1+0x4a10] ;  /* 0x004a100001107983 */ /* 0x000ee40000300a00 */
[----:B------:R-:W-:Y:S02]  /*540a0*/  STL [R1+0x4908], R3 ;  /* 0x0049080301007387 */ /* 0x000fe40000100800 */
[----:B------:R-:W-:Y:S01]  /*540b0*/  STL [R1+0x4904], R29 ;  /* 0x0049041d01007387 */ /* 0x000fe20000100800 */
[----:B------:R-:W-:Y:S01]  /*540c0*/  STL.64 [R1+0x6f0], R8 ;  /* 0x0006f00801007387 */ /* 0x000fe20000100a00 */
[----:B------:R-:W-:Y:S02]  /*540d0*/  STL.64 [R1+0x6f8], R10 ;  /* 0x0006f80a01007387 */ /* 0x000fe40000100a00 */
[----:B------:R-:W4:Y:S02]  /*540e0*/  LDL.LU R20, [R1+0x8b0] ;  /* 0x0008b00001147983 */ /* 0x000f240000300800 */
[----:B------:R-:W4:Y:S01]  /*540f0*/  LDL.LU R21, [R1+0x8b4] ;  /* 0x0008b40001157983 */ /* 0x000f220000300800 */
[----:B------:R-:W2:Y:S01]  /*54100*/  LDL.LU R22, [R1+0x8b8] ;  /* 0x0008b80001167983 */ /* 0x000ea20000300800 */
[----:B------:R-:W2:Y:S03]  /*54110*/  LDL.LU R23, [R1+0x8bc] ;  /* 0x0008bc0001177983 */ /* 0x000ea60000300800 */
[----:B--2---:R-:W-:Y:S01]  /*54120*/  STL.64 [R1+0x4940], R22 ;  /* 0x0049401601007387 */ /* 0x004fe20000100a00 */
[----:B----4-:R0:W-:Y:S02]  /*54130*/  STL.64 [R1+0x4938], R20 ;  /* 0x0049381401007387 */ /* 0x0101e40000100a00 */
[----:B0-----:R-:W-:-:S02]  /*54140*/  IMAD.MOV.U32 R20, RZ, RZ, R19 ;  /* 0x000000ffff147224 */ /* 0x001fc400078e0013 */
[----:B------:R-:W-:-:S05]  /*54150*/  IMAD.MOV.U32 R21, RZ, RZ, R18 ;  /* 0x000000ffff157224 */ /* 0x000fca00078e0012 */
[----:B------:R3:W-:Y:S01]  /*54160*/  STL.64 [R1+0x4958], R20 ;  /* 0x0049581401007387 */ /* 0x0007e20000100a00 */
[----:B------:R-:W2:Y:S02]  /*54170*/  LDL.LU R8, [R1+0x8d0] ;  /* 0x0008d00001087983 */ /* 0x000ea40000300800 */
[----:B------:R-:W2:Y:S02]  /*54180*/  LDL.LU R9, [R1+0x8d4] ;  /* 0x0008d40001097983 */ /* 0x000ea40000300800 */
[----:B------:R-:W4:Y:S01]  /*54190*/  LDL.LU R10, [R1+0x8d8] ;  /* 0x0008d800010a7983 */ /* 0x000f220000300800 */
[----:B------:R-:W4:Y:S01]  /*541a0*/  LDL.LU R11, [R1+0x8dc] ;  /* 0x0008dc00010b7983 */ /* 0x000f220000300800 */
[----:B---3--:R-:W-:Y:S02]  /*541b0*/  IMAD.MOV.U32 R20, RZ, RZ, R17 ;  /* 0x000000ffff147224 */ /* 0x008fe400078e0011 */
[----:B------:R-:W-:-:S05]  /*541c0*/  IMAD.MOV.U32 R21, RZ, RZ, R16 ;  /* 0x000000ffff157224 */ /* 0x000fca00078e0010 */
[----:B------:R0:W-:Y:S02]  /*541d0*/  STL.64 [R1+0x4970], R20 ;  /* 0x0049701401007387 */ /* 0x0001e40000100a00 */
[----:B0-----:R-:W-:Y:S02]  /*541e0*/  IMAD.MOV.U32 R20, RZ, RZ, R7 ;  /* 0x000000ffff147224 */ /* 0x001fe400078e0007 */
[----:B------:R-:W-:Y:S01]  /*541f0*/  IMAD.MOV.U32 R21, RZ, RZ, R6 ;  /* 0x000000ffff157224 */ /* 0x000fe200078e0006 */
[----:B----4-:R-:W-:Y:S01]  /*54200*/  STL.64 [R1+0x4950], R10 ;  /* 0x0049500a01007387 */ /* 0x010fe20000100a00 */
[----:B--2---:R0:W-:Y:S03]  /*54210*/  STL.64 [R1+0x4948], R8 ;  /* 0x0049480801007387 */ /* 0x0041e60000100a00 */
[----:B0-----:R-:W2:Y:S01]  /*54220*/  LDL.LU R8, [R1+0x8e0] ;  /* 0x0008e00001087983 */ /* 0x001ea20000300800 */
[----:B------:R-:W2:Y:S02]  /*54230*/  LDL.LU R9, [R1+0x8e4] ;  /* 0x0008e40001097983 */ /* 0x000ea40000300800 */
[----:B------:R-:W3:Y:S02]  /*54240*/  LDL.LU R10, [R1+0x8e8] ;  /* 0x0008e800010a7983 */ /* 0x000ee40000300800 */
[----:B------:R-:W3:Y:S01]  /*54250*/  LDL.LU R11, [R1+0x8ec] ;  /* 0x0008ec00010b7983 */ /* 0x000ee20000300800 */
[----:B------:R-:W-:Y:S01]  /*54260*/  STL.64 [R1+0x49b0], R20 ;  /* 0x0049b01401007387 */ /* 0x000fe20000100a00 */
[----:B------:R-:W4:Y:S02]  /*54270*/  LDL.LU R4, [R1+0xc70] ;  /* 0x000c700001047983 */ /* 0x000f240000300800 */
        /* <DEDUP_REMOVED lines=11> */
[----:B0-----:R-:W2:Y:S04]  /*54330*/  LDL.64 R4, [R1+0x110] ;  /* 0x0001100001047983 */ /* 0x001ea80000100a00 */
[----:B--2---:R0:W-:Y:S04]  /*54340*/  STL.64 [R1+0x49e0], R4 ;  /* 0x0049e00401007387 */ /* 0x0041e80000100a00 */
[----:B0-----:R-:W2:Y:S04]  /*54350*/  LDL.64 R4, [R1+0x120] ;  /* 0x0001200001047983 */ /* 0x001ea80000100a00 */
[----:B--2---:R0:W-:Y:S01]  /*54360*/  STL.64 [R1+0x49f8], R4 ;  /* 0x0049f80401007387 */ /* 0x0041e20000100a00 */
[----:B------:R-:W2:Y:S03]  /*54370*/  LDL.64 R20, [R1+0x100] ;  /* 0x0001000001147983 */ /* 0x000ea60000100a00 */
[----:B0-----:R-:W4:Y:S04]  /*54380*/  LDL.64 R4, [R1+0x130] ;  /* 0x0001300001047983 */ /* 0x001f280000100a00 */
[----:B--2---:R0:W-:Y:S04]  /*54390*/  STL.64 [R1+0x49d8], R20 ;  /* 0x0049d81401007387 */ /* 0x0041e80000100a00 */
[----:B0-----:R-:W2:Y:S01]  /*543a0*/  LDL.LU R20, [R1+0xc90] ;  /* 0x000c900001147983 */ /* 0x001ea20000300800 */
[----:B------:R-:W2:Y:S02]  /*543b0*/  LDL.LU R21, [R1+0xc94] ;  /* 0x000c940001157983 */ /* 0x000ea40000300800 */
[----:B------:R-:W2:Y:S02]  /*543c0*/  LDL.LU R22, [R1+0xc98] ;  /* 0x000c980001167983 */ /* 0x000ea40000300800 */
[----:B------:R-:W2:Y:S02]  /*543d0*/  LDL.LU R23, [R1+0xc9c] ;  /* 0x000c9c0001177983 */ /* 0x000ea40000300800 */
[----:B--2---:R-:W-:Y:S01]  /*543e0*/  STL.64 [R1+0x49f0], R22 ;  /* 0x0049f01601007387 */ /* 0x004fe20000100a00 */
[----:B------:R0:W-:Y:S03]  /*543f0*/  STL.64 [R1+0x49e8], R20 ;  /* 0x0049e81401007387 */ /* 0x0001e60000100a00 */
[----:B0-----:R-:W2:Y:S01]  /*54400*/  LDL.LU R20, [R1+0xca0] ;  /* 0x000ca00001147983 */ /* 0x001ea20000300800 */
[----:B------:R-:W2:Y:S02]  /*54410*/  LDL.LU R21, [R1+0xca4] ;  /* 0x000ca40001157983 */ /* 0x000ea40000300800 */
[----:B------:R-:W2:Y:S02]  /*54420*/  LDL.LU R22, [R1+0xca8] ;  /* 0x000ca80001167983 */ /* 0x000ea40000300800 */
[----:B------:R-:W2:Y:S02]  /*54430*/  LDL.LU R23, [R1+0xcac] ;  /* 0x000cac0001177983 */ /* 0x000ea40000300800 */
[----:B------:R-:W-:-:S02]  /*54440*/  IMAD.MOV.U32 R0, RZ, RZ, R24 ;  /* 0x000000ffff007224 */ /* 0x000fc400078e0018 */
[----:B------:R-:W-:Y:S01]  /*54450*/  IMAD.MOV.U32 R28, RZ, RZ, R25 ;  /* 0x000000ffff1c7224 */ /* 0x000fe200078e0019 */
[----:B--2---:R-:W-:Y:S01]  /*54460*/  STL.64 [R1+0x4a08], R22 ;  /* 0x004a081601007387 */ /* 0x004fe20000100a00 */
[----:B------:R0:W-:Y:S03]  /*54470*/  STL.64 [R1+0x4a00], R20 ;  /* 0x004a001401007387 */ /* 0x0001e60000100a00 */
[----:B0-----:R-:W2:Y:S01]  /*54480*/  LDL.LU R20, [R1+0xcb0] ;  /* 0x000cb00001147983 */ /* 0x001ea20000300800 */
[----:B------:R-:W2:Y:S02]  /*54490*/  LDL.LU R21, [R1+0xcb4] ;  /* 0x000cb40001157983 */ /* 0x000ea40000300800 */
[----:B------:R-:W2:Y:S02]  /*544a0*/  LDL.LU R22, [R1+0xcb8] ;  /* 0x000cb80001167983 */ /* 0x000ea40000300800 */
[----:B------:R-:W2:Y:S01]  /*544b0*/  LDL.LU R23, [R1+0xcbc] ;  /* 0x000cbc0001177983 */ /* 0x000ea20000300800 */
[----:B------:R-:W2:Y:S01]  /*544c0*/  LDL.64 R16, [R1+0xf0] ;  /* 0x0000f00001107983 */ /* 0x000ea20000100a00 */
[----:B------:R-:W2:Y:S02]  /*544d0*/  LDL.LU R24, [R1+0x910] ;  /* 0x0009100001187983 */ /* 0x000ea40000300800 */
[----:B------:R-:W2:Y:S02]  /*544e0*/  LDL.LU R25, [R1+0x914] ;  /* 0x0009140001197983 */ /* 0x000ea40000300800 */
[----:B------:R-:W2:Y:S01]  /*544f0*/  LDL.LU R26, [R1+0x918] ;  /* 0x00091800011a7983 */ /* 0x000ea20000300800 */
[----:B------:R-:W2:Y:S01]  /*54500*/  LDL.LU R27, [R1+0x91c] ;  /* 0x00091c00011b7983 */ /* 0x000ea20000300800 */
[----:B---3--:R-:W-:Y:S02]  /*54510*/  STL.64 [R1+0x4968], R10 ;  /* 0x0049680a01007387 */ /* 0x008fe40000100a00 */
[----:B------:R0:W-:Y:S02]  /*54520*/  STL.64 [R1+0x4960], R8 ;  /* 0x0049600801007387 */ /* 0x0001e40000100a00 */
[----:B0-----:R-:W3:Y:S01]  /*54530*/  LDL.LU R8, [R1+0x8f0] ;  /* 0x0008f00001087983 */ /* 0x001ee20000300800 */
[----:B------:R-:W3:Y:S02]  /*54540*/  LDL.LU R9, [R1+0x8f4] ;  /* 0x0008f40001097983 */ /* 0x000ee40000300800 */
[----:B------:R-:W3:Y:S02]  /*54550*/  LDL.LU R10, [R1+0x8f8] ;  /* 0x0008f800010a7983 */ /* 0x000ee40000300800 */
[----:B------:R-:W3:Y:S02]  /*54560*/  LDL.LU R11, [R1+0x8fc] ;  /* 0x0008fc00010b7983 */ /* 0x000ee40000300800 */
[----:B----4-:R-:W-:-:S02]  /*54570*/  IMAD.MOV.U32 R29, RZ, RZ, R4 ;  /* 0x000000ffff1d7224 */ /* 0x010fc400078e0004 */
[----:B------:R-:W-:Y:S01]  /*54580*/  IMAD.MOV.U32 R2, RZ, RZ, R5 ;  /* 0x000000ffff027224 */ /* 0x000fe200078e0005 */
[C---:B--2---:R-:W-:Y:S01]  /*54590*/  HMMA.16816.F32.BF16 R20, R12.reuse, R4, R20 ;  /* 0x000000040c14723c */ /* 0x044fe20000041814 */
[----:B---3--:R-:W-:Y:S01]  /*545a0*/  STL.64 [R1+0x4980], R10 ;  /* 0x0049800a01007387 */ /* 0x008fe20000100a00 */
[----:B------:R0:W-:Y:S03]  /*545b0*/  STL.64 [R1+0x4978], R8 ;  /* 0x0049780801007387 */ /* 0x0001e60000100a00 */
[----:B0-----:R-:W2:Y:S01]  /*545c0*/  LDL.LU R8, [R1+0x900] ;  /* 0x0009000001087983 */ /* 0x001ea20000300800 */
[----:B------:R-:W2:Y:S02]  /*545d0*/  LDL.LU R9, [R1+0x904] ;  /* 0x0009040001097983 */ /* 0x000ea40000300800 */
[----:B------:R-:W2:Y:S02]  /*545e0*/  LDL.LU R10, [R1+0x908] ;  /* 0x00090800010a7983 */ /* 0x000ea40000300800 */
[----:B------:R-:W2:Y:S01]  /*545f0*/  LDL.LU R11, [R1+0x90c] ;  /* 0x00090c00010b7983 */ /* 0x000ea20000300800 */
[----:B------:R-:W-:Y:S01]  /*54600*/  STL [R1+0x4910], R28 ;  /* 0x0049101c01007387 */ /* 0x000fe20000100800 */
[----:B------:R-:W-:Y:S11]  /*54610*/  STL [R1+0x490c], R0 ;  /* 0x00490c0001007387 */ /* 0x000ff60000100800 */
        /* <DEDUP_REMOVED lines=29> */
[----:B------:R-:W-:Y:S01]  /*547f0*/  STL.64 [R1+0x730], R4 ;  /* 0x0007300401007387 */ /* 0x000fe20000100a00 */
[----:B------:R0:W-:Y:S03]  /*54800*/  STL.64 [R1+0x738], R6 ;  /* 0x0007380601007387 */ /* 0x0001e60000100a00 */
[----:B0-----:R-:W3:Y:S01]  /*54810*/  LDL.LU.64 R6, [R1+0x49c0] ;  /* 0x0049c00001067983 */ /* 0x001ee20000300a00 */
[----:B------:R-:W3:Y:S02]  /*54820*/  LDL.LU.64 R4, [R1+0x49b8] ;  /* 0x0049b80001047983 */ /* 0x000ee40000300a00 */
[----:B------:R-:W-:Y:S02]  /*54830*/  IMAD.MOV.U32 R0, RZ, RZ, R20 ;  /* 0x000000ffff007224 */ /* 0x000fe400078e0014 */
[----:B------:R-:W-:Y:S02]  /*54840*/  IMAD.MOV.U32 R2, RZ, RZ, R21 ;  /* 0x000000ffff027224 */ /* 0x000fe400078e0015 */
[----:B------:R-:W2:Y:S01]  /*54850*/  LDL.LU.64 R20, [R1+0x49b0] ;  /* 0x0049b00001147983 */ /* 0x000ea20000300a00 */
        /* <DEDUP_REMOVED lines=9> */
[----:B----4-:R-:W-:Y:S02]  /*548f0*/  HMMA.16816.F32.BF16 R12, R12, R16, R24 ;  /* 0x000000100c0c723c */ /* 0x010fe40000041818 */
[----:B------:R-:W4:Y:S05]  /*54900*/  LDL.LU.64 R24, [R1+0x4998] ;  /* 0x0049980001187983 */ /* 0x000f2a0000300a00 */
[----:B------:R-:W-:-:S02]  /*54910*/  IMAD.MOV.U32 R27, RZ, RZ, R16 ;  /* 0x000000ffff1b7224 */ /* 0x000fc400078e0010 */
[----:B------:R-:W-:Y:S11]  /*54920*/  IMAD.MOV.U32 R26, RZ, RZ, R17 ;  /* 0x000000ffff1a7224 */ /* 0x000ff600078e0011 */
[----:B------:R-:W-:Y:S03]  /*54930*/  @!UPT UIADD3 URZ, URZ, URZ, URZ ;  /* 0x0000003f3f3ff290 */ /* 0x000fe6000fffe03f */
        /* <DEDUP_REMOVED lines=33> */
[----:B------:R-:W-:Y:S01]  /*54b50*/  STL.64 [R1+0x790], R8 ;  /* 0x0007900801007387 */ /* 0x000fe20000100a00 */
[----:B------:R0:W-:Y:S03]  /*54b60*/  STL.64 [R1+0x798], R10 ;  /* 0x0007980a01007387 */ /* 0x0001e60000100a00 */
[----:B0-----:R-:W4:Y:S01]  /*54b70*/  LDL.LU.64 R10, [R1+0x4930] ;  /* 0x00493000010a7983 */ /* 0x001f220000300a00 */
[----:B------:R-:W3:Y:S02]  /*54b80*/  LDL.LU.64 R8, [R1+0x4928] ;  /* 0x0049280001087983 */ /* 0x000ee40000300a00 */
[----:B------:R-:W-:Y:S01]  /*54b90*/  STL.64 [R1+0x47c0], R24 ;  /* 0x0047c01801007387 */ /* 0x000fe20000100a00 */
[----:B----4-:R-:W-:Y:S01]  /*54ba0*/  STL.64 [R1+0x47d0], R10 ;  /* 0x0047d00a01007387 */ /* 0x010fe20000100a00 */
[C---:B---3--:R-:W-:Y:S01]  /*54bb0*/  HMMA.16816.F32.BF16 R12, R16.reuse, R8, R12 ;  /* 0x00000008100c723c */ /* 0x048fe2000004180c */
[----:B------:R2:W-:Y:S07]  /*54bc0*/  STL.64 [R1+0x47c8], R8 ;  /* 0x0047c80801007387 */ /* 0x0005ee0000100a00 */
[----:B--2---:R-:W-:Y:S11]  /*54bd0*/  HMMA.16816.F32.BF16 R8, R16, R4, R20 ;  /* 0x000000041008723c */ /* 0x004ff60000041814 */
[----:B------:R-:W-:Y:S04]  /*54be0*/  @!UPT UIADD3 URZ, URZ, URZ, URZ ;  /* 0x0000003f3f3ff290 */ /* 0x000fe8000fffe03f */
[----:B------:R-:W-:Y:S01]  /*54bf0*/  STL.64 [R1+0x7a0], R12 ;  /* 0x0007a00c01007387 */ /* 0x000fe20000100a00 */
[----:B------:R-:W-:Y:S02]  /*54c00*/  STL.64 [R1+0x7a8], R14 ;  /* 0x0007a80e01007387 */ /* 0x000fe40000100a00 */
[----:B------:R-:W2:Y:S05]  /*54c10*/  LDL.LU R20, [R1+0x530] ;  /* 0x0005300001147983 */ /* 0x000eaa0000300800 */
[----:B------:R-:W-:Y:S01]  /*54c20*/  STL.64 [R1+0x7b0], R8 ;  /* 0x0007b00801007387 */ /* 0x000fe20000100a00 */
[----:B------:R-:W-:Y:S02]  /*54c30*/  STL.64 [R1+0x7b8], R10 ;  /* 0x0007b80a01007387 */ /* 0x000fe40000100a00 */
[----:B------:R-:W2:Y:S02]  /*54c40*/  LDL.LU R21, [R1+0x534] ;  /* 0x0005340001157983 */ /* 0x000ea40000300800 */
[----:B------:R-:W3:Y:S01]  /*54c50*/  LDL.LU R22, [R1+0x538] ;  /* 0x0005380001167983 */ /* 0x000ee20000300800 */
[----:B------:R-:W3:Y:S04]  /*54c60*/  LDL.LU R23, [R1+0x53c] ;  /* 0x00053c0001177983 */ /* 0x000ee80000300800 */
[----:B---3--:R-:W-:Y:S01]  /*54c70*/  STL.64 [R1+0x4818], R22 ;  /* 0x0048181601007387 */ /* 0x008fe20000100a00 */
[----:B--2---:R0:W-:Y:S02]  /*54c80*/  STL.64 [R1+0x4810], R20 ;  /* 0x0048101401007387 */ /* 0x0041e40000100a00 */
[----:B0-----:R-:W-:-:S02]  /*54c90*/  IMAD.MOV.U32 R20, RZ, RZ, R6 ;  /* 0x000000ffff147224 */ /* 0x001fc400078e0006 */
[----:B------:R-:W-:Y:S01]  /*54ca0*/  IMAD.MOV.U32 R21, RZ, RZ, R7 ;  /* 0x000000ffff157224 */ /* 0x000fe200078e0007 */
[----:B------:R-:W2:Y:S01]  /*54cb0*/  LDL.LU R6, [R1+0x4924] ;  /* 0x0049240001067983 */ /* 0x000ea20000300800 */
[----:B------:R-:W2:Y:S03]  /*54cc0*/  LDL.LU R7, [R1+0x4920] ;  /* 0x0049200001077983 */ /* 0x000ea60000300800 */
[----:B------:R0:W-:Y:S02]  /*54cd0*/  STL.64 [R1+0x4828], R20 ;  /* 0x0048281401007387 */ /* 0x0001e40000100a00 */
[----:B0-----:R-:W-:Y:S02]  /*54ce0*/  IMAD.MOV.U32 R20, RZ, RZ, R0 ;  /* 0x000000ffff147224 */ /* 0x001fe400078e0000 */
[----:B------:R-:W-:Y:S01]  /*54cf0*/  IMAD.MOV.U32 R21, RZ, RZ, R2 ;  /* 0x000000ffff157224 */ /* 0x000fe200078e0002 */
[----:B------:R-:W3:Y:S01]  /*54d00*/  LDL.LU R0, [R1+0x491c] ;  /* 0x00491c0001007983 */ /* 0x000ee20000300800 */
[----:B------:R-:W4:Y:S03]  /*54d10*/  LDL.LU R2, [R1+0x4918] ;  /* 0x0049180001027983 */ /* 0x000f260000300800 */
[----:B------:R0:W-:Y:S02]  /*54d20*/  STL.64 [R1+0x4840], R20 ;  /* 0x0048401401007387 */ /* 0x0001e40000100a00 */
[----:B0-----:R-:W-:-:S02]  /*54d30*/  IMAD.MOV.U32 R20, RZ, RZ, R29 ;  /* 0x000000ffff147224 */ /* 0x001fc400078e001d */
[----:B------:R-:W-:Y:S01]  /*54d40*/  IMAD.MOV.U32 R21, RZ, RZ, R28 ;  /* 0x000000ffff157224 */ /* 0x000fe200078e001c */
[----:B------:R-:W3:Y:S01]  /*54d50*/  LDL.LU R29, [R1+0x4914] ;  /* 0x00491400011d7983 */ /* 0x000ee20000300800 */
[----:B------:R-:W3:Y:S03]  /*54d60*/  LDL.LU R28, [R1+0x4910] ;  /* 0x00491000011c7983 */ /* 0x000ee60000300800 */
[----:B------:R-:W-:Y:S04]  /*54d70*/  STL.64 [R1+0x4858], R20 ;  /* 0x0048581401007387 */ /* 0x000fe80000100a00 */
[----:B--2---:R-:W-:Y:S01]  /*54d80*/  STL.64 [R1+0x47e0], R6 ;  /* 0x0047e00601007387 */ /* 0x004fe20000100a00 */
[----:B------:R0:W-:Y:S03]  /*54d90*/  STL.64 [R1+0x47d8], R4 ;  /* 0x0047d80401007387 */ /* 0x0001e60000100a00 */
[----:B0-----:R-:W2:Y:S04]  /*54da0*/  LDL.LU.64 R4, [R1+0x10] ;  /* 0x0000100001047983 */ /* 0x001ea80000300a00 */
[----:B--2---:R0:W-:Y:S04]  /*54db0*/  STL.64 [R1+0x47f8], R4 ;  /* 0x0047f80401007387 */ /* 0x0041e80000100a00 */
[----:B0-----:R-:W2:Y:S01]  /*54dc0*/  LDL.LU.64 R4, [R1+0x20] ;  /* 0x0000200001047983 */ /* 0x001ea20000300a00 */
[----:B---3--:R-:W-:-:S02]  /*54dd0*/  IMAD.MOV.U32 R20, RZ, RZ, R0 ;  /* 0x000000ffff147224 */ /* 0x008fc400078e0000 */
[----:B------:R-:W-:Y:S01]  /*54de0*/  IMAD.MOV.U32 R21, RZ, RZ, R3 ;  /* 0x000000ffff157224 */ /* 0x000fe200078e0003 */
[----:B--2---:R0:W-:Y:S04]  /*54df0*/  STL.64 [R1+0x4820], R4 ;  /* 0x0048200401007387 */ /* 0x0041e80000100a00 */
[----:B0-----:R-:W2:Y:S01]  /*54e00*/  LDL.LU R4, [R1+0xb50] ;  /* 0x000b500001047983 */ /* 0x001ea20000300800 */
[----:B------:R-:W2:Y:S02]  /*54e10*/  LDL.LU R5, [R1+0xb54] ;  /* 0x000b540001057983 */ /* 0x000ea40000300800 */
[----:B------:R-:W3:Y:S02]  /*54e20*/  LDL.LU R6, [R1+0xb58] ;  /* 0x000b580001067983 */ /* 0x000ee40000300800 */
[----:B------:R-:W3:Y:S01]  /*54e30*/  LDL.LU R7, [R1+0xb5c] ;  /* 0x000b5c0001077983 */ /* 0x000ee20000300800 */
[----:B------:R-:W2:Y:S01]  /*54e40*/  LDL.LU R0, [R1+0x490c] ;  /* 0x00490c0001007983 */ /* 0x000ea20000300800 */
[----:B------:R-:W4:Y:S02]  /*54e50*/  LDL.LU R3, [R1+0x4908] ;  /* 0x0049080001037983 */ /* 0x000f240000300800 */
[----:B------:R-:W-:Y:S01]  /*54e60*/  STL.64 [R1+0x4870], R20 ;  /* 0x0048701401007387 */ /* 0x000fe20000100a00 */
[----:B---3--:R-:W-:Y:S01]  /*54e70*/  STL.64 [R1+0x4838], R6 ;  /* 0x0048380601007387 */ /* 0x008fe20000100a00 */
[----:B--2---:R0:W-:Y:S03]  /*54e80*/  STL.64 [R1+0x4830], R4 ;  /* 0x0048300401007387 */ /* 0x0041e60000100a00 */
[----:B0-----:R-:W2:Y:S01]  /*54e90*/  LDL.LU R4, [R1+0xb60] ;  /* 0x000b600001047983 */ /* 0x001ea20000300800 */
[----:B------:R-:W2:Y:S02]  /*54ea0*/  LDL.LU R5, [R1+0xb64] ;  /* 0x000b640001057983 */ /* 0x000ea40000300800 */
[----:B------:R-:W3:Y:S02]  /*54eb0*/  LDL.LU R6, [R1+0xb68] ;  /* 0x000b680001067983 */ /* 0x000ee40000300800 */
[----:B------:R-:W3:Y:S02]  /*54ec0*/  LDL.LU R7, [R1+0xb6c] ;  /* 0x000b6c0001077983 */ /* 0x000ee40000300800 */
[----:B------:R-:W-:-:S02]  /*54ed0*/  IMAD.MOV.U32 R20, RZ, RZ, R29 ;  /* 0x000000ffff147224 */ /* 0x000fc400078e001d */
[----:B----4-:R-:W-:Y:S01]  /*54ee0*/  IMAD.MOV.U32 R21, RZ, RZ, R2 ;  /* 0x000000ffff157224 */ /* 0x010fe200078e0002 */
        /* <DEDUP_REMOVED lines=24> */
[----:B------:R-:W-:Y:S04]  /*55070*/  STL.64 [R1+0x48b8], R20 ;  /* 0x0048b81401007387 */ /* 0x000fe80000100a00 */
[----:B---3--:R-:W-:Y:S01]  /*55080*/  STL.64 [R1+0x4880], R6 ;  /* 0x0048800601007387 */ /* 0x008fe20000100a00 */
[----:B--2---:R0:W-:Y:S03]  /*55090*/  STL.64 [R1+0x4878], R4 ;  /* 0x0048780401007387 */ /* 0x0041e60000100a00 */
[----:B----4-:R-:W1:Y:S04]  /*550a0*/  LDSM.16.MT88.4 R12, [R3+0x4180] ;  /* 0x00418000030c783b */ /* 0x010e680000004200 */
        /* <DEDUP_REMOVED lines=46> */
[----:B------:R-:W3:Y:S01]  /*55390*/  LDL.LU.64 R24, [R1] ;  /* 0x0000000001187983 */ /* 0x000ee20000300a00 */
[----:B-1----:R-:W-:Y:S02]  /*553a0*/  STL.64 [R1+0x4700], R14 ;  /* 0x0047000e01007387 */ /* 0x002fe40000100a00 */
[----:B------:R-:W-:Y:S02]  /*553b0*/  STL.64 [R1+0x46f8], R12 ;  /* 0x0046f80c01007387 */ /* 0x000fe40000100a00 */
[----:B------:R-:W-:Y:S01]  /*553c0*/  STL [R1+0x42e8], R3 ;  /* 0x0042e80301007387 */ /* 0x000fe20000100800 */
[----:B------:R-:W2:Y:S01]  /*553d0*/  LDL.LU.64 R6, [R1+0x48e0] ;  /* 0x0048e00001067983 */ /* 0x000ea20000300a00 */
[----:B------:R-:W2:Y:S05]  /*553e0*/  LDL.LU.64 R4, [R1+0x48d8] ;  /* 0x0048d80001047983 */ /* 0x000eaa0000300a00 */
        /* <DEDUP_REMOVED lines=84> */
[----:B--2---:R-:W-:Y:S11]  /*55930*/  HMMA.16816.F32.BF16 R8, R20, R4, R8 ;  /* 0x000000041408723c */ /* 0x004ff60000041808 */
[----:B------:R-:W-:Y:S11]  /*55940*/  @!UPT UIADD3 URZ, URZ, URZ, URZ ;  /* 0x0000003f3f3ff290 */ /* 0x000ff6000fffe03f */
[----:B------:R-:W-:Y:S01]  /*55950*/  @!UPT UIADD3 URZ, URZ, URZ, URZ ;  /* 0x0000003f3f3ff290 */ /* 0x000fe2000fffe03f */
[----:B------:R-:W-:Y:S01]  /*55960*/  STL.64 [R1+0x840], R8 ;  /* 0x0008400801007387 */ /* 0x000fe20000100a00 */
[----:B------:R0:W-:Y:S03]  /*55970*/  STL.64 [R1+0x848], R10 ;  /* 0x0008480a01007387 */ /* 0x0001e60000100a00 */
[----:B0-----:R-:W2:Y:S01]  /*55980*/  LDL.LU.64 R10, [R1+0x47f0] ;  /* 0x0047f000010a7983 */ /* 0x001ea20000300a00 */
[----:B------:R-:W2:Y:S02]  /*55990*/  LDL.LU.64 R8, [R1+0x47e8] ;  /* 0x0047e80001087983 */ /* 0x000ea40000300a00 */
[----:B------:R-:W-:Y:S02]  /*559a0*/  IMAD.MOV.U32 R15, RZ, RZ, R4 ;  /* 0x000000ffff0f7224 */ /* 0x000fe400078e0004 */
[----:B------:R-:W-:Y:S01]  /*559b0*/  IMAD.MOV.U32 R14, RZ, RZ, R5 ;  /* 0x000000ffff0e7224 */ /* 0x000fe200078e0005 */
[----:B------:R-:W4:Y:S01]  /*559c0*/  LDL.LU.64 R6, [R1+0x47e0] ;  /* 0x0047e00001067983 */ /* 0x000f220000300a00 */
[----:B------:R-:W4:Y:S03]  /*559d0*/  LDL.LU.64 R4, [R1+0x47d8] ;  /* 0x0047d80001047983 */ /* 0x000f260000300a00 */
[----:B------:R-:W-:Y:S01]  /*559e0*/  STL.64 [R1+0x4768], R14 ;  /* 0x0047680e01007387 */ /* 0x000fe20000100a00 */
[----:B------:R0:W-:Y:S02]  /*559f0*/  STL.64 [R1+0x4760], R12 ;  /* 0x0047600c01007387 */ /* 0x0001e40000100a00 */
[----:B---3--:R-:W-:-:S02]  /*55a00*/  IMAD.MOV.U32 R28, RZ, RZ, R24 ;  /* 0x000000ffff1c7224 */ /* 0x008fc400078e0018 */
[----:B------:R-:W-:Y:S01]  /*55a10*/  IMAD.MOV.U32 R29, RZ, RZ, R25 ;  /* 0x000000ffff1d7224 */ /* 0x000fe200078e0019 */
        /* <DEDUP_REMOVED lines=11> */
[----:B------:R-:W3:Y:S02]  /*55ad0*/  LDL.LU.64 R24, [R1+0x47c0] ;  /* 0x0047c00001187983 */ /* 0x000ee40000300a00 */
[C---:B---3--:R-:W-:Y:S01]  /*55ae0*/  HMMA.16816.F32.BF16 R12, R20.reuse, R24, R12 ;  /* 0x00000018140c723c */ /* 0x048fe2000004180c */
[----:B------:R-:W-:Y:S11]  /*55af0*/  STL.64 [R1+0x47b0], R24 ;  /* 0x0047b01801007387 */ /* 0x000ff60000100a00 */
[----:B------:R-:W-:Y:S11]  /*55b00*/  @!UPT UIADD3 URZ, URZ, URZ, URZ ;  /* 0x0000003f3f3ff290 */ /* 0x000ff6000fffe03f */
[----:B------:R0:W-:Y:S01]  /*55b10*/  STL.64 [R1+0x530], R12 ;  /* 0x0005300c01007387 */ /* 0x0001e20000100a00 */
[----:B------:R-:W-:Y:S03]  /*55b20*/  STL.64 [R1+0x538], R14 ;  /* 0x0005380e01007387 */ /* 0x000fe60000100a00 */
[----:B0-----:R-:W3:Y:S04]  /*55b30*/  LDL.64 R12, [R1+0x130] ;  /* 0x00013000010c7983 */ /* 0x001ee80000100a00 */
[----:B---3--:R0:W-:Y:S04]  /*55b40*/  STL.64 [R1+0x4778], R12 ;  /* 0x0047780c01007387 */ /* 0x0081e80000100a00 */
[----:B0-----:R-:W3:Y:S04]  /*55b50*/  LDL.LU.64 R12, [R1+0x140] ;  /* 0x00014000010c7983 */ /* 0x001ee80000300a00 */
[----:B---3--:R2:W-:Y:S02]  /*55b60*/  STL.64 [R1+0x4790], R12 ;  /* 0x0047900c01007387 */ /* 0x0085e40000100a00 */
[C---:B--2---:R-:W-:Y:S02]  /*55b70*/  HMMA.16816.F32.BF16 R12, R20.reuse, R8, R16 ;  /* 0x00000008140c723c */ /* 0x044fe40000041810 */
[----:B------:R-:W2:Y:S04]  /*55b80*/  LDL.LU.64 R16, [R1+0x50] ;  /* 0x0000500001107983 */ /* 0x000ea80000300a00 */
[----:B--2---:R0:W-:Y:S11]  /*55b90*/  STL.64 [R1+0x47b8], R16 ;  /* 0x0047b81001007387 */ /* 0x0041f60000100a00 */
[----:B------:R-:W-:Y:S06]  /*55ba0*/  @!UPT UIADD3 URZ, URZ, URZ, URZ ;  /* 0x0000003f3f3ff290 */ /* 0x000fec000fffe03f */
[----:B------:R1:W-:Y:S02]  /*55bb0*/  STL.64 [R1+0x510], R12 ;  /* 0x0005100c01007387 */ /* 0x0003e40000100a00 */
[----:B------:R-:W-:Y:S01]  /*55bc0*/  STL.64 [R1+0x518], R14 ;  /* 0x0005180e01007387 */ /* 0x000fe20000100a00 */
[----:B0-----:R-:W4:Y:S01]  /*55bd0*/  LDL.LU R16, [R1+0x4c0] ;  /* 0x0004c00001107983 */ /* 0x001f220000300800 */
[----:B------:R-:W4:Y:S02]  /*55be0*/  LDL.LU R17, [R1+0x4c4] ;  /* 0x0004c40001117983 */ /* 0x000f240000300800 */
[----:B------:R-:W4:Y:S02]  /*55bf0*/  LDL.LU R18, [R1+0x4c8] ;  /* 0x0004c80001127983 */ /* 0x000f240000300800 */
[----:B------:R-:W4:Y:S01]  /*55c00*/  LDL.LU R19, [R1+0x4cc] ;  /* 0x0004cc0001137983 */ /* 0x000f220000300800 */
[----:B------:R-:W2:Y:S01]  /*55c10*/  LDL R3, [R1+0xdb4] ;  /* 0x000db40001037983 */ /* 0x000ea20000100800 */
[----:B------:R-:W3:Y:S02]  /*55c20*/  LDL.LU R24, [R1+0xad0] ;  /* 0x000ad00001187983 */ /* 0x000ee40000300800 */
[----:B------:R-:W3:Y:S02]  /*55c30*/  LDL.LU R25, [R1+0xad4] ;  /* 0x000ad40001197983 */ /* 0x000ee40000300800 */
[----:B------:R-:W3:Y:S01]  /*55c40*/  LDL.LU R26, [R1+0xad8] ;  /* 0x000ad800011a7983 */ /* 0x000ee20000300800 */
[----:B------:R-:W3:Y:S01]  /*55c50*/  LDL.LU R27, [R1+0xadc] ;  /* 0x000adc00011b7983 */ /* 0x000ee20000300800 */
[----:B-1----:R-:W2:Y:S03]  /*55c60*/  LDL.64 R12, [R1+0x150] ;  /* 0x00015000010c7983 */ /* 0x002ea60000100a00 */
[----:B--2---:R0:W-:Y:S04]  /*55c70*/  STL.64 [R1+0x47a8], R12 ;  /* 0x0047a80c01007387 */ /* 0x0041e80000100a00 */
[----:B0-----:R-:W3:Y:S01]  /*55c80*/  LDL.LU.64 R12, [R1+0x160] ;  /* 0x00016000010c7983 */ /* 0x001ee20000300a00 */
[----:B------:R-:W-:Y:S02]  /*55c90*/  STL.64 [R1+0x46a0], R10 ;  /* 0x0046a00a01007387 */ /* 0x000fe40000100a00 */
[----:B------:R0:W-:Y:S02]  /*55ca0*/  STL.64 [R1+0x4698], R8 ;  /* 0x0046980801007387 */ /* 0x0001e40000100a00 */
[----:B0-----:R-:W2:Y:S04]  /*55cb0*/  LDL.LU.64 R8, [R1+0x120] ;  /* 0x0001200001087983 */ /* 0x001ea80000300a00 */
[----:B--2---:R0:W-:Y:S04]  /*55cc0*/  STL.64 [R1+0x4770], R8 ;  /* 0x0047700801007387 */ /* 0x0041e80000100a00 */
[----:B0-----:R-:W2:Y:S01]  /*55cd0*/  LDL.LU R8, [R1+0xaa0] ;  /* 0x000aa00001087983 */ /* 0x001ea20000300800 */
[----:B------:R-:W2:Y:S02]  /*55ce0*/  LDL.LU R9, [R1+0xaa4] ;  /* 0x000aa40001097983 */ /* 0x000ea40000300800 */
[----:B------:R-:W2:Y:S02]  /*55cf0*/  LDL.LU R10, [R1+0xaa8] ;  /* 0x000aa800010a7983 */ /* 0x000ea40000300800 */
[----:B------:R-:W2:Y:S01]  /*55d00*/  LDL.LU R11, [R1+0xaac] ;  /* 0x000aac00010b7983 */ /* 0x000ea20000300800 */
[C---:B----4-:R-:W-:Y:S01]  /*55d10*/  HMMA.16816.F32.BF16 R16, R20.reuse, R4, R16 ;  /* 0x000000041410723c */ /* 0x050fe20000041810 */
[----:B--2---:R-:W-:Y:S01]  /*55d20*/  STL.64 [R1+0x4788], R10 ;  /* 0x0047880a01007387 */ /* 0x004fe20000100a00 */
[----:B------:R0:W-:Y:S03]  /*55d30*/  STL.64 [R1+0x4780], R8 ;  /* 0x0047800801007387 */ /* 0x0001e60000100a00 */
        /* <DEDUP_REMOVED lines=11> */
[----:B------:R-:W-:Y:S03]  /*55df0*/  STL.64 [R1+0x508], R18 ;  /* 0x0005081201007387 */ /* 0x000fe60000100a00 */
[----:B0-----:R-:W4:Y:S01]  /*55e00*/  LDL.LU.64 R16, [R1+0x47b8] ;  /* 0x0047b80001107983 */ /* 0x001f220000300a00 */
[----:B------:R-:W-:Y:S02]  /*55e10*/  STL.64 [R1+0x4690], R6 ;  /* 0x0046900601007387 */ /* 0x000fe40000100a00 */
[----:B------:R0:W-:Y:S02]  /*55e20*/  STL.64 [R1+0x4688], R4 ;  /* 0x0046880401007387 */ /* 0x0001e40000100a00 */
[----:B0-----:R-:W4:Y:S01]  /*55e30*/  LDL.LU R4, [R1+0x4b0] ;  /* 0x0004b00001047983 */ /* 0x001f220000300800 */
[----:B------:R-:W4:Y:S02]  /*55e40*/  LDL.LU R5, [R1+0x4b4] ;  /* 0x0004b40001057983 */ /* 0x000f240000300800 */
[----:B------:R-:W4:Y:S02]  /*55e50*/  LDL.LU R6, [R1+0x4b8] ;  /* 0x0004b80001067983 */ /* 0x000f240000300800 */
[----:B------:R-:W4:Y:S01]  /*55e60*/  LDL.LU R7, [R1+0x4bc] ;  /* 0x0004bc0001077983 */ /* 0x000f220000300800 */
[C---:B---3--:R-:W-:Y:S08]  /*55e70*/  HMMA.16816.F32.BF16 R24, R20.reuse, R12, R24 ;  /* 0x0000000c1418723c */ /* 0x048ff00000041818 */
[----:B----4-:R-:W-:Y:S11]  /*55e80*/  HMMA.16816.F32.BF16 R4, R20, R16, R4 ;  /* 0x000000101404723c */ /* 0x010ff60000041804 */
[----:B------:R-:W-:Y:S11]  /*55e90*/  @!UPT UIADD3 URZ, URZ, URZ, URZ ;  /* 0x0000003f3f3ff290 */ /* 0x000ff6000fffe03f */
[----:B------:R-:W-:Y:S01]  /*55ea0*/  @!UPT UIADD3 URZ, URZ, URZ, URZ ;  /* 0x0000003f3f3ff290 */ /* 0x000fe2000fffe03f */
[----:B------:R0:W-:Y:S02]  /*55eb0*/  STL.64 [R1+0x4f0], R4 ;  /* 0x0004f00401007387 */ /* 0x0001e40000100a00 */
[----:B0-----:R-:W-:Y:S02]  /*55ec0*/  IMAD.MOV.U32 R5, RZ, RZ, R16 ;  /* 0x000000ffff057224 */ /* 0x001fe400078e0010 */
[----:B------:R-:W-:Y:S02]  /*55ed0*/  IMAD.MOV.U32 R4, RZ, RZ, R17 ;  /* 0x000000ffff047224 */ /* 0x000fe400078e0011 */
[----:B------:R0:W1:Y:S04]  /*55ee0*/  LDSM.16.MT88.4 R16, [R3+0x6000] ;  /* 0x006000000310783b */ /* 0x0000680000004200 */
[----:B------:R-:W-:Y:S01]  /*55ef0*/  STL.64 [R1+0x4f8], R6 ;  /* 0x0004f80601007387 */ /* 0x000fe20000100a00 */
[----:B0-----:R-:W-:-:S03]  /*55f00*/  IMAD.MOV.U32 R3, RZ, RZ, R13 ;  /* 0x000000ffff037224 */ /* 0x001fc600078e000d */
[----:B-1----:R-:W-:Y:S01]  /*55f10*/  STL.64 [R1+0x4588], R18 ;  /* 0x0045881201007387 */ /* 0x002fe20000100a00 */
[----:B------:R0:W-:Y:S03]  /*55f20*/  STL.64 [R1+0x4580], R16 ;  /* 0x0045801001007387 */ /* 0x0001e60000100a00 */
[----:B0-----:R-:W3:Y:S01]  /*55f30*/  LDL.LU R16, [R1+0xa90] ;  /* 0x000a900001107983 */ /* 0x001ee20000300800 */
[----:B------:R-:W3:Y:S02]  /*55f40*/  LDL.LU R17, [R1+0xa94] ;  /* 0x000a940001117983 */ /* 0x000ee40000300800 */
[----:B------:R-:W3:Y:S02]  /*55f50*/  LDL.LU R18, [R1+0xa98] ;  /* 0x000a980001127983 */ /* 0x000ee40000300800 */
[----:B------:R-:W3:Y:S01]  /*55f60*/  LDL.LU R19, [R1+0xa9c] ;  /* 0x000a9c0001137983 */ /* 0x000ee20000300800 */
[----:B------:R0:W-:Y:S01]  /*55f70*/  STL.64 [R1+0x880], R24 ;  /* 0x0008801801007387 */ /* 0x0001e20000100a00 */
[----:B------:R1:W-:Y:S03]  /*55f80*/  STL.64 [R1+0x888], R26 ;  /* 0x0008881a01007387 */ /* 0x0003e60000100a00 */
[----:B0-----:R-:W4:Y:S01]  /*55f90*/  LDL.LU.64 R24, [R1+0x47b0] ;  /* 0x0047b00001187983 */ /* 0x001f220000300a00 */
[----:B-1----:R-:W-:-:S02]  /*55fa0*/  IMAD.MOV.U32 R26, RZ, RZ, R12 ;  /* 0x000000ffff1a7224 */ /* 0x002fc400078e000c */
        /* <DEDUP_REMOVED lines=30> */
[----:B------:R-:W2:Y:S02]  /*56190*/  LDL.LU.64 R14, [R1+0x4768] ;  /* 0x00476800010e7983 */ /* 0x000ea40000300a00 */
[----:B------:R-:W2:Y:S01]  /*561a0*/  LDL.LU.64 R12, [R1+0x4760] ;  /* 0x00476000010c7983 */ /* 0x000ea20000300a00 */
[----:B------:R-:W-:Y:S01]  /*561b0*/  STL [R1+0x466c], R27 ;  /* 0x00466c1b01007387 */ /* 0x000fe20000100800 */
[----:B---3--:R-:W-:Y:S11]  /*561c0*/  HMMA.16816.F32.BF16 R16, R20, R8, R16 ;  /* 0x000000081410723c */ /* 0x008ff60000041810 */
[----:B------:R-:W-:Y:S11]  /*561d0*/  @!UPT UIADD3 URZ, URZ, URZ, URZ ;  /* 0x0000003f3f3ff290 */ /* 0x000ff6000fffe03f */
[----:B------:R-:W-:Y:S01]  /*561e0*/  @!UPT UIADD3 URZ, URZ, URZ, URZ ;  /* 0x0000003f3f3ff290 */ /* 0x000fe2000fffe03f */
[----:B------:R0:W-:Y:S01]  /*561f0*/  STL.64 [R1+0x8e0], R16 ;  /* 0x0008e01001007387 */ /* 0x0001e20000100a00 */
[----:B------:R-:W-:Y:S02]  /*56200*/  STL.64 [R1+0x8e8], R18 ;  /* 0x0008e81201007387 */ /* 0x000fe40000100a00 */
[----:B0-----:R-:W-:Y:S02]  /*56210*/  IMAD.MOV.U32 R17, RZ, RZ, R4 ;  /* 0x000000ffff117224 */ /* 0x001fe400078e0004 */
[----:B------:R-:W-:Y:S01]  /*56220*/  IMAD.MOV.U32 R16, RZ, RZ, R5 ;  /* 0x000000ffff107224 */ /* 0x000fe200078e0005 */
[----:B------:R-:W3:Y:S01]  /*56230*/  LDL.LU R4, [R1+0x420] ;  /* 0x0004200001047983 */ /* 0x000ee20000300800 */
[----:B------:R-:W3:Y:S02]  /*56240*/  LDL.LU R5, [R1+0x424] ;  /* 0x0004240001057983 */ /* 0x000ee40000300800 */
[----:B------:R-:W2:Y:S02]  /*56250*/  LDL.LU R6, [R1+0x428] ;  /* 0x0004280001067983 */ /* 0x000ea40000300800 */
[----:B------:R-:W2:Y:S02]  /*56260*/  LDL.LU R7, [R1+0x42c] ;  /* 0x00042c0001077983 */ /* 0x000ea40000300800 */
[----:B------:R-:W-:-:S02]  /*56270*/  IMAD.MOV.U32 R26, RZ, RZ, R8 ;  /* 0x000000ffff1a7224 */ /* 0x000fc400078e0008 */
[----:B------:R-:W-:Y:S01]  /*56280*/  IMAD.MOV.U32 R3, RZ, RZ, R9 ;  /* 0x000000ffff037224 */ /* 0x000fe200078e0009 */
[----:B--2---:R-:W-:Y:S01]  /*56290*/  STL.64 [R1+0x46b0], R6 ;  /* 0x0046b00601007387 */ /* 0x004fe20000100a00 */
[----:B---3--:R0:W-:Y:S02]  /*562a0*/  STL.64 [R1+0x46a8], R4 ;  /* 0x0046a80401007387 */ /* 0x0081e40000100a00 */
[----:B0-----:R-:W-:Y:S02]  /*562b0*/  IMAD.MOV.U32 R4, RZ, RZ, R28 ;  /* 0x000000ffff047224 */ /* 0x001fe400078e001c */
[----:B------:R-:W-:Y:S01]  /*562c0*/  IMAD.MOV.U32 R5, RZ, RZ, R29 ;  /* 0x000000ffff057224 */ /* 0x000fe200078e001d */
[----:B------:R-:W2:Y:S01]  /*562d0*/  LDL.LU R28, [R1+0x475c] ;  /* 0x00475c00011c7983 */ /* 0x000ea20000300800 */
[----:B------:R-:W3:Y:S03]  /*562e0*/  LDL.LU R29, [R1+0x4758] ;  /* 0x00475800011d7983 */ /* 0x000ee60000300800 */
[----:B------:R0:W-:Y:S02]  /*562f0*/  STL.64 [R1+0x46c8], R4 ;  /* 0x0046c80401007387 */ /* 0x0001e40000100a00 */
[----:B0-----:R-:W-:-:S02]  /*56300*/  IMAD.MOV.U32 R4, RZ, RZ, R15 ;  /* 0x000000ffff047224 */ /* 0x001fc400078e000f */
[----:B------:R-:W-:-:S05]  /*56310*/  IMAD.MOV.U32 R5, RZ, RZ, R14 ;  /* 0x000000ffff057224 */ /* 0x000fca00078e000e */
[----:B------:R0:W-:Y:S01]  /*56320*/  STL.64 [R1+0x46e0], R4 ;  /* 0x0046e00401007387 */ /* 0x0001e20000100a00 */
[----:B------:R-:W2:Y:S02]  /*56330*/  LDL.LU R8, [R1+0x430] ;  /* 0x0004300001087983 */ /* 0x000ea40000300800 */
[----:B------:R-:W2:Y:S02]  /*56340*/  LDL.LU R9, [R1+0x434] ;  /* 0x0004340001097983 */ /* 0x000ea40000300800 */
[----:B------:R-:W2:Y:S01]  /*56350*/  LDL.LU R10, [R1+0x438] ;  /* 0x00043800010a7983 */ /* 0x000ea20000300800 */
[----:B------:R-:W2:Y:S01]  /*56360*/  LDL.LU R11, [R1+0x43c] ;  /* 0x00043c00010b7983 */ /* 0x000ea20000300800 */
[----:B0-----:R-:W-:Y:S02]  /*56370*/  IMAD.MOV.U32 R4, RZ, RZ, R13 ;  /* 0x000000ffff047224 */ /* 0x001fe400078e000d */
[----:B------:R-:W-:-:S05]  /*56380*/  IMAD.MOV.U32 R5, RZ, RZ, R12 ;  /* 0x000000ffff057224 */ /* 0x000fca00078e000c */
[----:B------:R0:W-:Y:S04]  /*56390*/  STL.64 [R1+0x4708], R4 ;  /* 0x0047080401007387 */ /* 0x0001e80000100a00 */
        /* <DEDUP_REMOVED lines=10> */
[----:B--2---:R-:W-:Y:S01]  /*56440*/  STL.64 [R1+0x4730], R6 ;  /* 0x0047300601007387 */ /* 0x004fe20000100a00 */
[----:B------:R0:W-:Y:S03]  /*56450*/  STL.64 [R1+0x4728], R4 ;  /* 0x0047280401007387 */ /* 0x0001e60000100a00 */
[----:B0-----:R-:W2:Y:S04]  /*56460*/  LDL.LU.64 R4, [R1+0x100] ;  /* 0x0001000001047983 */ /* 0x001ea80000300a00 */
[----:B--2---:R0:W-:Y:S01]  /*56470*/  STL.64 [R1+0x4740], R4 ;  /* 0x0047400401007387 */ /* 0x0041e20000100a00 */
[----:B------:R-:W2:Y:S03]  /*56480*/  LDL.64 R12, [R1+0xf0] ;  /* 0x0000f000010c7983 */ /* 0x000ea60000100a00 */
[----:B0-----:R-:W3:Y:S04]  /*56490*/  LDL.64 R4, [R1+0x110] ;  /* 0x0001100001047983 */ /* 0x001ee80000100a00 */
[----:B--2---:R0:W-:Y:S04]  /*564a0*/  STL.64 [R1+0x4738], R12 ;  /* 0x0047380c01007387 */ /* 0x0041e80000100a00 */
[----:B0-----:R-:W2:Y:S01]  /*564b0*/  LDL.LU R12, [R1+0xa70] ;  /* 0x000a7000010c7983 */ /* 0x001ea20000300800 */
[----:B------:R-:W2:Y:S02]  /*564c0*/  LDL.LU R13, [R1+0xa74] ;  /* 0x000a7400010d7983 */ /* 0x000ea40000300800 */
[----:B------:R-:W2:Y:S02]  /*564d0*/  LDL.LU R14, [R1+0xa78] ;  /* 0x000a7800010e7983 */ /* 0x000ea40000300800 */
[----:B------:R-:W2:Y:S02]  /*564e0*/  LDL.LU R15, [R1+0xa7c] ;  /* 0x000a7c00010f7983 */ /* 0x000ea40000300800 */
[----:B--2---:R-:W-:Y:S01]  /*564f0*/  STL.64 [R1+0x4750], R14 ;  /* 0x0047500e01007387 */ /* 0x004fe20000100a00 */
[----:B------:R0:W-:Y:S03]  /*56500*/  STL.64 [R1+0x4748], R12 ;  /* 0x0047480c01007387 */ /* 0x0001e60000100a00 */
[----:B0-----:R-:W3:Y:S01]  /*56510*/  LDL.LU R12, [R1+0xa80] ;  /* 0x000a8000010c7983 */ /* 0x001ee20000300800 */
[----:B------:R-:W3:Y:S02]  /*56520*/  LDL.LU R13, [R1+0xa84] ;  /* 0x000a8400010d7983 */ /* 0x000ee40000300800 */
[----:B------:R-:W3:Y:S02]  /*56530*/  LDL.LU R14, [R1+0xa88] ;  /* 0x000a8800010e7983 */ /* 0x000ee40000300800 */
[----:B------:R-:W3:Y:S01]  /*56540*/  LDL.LU R15, [R1+0xa8c] ;  /* 0x000a8c00010f7983 */ /* 0x000ee20000300800 */
[----:B------:R-:W-:Y:S01]  /*56550*/  STL.64 [R1+0x46c0], R10 ;  /* 0x0046c00a01007387 */ /* 0x000fe20000100a00 */
[----:B------:R0:W-:Y:S03]  /*56560*/  STL.64 [R1+0x46b8], R8 ;  /* 0x0046b80801007387 */ /* 0x0001e60000100a00 */
        /* <DEDUP_REMOVED lines=9> */
[----:B------:R-:W2:Y:S01]  /*56600*/  LDL.LU R11, [R1+0x46c] ;  /* 0x00046c00010b7983 */ /* 0x000ea20000300800 */
[C---:B---3--:R-:W-:Y:S01]  /*56610*/  HMMA.16816.F32.BF16 R12, R20.reuse, R4, R12 ;  /* 0x00000004140c723c */ /* 0x048fe2000004180c */
[----:B------:R-:W-:Y:S01]  /*56620*/  IMAD.MOV.U32 R27, RZ, RZ, R5 ;  /* 0x000000ffff1b7224 */ /* 0x000fe200078e0005 */
[----:B--2---:R-:W-:Y:S01]  /*56630*/  STL.64 [R1+0x46f0], R10 ;  /* 0x0046f00a01007387 */ /* 0x004fe20000100a00 */
[----:B------:R0:W-:Y:S03]  /*56640*/  STL.64 [R1+0x46e8], R8 ;  /* 0x0046e80801007387 */ /* 0x0001e60000100a00 */
[----:B0-----:R-:W2:Y:S01]  /*56650*/  LDL.LU R8, [R1+0x480] ;  /* 0x0004800001087983 */ /* 0x001ea20000300800 */
[----:B------:R-:W2:Y:S02]  /*56660*/  LDL.LU R9, [R1+0x484] ;  /* 0x0004840001097983 */ /* 0x000ea40000300800 */
[----:B------:R-:W2:Y:S02]  /*56670*/  LDL.LU R10, [R1+0x488] ;  /* 0x00048800010a7983 */ /* 0x000ea40000300800 */
[----:B------:R-:W2:Y:S01]  /*56680*/  LDL.LU R11, [R1+0x48c] ;  /* 0x00048c00010b7983 */ /* 0x000ea20000300800 */
[----:B------:R0:W-:Y:S04]  /*56690*/  STL.64 [R1+0x4680], R16 ;  /* 0x0046801001007387 */ /* 0x0001e80000100a00 */
[----:B0-----:R-:W3:Y:S01]  /*566a0*/  LDL.LU R16, [R1+0x400] ;  /* 0x0004000001107983 */ /* 0x001ee20000300800 */
[----:B------:R-:W3:Y:S02]  /*566b0*/  LDL.LU R17, [R1+0x404] ;  /* 0x0004040001117983 */ /* 0x000ee40000300800 */
[----:B------:R-:W3:Y:S02]  /*566c0*/  LDL.LU R18, [R1+0x408] ;  /* 0x0004080001127983 */ /* 0x000ee40000300800 */
[----:B------:R-:W3:Y:S01]  /*566d0*/  LDL.LU R19, [R1+0x40c] ;  /* 0x00040c0001137983 */ /* 0x000ee20000300800 */
[----:B------:R-:W-:Y:S01]  /*566e0*/  STL [R1+0x4674], R3 ;  /* 0x0046740301007387 */ /* 0x000fe20000100800 */
[----:B------:R-:W-:Y:S02]  /*566f0*/  STL [R1+0x4670], R26 ;  /* 0x0046701a01007387 */ /* 0x000fe40000100800 */
[----:B------:R-:W-:Y:S02]  /*56700*/  STL.64 [R1+0x8f0], R12 ;  /* 0x0008f00c01007387 */ /* 0x000fe40000100a00 */
[----:B------:R0:W-:Y:S02]  /*56710*/  STL.64 [R1+0x8f8], R14 ;  /* 0x0008f80e01007387 */ /* 0x0001e40000100a00 */
        /* <DEDUP_REMOVED lines=8> */
[----:B------:R0:W-:Y:S01]  /*567a0*/  STL.64 [R1+0x970], R12 ;  /* 0x0009700c01007387 */ /* 0x0001e20000100a00 */
[----:B------:R-:W-:Y:S03]  /*567b0*/  STL.64 [R1+0x978], R14 ;  /* 0x0009780e01007387 */ /* 0x000fe60000100a00 */
[----:B0-----:R-:W2:Y:S01]  /*567c0*/  LDL.LU.64 R12, [R1+0x4738] ;  /* 0x00473800010c7983 */ /* 0x001ea20000300a00 */
[----:B------:R-:W2:Y:S02]  /*567d0*/  LDL.LU.64 R6, [R1+0x4730] ;  /* 0x0047300001067983 */ /* 0x000ea40000300a00 */
[----:B------:R-:W2:Y:S02]  /*567e0*/  LDL.LU.64 R4, [R1+0x4728] ;  /* 0x0047280001047983 */ /* 0x000ea40000300a00 */
        /* <DEDUP_REMOVED lines=8> */
[----:B--2---:R-:W-:Y:S01]  /*56870*/  HMMA.16816.F32.BF16 R20, R20, R12, R4 ;  /* 0x0000000c1414723c */ /* 0x004fe20000041804 */
[----:B------:R-:W2:Y:S01]  /*56880*/  LDL.LU.64 R4, [R1+0x4708] ;  /* 0x0047080001047983 */ /* 0x000ea20000300a00 */
[----:B------:R-:W2:Y:S02]  /*56890*/  LDL.LU.64 R14, [R1+0x4700] ;  /* 0x00470000010e7983 */ /* 0x000ea40000300a00 */
[----:B------:R-:W2:Y:S11]  /*568a0*/  LDL.LU.64 R12, [R1+0x46f8] ;  /* 0x0046f800010c7983 */ /* 0x000eb60000300a00 */
[----:B------:R-:W-:Y:S08]  /*568b0*/  @!UPT UIADD3 URZ, URZ, URZ, URZ ;  /* 0x0000003f3f3ff290 */ /* 0x000ff0000fffe03f */
[----:B------:R-:W-:Y:S01]  /*568c0*/  STL.64 [R1+0x960], R20 ;  /* 0x0009601401007387 */ /* 0x000fe20000100a00 */
[----:B------:R-:W-:Y:S01]  /*568d0*/  STL.64 [R1+0x968], R22 ;  /* 0x0009681601007387 */ /* 0x000fe20000100a00 */
        /* <DEDUP_REMOVED lines=15> */
[----:B------:R-:W4:Y:S01]  /*569d0*/  LDL.LU.64 R10, [R1+0x46c0] ;  /* 0x0046c000010a7983 */ /* 0x000f220000300a00 */
[----:B------:R-:W4:Y:S02]  /*569e0*/  LDL.LU.64 R8, [R1+0x46b8] ;  /* 0x0046b80001087983 */ /* 0x000f240000300a00 */
[----:B------:R-:W-:-:S02]  /*569f0*/  IMAD.MOV.U32 R23, RZ, RZ, R0 ;  /* 0x000000ffff177224 */ /* 0x000fc400078e0000 */
[----:B------:R-:W-:Y:S02]  /*56a00*/  IMAD.MOV.U32 R21, RZ, RZ, R28 ;  /* 0x000000ffff157224 */ /* 0x000fe400078e001c */
[----:B------:R-:W-:Y:S02]  /*56a10*/  IMAD.MOV.U32 R20, RZ, RZ, R29 ;  /* 0x000000ffff147224 */ /* 0x000fe400078e001d */
[----:B------:R-:W-:Y:S11]  /*56a20*/  IMAD.MOV.U32 R22, RZ, RZ, R2 ;  /* 0x000000ffff167224 */ /* 0x000ff600078e0002 */
[----:B------:R-:W-:Y:S02]  /*56a30*/  @!UPT UIADD3 URZ, URZ, URZ, URZ ;  /* 0x0000003f3f3ff290 */ /* 0x000fe4000fffe03f */
[----:B------:R-:W-:Y:S02]  /*56a40*/  IMAD.MOV.U32 R0, RZ, RZ, R7 ;  /* 0x000000ffff007224 */ /* 0x000fe400078e0007 */
[----:B------:R-:W-:Y:S02]  /*56a50*/  IMAD.MOV.U32 R28, RZ, RZ, R5 ;  /* 0x000000ffff1c7224 */ /* 0x000fe400078e0005 */
[----:B------:R-:W-:Y:S02]  /*56a60*/  IMAD.MOV.U32 R29, RZ, RZ, R4 ;  /* 0x000000ffff1d7224 */ /* 0x000fe400078e0004 */
[----:B------:R-:W-:Y:S02]  /*56a70*/  IMAD.MOV.U32 R2, RZ, RZ, R6 ;  /* 0x000000ffff027224 */ /* 0x000fe400078e0006 */
[----:B------:R-:W2:Y:S01]  /*56a80*/  LDL.LU.64 R6, [R1+0x46b0] ;  /* 0x0046b00001067983 */ /* 0x000ea20000300a00 */
[----:B------:R-:W2:Y:S02]  /*56a90*/  LDL.LU.64 R4, [R1+0x46a8] ;  /* 0x0046a80001047983 */ /* 0x000ea40000300a00 */
[----:B------:R-:W-:Y:S02]  /*56aa0*/  STL [R1+0x3dfc], R0 ;  /* 0x003dfc0001007387 */ /* 0x000fe40000100800 */
[----:B------:R-:W-:Y:S01]  /*56ab0*/  STL [R1+0x3df8], R28 ;  /* 0x003df81c01007387 */ /* 0x000fe20000100800 */
[----:B------:R-:W-:Y:S01]  /*56ac0*/  STL [R1+0x3df4], R29 ;  /* 0x003df41d01007387 */ /* 0x000fe20000100800 */
[----:B------:R-:W-:Y:S01]  /*56ad0*/  STL [R1+0x3df0], R2 ;  /* 0x003df00201007387 */ /* 0x000fe20000100800 */
[C---:B----4-:R-:W-:Y:S11]  /*56ae0*/  HMMA.16816.F32.BF16 R8, R12.reuse, R24, R8 ;  /* 0x000000180c08723c */ /* 0x050ff60000041808 */
[----:B------:R-:W-:Y:S11]  /*56af0*/  @!UPT UIADD3 URZ, URZ, URZ, URZ ;  /* 0x0000003f3f3ff290 */ /* 0x000ff6000fffe03f */
[----:B------:R-:W-:Y:S01]  /*56b00*/  @!UPT UIADD3 URZ, URZ, URZ, URZ ;  /* 0x0000003f3f3ff290 */ /* 0x000fe2000fffe03f */
[----:B------:R-:W-:Y:S01]  /*56b10*/  STL.64 [R1+0x920], R8 ;  /* 0x0009200801007387 */ /* 0x000fe20000100a00 */
[----:B------:R0:W-:Y:S03]  /*56b20*/  STL.64 [R1+0x928], R10 ;  /* 0x0009280a01007387 */ /* 0x0001e60000100a00 */
[----:B0-----:R-:W4:Y:S01]  /*56b30*/  LDL.LU.64 R10, [R1+0x46a0] ;  /* 0x0046a000010a7983 */ /* 0x001f220000300a00 */
[----:B------:R-:W2:Y:S02]  /*56b40*/  LDL.LU.64 R8, [R1+0x4698] ;  /* 0x0046980001087983 */ /* 0x000ea40000300a00 */
[----:B------:R-:W3:Y:S01]  /*56b50*/  LDL R25, [R1+0xdb4] ;  /* 0x000db40001197983 */ /* 0x000ee20000100800 */
[C---:B--2---:R-:W-:Y:S11]  /*56b60*/  HMMA.16816.F32.BF16 R4, R12.reuse, R8, R4 ;  /* 0x000000080c04723c */ /* 0x044ff60000041804 */
[----:B------:R-:W-:Y:S11]  /*56b70*/  @!UPT UIADD3 URZ, URZ, URZ, URZ ;  /* 0x0000003f3f3ff290 */ /* 0x000ff6000fffe03f */
[----:B------:R-:W-:Y:S01]  /*56b80*/  @!UPT UIADD3 URZ, URZ, URZ, URZ ;  /* 0x0000003f3f3ff290 */ /* 0x000fe2000fffe03f */
[----:B------:R-:W-:Y:S01]  /*56b90*/  STL [R1+0x914], R5 ;  /* 0x0009140501007387 */ /* 0x000fe20000100800 */
[----:B------:R0:W-:Y:S02]  /*56ba0*/  STL.64 [R1+0x918], R6 ;  /* 0x0009180601007387 */ /* 0x0001e40000100a00 */
[----:B------:R-:W-:Y:S01]  /*56bb0*/  IMAD.MOV.U32 R2, RZ, RZ, R4 ;  /* 0x000000ffff027224 */ /* 0x000fe200078e0004 */
[----:B0-----:R-:W2:Y:S01]  /*56bc0*/  LDL.LU.64 R6, [R1+0x4690] ;  /* 0x0046900001067983 */ /* 0x001ea20000300a00 */
[----:B------:R-:W3:Y:S03]  /*56bd0*/  LDL.LU.64 R4, [R1+0x4688] ;  /* 0x0046880001047983 */ /* 0x000ee60000300a00 */
[----:B------:R-:W-:Y:S01]  /*56be0*/  STL [R1+0x3e00], R2 ;  /* 0x003e000201007387 */ /* 0x000fe20000100800 */
[----:B---3--:R-:W-:Y:S11]  /*56bf0*/  HMMA.16816.F32.BF16 R16, R12, R4, R16 ;  /* 0x000000040c10723c */ /* 0x008ff60000041810 */
[----:B------:R-:W-:Y:S11]  /*56c00*/  @!UPT UIADD3 URZ, URZ, URZ, URZ ;  /* 0x0000003f3f3ff290 */ /* 0x000ff6000fffe03f */
[----:B------:R-:W-:Y:S01]  /*56c10*/  @!UPT UIADD3 URZ, URZ, URZ, URZ ;  /* 0x0000003f3f3ff290 */ /* 0x000fe2000fffe03f */
[----:B------:R0:W-:Y:S01]  /*56c20*/  STL.64 [R1+0x900], R16 ;  /* 0x0009001001007387 */ /* 0x0001e20000100a00 */
[----:B------:R1:W-:Y:S03]  /*56c30*/  STL [R1+0x908], R18 ;  /* 0x0009081201007387 */ /* 0x0003e60000100800 */
[----:B0-----:R-:W1:Y:S01]  /*56c40*/  LDL.LU.64 R16, [R1+0x4680] ;  /* 0x0046800001107983 */ /* 0x001e620000300a00 */
[----:B------:R-:W-:-:S05]  /*56c50*/  IMAD.MOV.U32 R24, RZ, RZ, R19 ;  /* 0x000000ffff187224 */ /* 0x000fca00078e0013 */
[----:B------:R-:W-:Y:S01]  /*56c60*/  STL [R1+0x3e0c], R24 ;  /* 0x003e0c1801007387 */ /* 0x000fe20000100800 */
[----:B-1----:R-:W-:Y:S03]  /*56c70*/  HMMA.16816.F32.BF16 R16, R12, R16, R20 ;  /* 0x000000100c10723c */ /* 0x002fe60000041814 */
[----:B------:R-:W0:Y:S11]  /*56c80*/  LDSM.16.MT88.4 R20, [R25+0x6080] ;  /* 0x006080001914783b */ /* 0x000e360000004200 */
[----:B------:R-:W-:Y:S10]  /*56c90*/  @!UPT UIADD3 URZ, URZ, URZ, URZ ;  /* 0x0000003f3f3ff290 */ /* 0x000ff4000fffe03f */
[----:B------:R-:W-:Y:S02]  /*56ca0*/  IMAD.MOV.U32 R9, RZ, RZ, R17 ;  /* 0x000000ffff097224 */ /* 0x000fe400078e0011 */
[----:B------:R-:W-:Y:S02]  /*56cb0*/  IMAD.MOV.U32 R8, RZ, RZ, R16 ;  /* 0x000000ffff087224 */ /* 0x000fe400078e0010 */
[----:B------:R-:W-:Y:S01]  /*56cc0*/  IMAD.MOV.U32 R4, RZ, RZ, R19 ;  /* 0x000000ffff047224 */ /* 0x000fe200078e0013 */
[----:B------:R-:W-:Y:S01]  /*56cd0*/  STL [R1+0x9b8], R18 ;  /* 0x0009b81201007387 */ /* 0x000fe20000100800 */
[----:B------:R-:W-:Y:S02]  /*56ce0*/  STL [R1+0x409c], R9 ;  /* 0x00409c0901007387 */ /* 0x000fe40000100800 */
[----:B------:R-:W-:Y:S02]  /*56cf0*/  STL [R1+0x4098], R8 ;  /* 0x0040980801007387 */ /* 0x000fe40000100800 */
[----:B----4-:R-:W-:Y:S01]  /*56d00*/  STL.64 [R1+0x4558], R10 ;  /* 0x0045580a01007387 */ /* 0x010fe20000100a00 */
[----:B------:R1:W-:Y:S01]  /*56d10*/  STL [R1+0x3e04], R4 ;  /* 0x003e040401007387 */ /* 0x0003e20000100800 */
[----:B--2---:R2:W-:Y:S03]  /*56d20*/  STL.64 [R1+0x4528], R6 ;  /* 0x0045280601007387 */ /* 0x0045e60000100a00 */
[----:B-1----:R-:W3:Y:S01]  /*56d30*/  LDL.LU R4, [R1+0x1c0] ;  /* 0x0001c00001047983 */ /* 0x002ee20000300800 */
[----:B------:R-:W3:Y:S02]  /*56d40*/  LDL.LU R5, [R1+0x1c4] ;  /* 0x0001c40001057983 */ /* 0x000ee40000300800 */
[----:B--2---:R-:W2:Y:S02]  /*56d50*/  LDL.LU R6, [R1+0x1c8] ;  /* 0x0001c80001067983 */ /* 0x004ea40000300800 */
[----:B------:R-:W2:Y:S02]  /*56d60*/  LDL.LU R7, [R1+0x1cc] ;  /* 0x0001cc0001077983 */ /* 0x000ea40000300800 */
[----:B--2---:R-:W-:Y:S01]  /*56d70*/  STL.64 [R1+0x4538], R6 ;  /* 0x0045380601007387 */ /* 0x004fe20000100a00 */
[----:B---3--:R1:W-:Y:S03]  /*56d80*/  STL.64 [R1+0x4530], R4 ;  /* 0x0045300401007387 */ /* 0x0083e60000100a00 */
        /* <DEDUP_REMOVED lines=8> */
[----:B--2---:R-:W-:Y:S01]  /*56e10*/  STL.64 [R1+0x4598], R18 ;  /* 0x0045981201007387 */ /* 0x004fe20000100a00 */
[----:B----4-:R1:W-:Y:S03]  /*56e20*/  STL.64 [R1+0x4590], R16 ;  /* 0x0045901001007387 */ /* 0x0103e60000100a00 */
[----:B-1----:R-:W2:Y:S01]  /*56e30*/  LDL.LU R16, [R1+0xf0] ;  /* 0x0000f00001107983 */ /* 0x002ea20000300800 */
[----:B------:R-:W-:-:S02]  /*56e40*/  IMAD.MOV.U32 R17, RZ, RZ, R27 ;  /* 0x000000ffff117224 */ /* 0x000fc400078e001b */
[----:B------:R-:W4:Y:S03]  /*56e50*/  LDL.LU R27, [R1+0x4678] ;  /* 0x00467800011b7983 */ /* 0x000f260000300800 */
[----:B--2---:R1:W-:Y:S02]  /*56e60*/  STL.64 [R1+0x45a8], R16 ;  /* 0x0045a81001007387 */ /* 0x0043e40000100a00 */
[----:B-1----:R-:W-:Y:S02]  /*56e70*/  IMAD.MOV.U32 R16, RZ, RZ, R3 ;  /* 0x000000ffff107224 */ /* 0x002fe400078e0003 */
[----:B------:R-:W-:Y:S01]  /*56e80*/  IMAD.MOV.U32 R17, RZ, RZ, R26 ;  /* 0x000000ffff117224 */ /* 0x000fe200078e001a */
[----:B------:R-:W2:Y:S01]  /*56e90*/  LDL.LU R3, [R1+0x4674] ;  /* 0x0046740001037983 */ /* 0x000ea20000300800 */
[----:B------:R-:W2:Y:S03]  /*56ea0*/  LDL.LU R26, [R1+0x4670] ;  /* 0x00467000011a7983 */ /* 0x000ea60000300800 */
[----:B------:R1:W-:Y:S01]  /*56eb0*/  STL.64 [R1+0x45c0], R16 ;  /* 0x0045c01001007387 */ /* 0x0003e20000100a00 */
[----:B------:R-:W2:Y:S02]  /*56ec0*/  LDL.LU R8, [R1+0x1f0] ;  /* 0x0001f00001087983 */ /* 0x000ea40000300800 */
[----:B------:R-:W2:Y:S02]  /*56ed0*/  LDL.LU R9, [R1+0x1f4] ;  /* 0x0001f40001097983 */ /* 0x000ea40000300800 */
[----:B------:R-:W2:Y:S01]  /*56ee0*/  LDL.LU R10, [R1+0x1f8] ;  /* 0x0001f800010a7983 */ /* 0x000ea20000300800 */
[----:B------:R-:W2:Y:S04]  /*56ef0*/  LDL.LU R11, [R1+0x1fc] ;  /* 0x0001fc00010b7983 */ /* 0x000ea80000300800 */
[----:B-1----:R-:W2:Y:S01]  /*56f00*/  LDL.LU R16, [R1+0x110] ;  /* 0x0001100001107983 */ /* 0x002ea20000300800 */
[----:B----4-:R-:W-:-:S02]  /*56f10*/  IMAD.MOV.U32 R17, RZ, RZ, R27 ;  /* 0x000000ffff117224 */ /* 0x010fc400078e001b */
[----:B------:R-:W4:Y:S03]  /*56f20*/  LDL.LU R27, [R1+0x466c] ;  /* 0x00466c00011b7983 */ /* 0x000f260000300800 */
[----:B--2---:R-:W-:Y:S01]  /*56f30*/  STL.64 [R1+0x45d8], R16 ;  /* 0x0045d81001007387 */ /* 0x004fe20000100a00 */
[----:B------:R1:W-:Y:S02]  /*56f40*/  STL.64 [R1+0x4568], R10 ;  /* 0x0045680a01007387 */ /* 0x0003e40000100a00 */
[----:B------:R2:W-:Y:S01]  /*56f50*/  STL.64 [R1+0x4560], R8 ;  /* 0x0045600801007387 */ /* 0x0005e20000100a00 */
[----:B-1----:R-:W2:Y:S01]  /*56f60*/  LDL.64 R10, [R1+0x28] ;  /* 0x00002800010a7983 */ /* 0x002ea20000100a00 */
[----:B------:R-:W-:Y:S02]  /*56f70*/  IMAD.MOV.U32 R16, RZ, RZ, R26 ;  /* 0x000000ffff107224 */ /* 0x000fe400078e001a */
[----:B------:R-:W-:Y:S01]  /*56f80*/  IMAD.MOV.U32 R17, RZ, RZ, R3 ;  /* 0x000000ffff117224 */ /* 0x000fe200078e0003 */
[----:B--2---:R1:W-:Y:S01]  /*56f90*/  STL.64 [R1+0x45a0], R10 ;  /* 0x0045a00a01007387 */ /* 0x0043e20000100a00 */
[----:B------:R-:W2:Y:S02]  /*56fa0*/  LDL.LU R8, [R1+0x340] ;  /* 0x0003400001087983 */ /* 0x000ea40000300800 */
[----:B------:R-:W2:Y:S01]  /*56fb0*/  LDL.LU R9, [R1+0x344] ;  /* 0x0003440001097983 */ /* 0x000ea20000300800 */
[----:B-1----:R-:W2:Y:S01]  /*56fc0*/  LDL.LU R10, [R1+0x348] ;  /* 0x00034800010a7983 */ /* 0x002ea20000300800 */
[----:B------:R-:W2:Y:S02]  /*56fd0*/  LDL.LU R11, [R1+0x34c] ;  /* 0x00034c00010b7983 */ /* 0x000ea40000300800 */
[----:B------:R-:W3:Y:S02]  /*56fe0*/  LDL.LU R26, [R1+0x4668] ;  /* 0x00466800011a7983 */ /* 0x000ee40000300800 */
[----:B------:R-:W3:Y:S01]  /*56ff0*/  LDL.LU R3, [R1+0x4664] ;  /* 0x0046640001037983 */ /* 0x000ee20000300800 */
[----:B------:R-:W-:Y:S04]  /*57000*/  STL.64 [R1+0x45f0], R16 ;  /* 0x0045f01001007387 */ /* 0x000fe80000100a00 */
[----:B--2---:R-:W-:Y:S01]  /*57010*/  STL.64 [R1+0x45b8], R10 ;  /* 0x0045b80a01007387 */ /* 0x004fe20000100a00 */
[----:B------:R1:W-:Y:S03]  /*57020*/  STL.64 [R1+0x45b0], R8 ;  /* 0x0045b00801007387 */ /* 0x0003e60000100a00 */
[----:B-1----:R-:W2:Y:S01]  /*57030*/  LDL.LU R8, [R1+0x350] ;  /* 0x0003500001087983 */ /* 0x002ea20000300800 */
[----:B------:R-:W2:Y:S02]  /*57040*/  LDL.LU R9, [R1+0x354] ;  /* 0x0003540001097983 */ /* 0x000ea40000300800 */
[----:B------:R-:W2:Y:S02]  /*57050*/  LDL.LU R10, [R1+0x358] ;  /* 0x00035800010a7983 */ /* 0x000ea40000300800 */
[----:B------:R-:W2:Y:S01]  /*57060*/  LDL.LU R11, [R1+0x35c] ;  /* 0x00035c00010b7983 */ /* 0x000ea20000300800 */
[----:B------:R-:W2:Y:S01]  /*57070*/  LDL.LU R16, [R1+0x130] ;  /* 0x0001300001107983 */ /* 0x000ea20000300800 */
[----:B----4-:R-:W-:-:S02]  /*57080*/  IMAD.MOV.U32 R17, RZ, RZ, R27 ;  /* 0x000000ffff117224 */ /* 0x010fc400078e001b */
[----:B------:R-:W4:Y:S03]  /*57090*/  LDL.LU R27, [R1+0x4660] ;  /* 0x00466000011b7983 */ /* 0x000f260000300800 */
[----:B--2---:R3:W-:Y:S02]  /*570a0*/  STL.64 [R1+0x4608], R16 ;  /* 0x0046081001007387 */ /* 0x0047e40000100a00 */
[----:B---3--:R-:W-:Y:S02]  /*570b0*/  IMAD.MOV.U32 R16, RZ, RZ, R3 ;  /* 0x000000ffff107224 */ /* 0x008fe400078e0003 */
[----:B------:R-:W-:Y:S01]  /*570c0*/  IMAD.MOV.U32 R17, RZ, RZ, R26 ;  /* 0x000000ffff117224 */ /* 0x000fe200078e001a */
[----:B------:R-:W2:Y:S01]  /*570d0*/  LDL.LU R3, [R1+0x465c] ;  /* 0x00465c0001037983 */ /* 0x000ea20000300800 */
[----:B------:R-:W3:Y:S03]  /*570e0*/  LDL.LU R26, [R1+0x4658] ;  /* 0x00465800011a7983 */ /* 0x000ee60000300800 */
[----:B------:R-:W-:Y:S01]  /*570f0*/  STL.64 [R1+0x4620], R16 ;  /* 0x0046201001007387 */ /* 0x000fe20000100a00 */
[----:B------:R-:W-:Y:S02]  /*57100*/  STL.64 [R1+0x45d0], R10 ;  /* 0x0045d00a01007387 */ /* 0x000fe40000100a00 */
[----:B------:R1:W-:Y:S02]  /*57110*/  STL.64 [R1+0x45c8], R8 ;  /* 0x0045c80801007387 */ /* 0x0003e40000100a00 */
[----:B-1----:R-:W2:Y:S01]  /*57120*/  LDL.LU R8, [R1+0x360] ;  /* 0x0003600001087983 */ /* 0x002ea20000300800 */
[----:B------:R-:W2:Y:S02]  /*57130*/  LDL.LU R9, [R1+0x364] ;  /* 0x0003640001097983 */ /* 0x000ea40000300800 */
[----:B------:R-:W2:Y:S02]  /*57140*/  LDL.LU R10, [R1+0x368] ;  /* 0x00036800010a7983 */ /* 0x000ea40000300800 */
[----:B------:R-:W2:Y:S01]  /*57150*/  LDL.LU R11, [R1+0x36c] ;  /* 0x00036c00010b7983 */ /* 0x000ea20000300800 */
[----:B------:R-:W2:Y:S01]  /*57160*/  LDL.LU R16, [R1+0x150] ;  /* 0x0001500001107983 */ /* 0x000ea20000300800 */
[----:B----4-:R-:W-:-:S02]  /*57170*/  IMAD.MOV.U32 R17, RZ, RZ, R27 ;  /* 0x000000ffff117224 */ /* 0x010fc400078e001b */
[----:B------:R-:W4:Y:S03]  /*57180*/  LDL.LU R27, [R1+0x4654] ;  /* 0x00465400011b7983 */ /* 0x000f260000300800 */
[----:B--2---:R-:W-:Y:S01]  /*57190*/  STL.64 [R1+0x4638], R16 ;  /* 0x0046381001007387 */ /* 0x004fe20000100a00 */
[----:B------:R-:W-:Y:S02]  /*571a0*/  STL.64 [R1+0x45e8], R10 ;  /* 0x0045e80a01007387 */ /* 0x000fe40000100a00 */
[----:B------:R1:W-:Y:S02]  /*571b0*/  STL.64 [R1+0x45e0], R8 ;  /* 0x0045e00801007387 */ /* 0x0003e40000100a00 */
[----:B-1----:R-:W2:Y:S01]  /*571c0*/  LDL.LU R8, [R1+0x380] ;  /* 0x0003800001087983 */ /* 0x002ea20000300800 */
[----:B------:R-:W2:Y:S02]  /*571d0*/  LDL.LU R9, [R1+0x384] ;  /* 0x0003840001097983 */ /* 0x000ea40000300800 */
[----:B------:R-:W2:Y:S02]  /*571e0*/  LDL.LU R10, [R1+0x388] ;  /* 0x00038800010a7983 */ /* 0x000ea40000300800 */
[----:B------:R-:W2:Y:S02]  /*571f0*/  LDL.LU R11, [R1+0x38c] ;  /* 0x00038c00010b7983 */ /* 0x000ea40000300800 */
[----:B---3--:R-:W-:-:S02]  /*57200*/  IMAD.MOV.U32 R16, RZ, RZ, R26 ;  /* 0x000000ffff107224 */ /* 0x008fc400078e001a */
[----:B------:R-:W3:Y:S04]  /*57210*/  LDL.LU R26, [R1+0x4650] ;  /* 0x00465000011a7983 */ /* 0x000ee80000300800 */
[----:B--2---:R-:W-:Y:S01]  /*57220*/  STL.64 [R1+0x4600], R10 ;  /* 0x0046000a01007387 */ /* 0x004fe20000100a00 */
[----:B------:R1:W-:Y:S03]  /*57230*/  STL.64 [R1+0x45f8], R8 ;  /* 0x0045f80801007387 */ /* 0x0003e60000100a00 */
[----:B-1----:R-:W2:Y:S01]  /*57240*/  LDL.LU R8, [R1+0x390] ;  /* 0x0003900001087983 */ /* 0x002ea20000300800 */
[----:B------:R-:W2:Y:S02]  /*57250*/  LDL.LU R9, [R1+0x394] ;  /* 0x0003940001097983 */ /* 0x000ea40000300800 */
[----:B------:R-:W2:Y:S02]  /*57260*/  LDL.LU R10, [R1+0x398] ;  /* 0x00039800010a7983 */ /* 0x000ea40000300800 */
[----:B------:R-:W2:Y:S02]  /*57270*/  LDL.LU R11, [R1+0x39c] ;  /* 0x00039c00010b7983 */ /* 0x000ea40000300800 */
        /* <DEDUP_REMOVED lines=17> */
[----:B------:R-:W2:Y:S01]  /*57390*/  LDL.LU R11, [R1+0x3dc] ;  /* 0x0003dc00010b7983 */ /* 0x000ea20000300800 */
[----:B------:R1:W-:Y:S01]  /*573a0*/  STL.64 [R1+0x4548], R6 ;  /* 0x0045480601007387 */ /* 0x0003e20000100a00 */
[----:B------:R-:W-:Y:S03]  /*573b0*/  STL.64 [R1+0x4540], R4 ;  /* 0x0045400401007387 */ /* 0x000fe60000100a00 */
[----:B-1----:R-:W2:Y:S01]  /*573c0*/  LDL.64 R6, [R1+0x8] ;  /* 0x0000080001067983 */ /* 0x002ea20000100a00 */
[----:B------:R-:W-:-:S03]  /*573d0*/  IMAD.MOV.U32 R17, RZ, RZ, R3 ;  /* 0x000000ffff117224 */ /* 0x000fc600078e0003 */
[----:B--2---:R1:W-:Y:S04]  /*573e0*/  STL.64 [R1+0x4550], R6 ;  /* 0x0045500601007387 */ /* 0x0043e80000100a00 */
[----:B-1----:R-:W2:Y:S01]  /*573f0*/  LDL.64 R6, [R1+0x18] ;  /* 0x0000180001067983 */ /* 0x002ea20000100a00 */
[C---:B------:R-:W-:Y:S03]  /*57400*/  HMMA.16816.F32.BF16 R16, R12.reuse, R16, R8 ;  /* 0x000000100c10723c */ /* 0x040fe60000041808 */
[----:B--2---:R1:W-:Y:S01]  /*57410*/  STL.64 [R1+0x4570], R6 ;  /* 0x0045700601007387 */ /* 0x0043e20000100a00 */
[----:B------:R-:W2:Y:S02]  /*57420*/  LDL.LU R4, [R1+0x200] ;  /* 0x0002000001047983 */ /* 0x000ea40000300800 */
[----:B------:R-:W2:Y:S01]  /*57430*/  LDL.LU R5, [R1+0x204] ;  /* 0x0002040001057983 */ /* 0x000ea20000300800 */
[----:B-1----:R-:W2:Y:S01]  /*57440*/  LDL.LU R6, [R1+0x208] ;  /* 0x0002080001067983 */ /* 0x002ea20000300800 */
[----:B------:R-:W2:Y:S02]  /*57450*/  LDL.LU R7, [R1+0x20c] ;  /* 0x00020c0001077983 */ /* 0x000ea40000300800 */
[----:B0-----:R-:W-:Y:S02]  /*57460*/  STL.64 [R1+0x4448], R22 ;  /* 0x0044481601007387 */ /* 0x001fe40000100a00 */
[----:B------:R0:W-:Y:S02]  /*57470*/  STL.64 [R1+0x4440], R20 ;  /* 0x0044401401007387 */ /* 0x0001e40000100a00 */
[----:B0-----:R-:W2:Y:S01]  /*57480*/  LDL.LU.64 R20, [R1+0xe0] ;  /* 0x0000e00001147983 */ /* 0x001ea20000300a00 */
[----:B------:R-:W2:Y:S02]  /*57490*/  LDL.64 R22, [R1+0xe8] ;  /* 0x0000e80001167983 */ /* 0x000ea40000100a00 */
[----:B------:R-:W2:Y:S02]  /*574a0*/  LDL.LU.64 R10, [R1+0x4648] ;  /* 0x00464800010a7983 */ /* 0x000ea40000300a00 */
[----:B------:R-:W2:Y:S04]  /*574b0*/  LDL.LU.64 R8, [R1+0x4640] ;  /* 0x0046400001087983 */ /* 0x000ea80000300a00 */
        /* <DEDUP_REMOVED lines=48> */
[----:B------:R-:W-:Y:S01]  /*577c0*/  STL.64 [R1+0xb70], R16 ;  /* 0x000b701001007387 */ /* 0x000fe20000100a00 */
[----:B------:R0:W-:Y:S03]  /*577d0*/  STL.64 [R1+0xb78], R18 ;  /* 0x000b781201007387 */ /* 0x0001e60000100a00 */
[----:B0-----:R-:W2:Y:S01]  /*577e0*/  LDL.LU.64 R18, [R1+0x4598] ;  /* 0x0045980001127983 */ /* 0x001ea20000300a00 */
[----:B------:R-:W2:Y:S02]  /*577f0*/  LDL.LU.64 R16, [R1+0x4590] ;  /* 0x0045900001107983 */ /* 0x000ea40000300a00 */
[----:B--2---:R-:W-:Y:S01]  /*57800*/  HMMA.16816.F32.BF16 R12, R12, R20, R16 ;  /* 0x000000140c0c723c */ /* 0x004fe20000041810 */
[----:B------:R-:W2:Y:S01]  /*57810*/  LDL.LU.64 R18, [R1+0x4588] ;  /* 0x0045880001127983 */ /* 0x000ea20000300a00 */
[----:B------:R-:W2:Y:S02]  /*57820*/  LDL.LU.64 R16, [R1+0x4580] ;  /* 0x0045800001107983 */ /* 0x000ea40000300a00 */
[----:B------:R-:W-:-:S02]  /*57830*/  IMAD.MOV.U32 R2, RZ, RZ, R10 ;  /* 0x000000ffff027224 */ /* 0x000fc400078e000a */
[----:B------:R-:W-:Y:S11]  /*57840*/  IMAD.MOV.U32 R0, RZ, RZ, R11 ;  /* 0x000000ffff007224 */ /* 0x000ff600078e000b */
[----:B------:R-:W-:Y:S06]  /*57850*/  @!UPT UIADD3 URZ, URZ, URZ, URZ ;  /* 0x0000003f3f3ff290 */ /* 0x000fec000fffe03f */
        /* <DEDUP_REMOVED lines=8> */
[----:B------:R-:W2:Y:S02]  /*578e0*/  LDL.LU R21, [R1+0x1b4] ;  /* 0x0001b40001157983 */ /* 0x000ea40000300800 */
[----:B---3--:R-:W-:-:S02]  /*578f0*/  IMAD.MOV.U32 R22, RZ, RZ, R26 ;  /* 0x000000ffff167224 */ /* 0x008fc400078e001a */
[----:B----4-:R-:W-:Y:S01]  /*57900*/  IMAD.MOV.U32 R23, RZ, RZ, R27 ;  /* 0x000000ffff177224 */ /* 0x010fe200078e001b */
[----:B------:R-:W3:Y:S01]  /*57910*/  LDL.LU R26, [R1+0x457c] ;  /* 0x00457c00011a7983 */ /* 0x000ee20000300800 */
        /* <DEDUP_REMOVED lines=9> */
[C---:B--2---:R-:W-:Y:S01]  /*579b0*/  HMMA.16816.F32.BF16 R8, R16.reuse, R6, R8 ;  /* 0x000000061008723c */ /* 0x044fe20000041808 */
[----:B------:R-:W-:Y:S11]  /*579c0*/  IMAD.MOV.U32 R3, RZ, RZ, R7 ;  /* 0x000000ffff037224 */ /* 0x000ff600078e0007 */
[----:B------:R-:W-:Y:S11]  /*579d0*/  @!UPT UIADD3 URZ, URZ, URZ, URZ ;  /* 0x0000003f3f3ff290 */ /* 0x000ff6000fffe03f */
[----:B------:R0:W-:Y:S01]  /*579e0*/  STL.64 [R1+0xab0], R8 ;  /* 0x000ab00801007387 */ /* 0x0001e20000100a00 */
[----:B------:R1:W-:Y:S02]  /*579f0*/  STL.64 [R1+0xab8], R10 ;  /* 0x000ab80a01007387 */ /* 0x0003e40000100a00 */
[----:B0-----:R-:W-:Y:S01]  /*57a00*/  IMAD.MOV.U32 R8, RZ, RZ, R6 ;  /* 0x000000ffff087224 */ /* 0x001fe200078e0006 */
[----:B-1----:R-:W2:Y:S01]  /*57a10*/  LDL.LU.64 R10, [R1+0x4558] ;  /* 0x00455800010a7983 */ /* 0x002ea20000300a00 */
[----:B------:R-:W4:Y:S02]  /*57a20*/  LDL.LU.64 R6, [R1+0x4550] ;  /* 0x0045500001067983 */ /* 0x000f240000300a00 */
[C---:B----4-:R-:W-:Y:S01]  /*57a30*/  HMMA.16816.F32.BF16 R12, R16.reuse, R6, R12 ;  /* 0x00000006100c723c */ /* 0x050fe2000004180c */
[----:B------:R-:W-:Y:S11]  /*57a40*/  IMAD.MOV.U32 R9, RZ, RZ, R7 ;  /* 0x000000ffff097224 */ /* 0x000ff600078e0007 */
[----:B------:R-:W-:Y:S11]  /*57a50*/  @!UPT UIADD3 URZ, URZ, URZ, URZ ;  /* 0x0000003f3f3ff290 */ /* 0x000ff6000fffe03f */
[----:B------:R0:W-:Y:S01]  /*57a60*/  STL.64 [R1+0xaa0], R12 ;  /* 0x000aa00c01007387 */ /* 0x0001e20000100a00 */
[----:B------:R-:W-:Y:S02]  /*57a70*/  STL.64 [R1+0xaa8], R14 ;  /* 0x000aa80e01007387 */ /* 0x000fe40000100a00 */
[----:B0-----:R-:W-:Y:S02]  /*57a80*/  IMAD.MOV.U32 R12, RZ, RZ, R6 ;  /* 0x000000ffff0c7224 */ /* 0x001fe400078e0006 */
[----:B------:R-:W3:Y:S01]  /*57a90*/  LDL.LU.64 R6, [R1+0x4548] ;  /* 0x0045480001067983 */ /* 0x000ee20000300a00 */
[----:B------:R-:W3:Y:S02]  /*57aa0*/  LDL.LU.64 R4, [R1+0x4540] ;  /* 0x0045400001047983 */ /* 0x000ee40000300a00 */
[C---:B---3--:R-:W-:Y:S11]  /*57ab0*/  HMMA.16816.F32.BF16 R4, R16.reuse, R26, R4 ;  /* 0x0000001a1004723c */ /* 0x048ff60000041804 */
[----:B------:R-:W-:Y:S11]  /*57ac0*/  @!UPT UIADD3 URZ, URZ, URZ, URZ ;  /* 0x0000003f3f3ff290 */ /* 0x000ff6000fffe03f */
[----:B------:R-:W-:Y:S01]  /*57ad0*/  @!UPT UIADD3 URZ, URZ, URZ, URZ ;  /* 0x0000003f3f3ff290 */ /* 0x000fe2000fffe03f */
        /* <DEDUP_REMOVED lines=10> */
[----:B------:R-:W-:Y:S01]  /*57b80*/  STL.64 [R1+0x44d8], R10 ;  /* 0x0044d80a01007387 */ /* 0x000fe20000100a00 */
[----:B--2---:R-:W-:Y:S02]  /*57b90*/  HMMA.16816.F32.BF16 R20, R16, R6, R20 ;  /* 0x000000061014723c */ /* 0x004fe40000041814 */
[----:B------:R0:W-:Y:S01]  /*57ba0*/  STL.64 [R1+0x43e8], R6 ;  /* 0x0043e80601007387 */ /* 0x0001e20000100a00 */
[----:B------:R-:W2:Y:S11]  /*57bb0*/  LDL.LU R4, [R1+0xd0] ;  /* 0x0000d00001047983 */ /* 0x000eb60000300800 */
[----:B------:R-:W-:Y:S09]  /*57bc0*/  @!UPT UIADD3 URZ, URZ, URZ, URZ ;  /* 0x0000003f3f3ff290 */ /* 0x000ff2000fffe03f */
[----:B------:R-:W-:Y:S01]  /*57bd0*/  STL.64 [R1+0xa70], R20 ;  /* 0x000a701401007387 */ /* 0x000fe20000100a00 */
[----:B------:R-:W-:Y:S02]  /*57be0*/  STL.64 [R1+0xa78], R22 ;  /* 0x000a781601007387 */ /* 0x000fe40000100a00 */
[----:B------:R-:W2:Y:S02]  /*57bf0*/  LDL.LU R5, [R1+0xd4] ;  /* 0x0000d40001057983 */ /* 0x000ea40000300800 */
[----:B0-----:R-:W3:Y:S01]  /*57c00*/  LDL.LU R6, [R1+0xd8] ;  /* 0x0000d80001067983 */ /* 0x001ee20000300800 */
[----:B------:R-:W3:Y:S04]  /*57c10*/  LDL.LU R7, [R1+0xdc] ;  /* 0x0000dc0001077983 */ /* 0x000ee80000300800 */
[----:B---3--:R0:W-:Y:S02]  /*57c20*/  STL.64 [R1+0x43f8], R6 ;  /* 0x0043f80601007387 */ /* 0x0081e40000100a00 */
[----:B0-----:R-:W-:-:S02]  /*57c30*/  IMAD.MOV.U32 R6, RZ, RZ, R12 ;  /* 0x000000ffff067224 */ /* 0x001fc400078e000c */
[----:B------:R-:W0:Y:S01]  /*57c40*/  LDSM.16.MT88.4 R12, [R25+0x6100] ;  /* 0x00610000190c783b */ /* 0x000e220000004200 */
[----:B------:R-:W-:-:S03]  /*57c50*/  IMAD.MOV.U32 R7, RZ, RZ, R9 ;  /* 0x000000ffff077224 */ /* 0x000fc600078e0009 */
[----:B--2---:R-:W-:Y:S04]  /*57c60*/  STL.64 [R1+0x43f0], R4 ;  /* 0x0043f00401007387 */ /* 0x004fe80000100a00 */
[----:B------:R-:W-:Y:S01]  /*57c70*/  STL.64 [R1+0x4410], R6 ;  /* 0x0044100601007387 */ /* 0x000fe20000100a00 */
[----:B------:R-:W-:Y:S02]  /*57c80*/  STL [R1+0x43e0], R25 ;  /* 0x0043e01901007387 */ /* 0x000fe40000100800 */
[----:B------:R-:W-:Y:S01]  /*57c90*/  STL.64 [R1+0x44c0], R26 ;  /* 0x0044c01a01007387 */ /* 0x000fe20000100a00 */
[----:B0-----:R-:W-:Y:S01]  /*57ca0*/  STL.64 [R1+0x4300], R14 ;  /* 0x0043000e01007387 */ /* 0x001fe20000100a00 */
[----:B------:R0:W-:Y:S03]  /*57cb0*/  STL.64 [R1+0x42f8], R12 ;  /* 0x0042f80c01007387 */ /* 0x0001e60000100a00 */
[----:B0-----:R-:W2:Y:S01]  /*57cc0*/  LDL.LU R12, [R1+0xb0] ;  /* 0x0000b000010c7983 */ /* 0x001ea20000300800 */
        /* <DEDUP_REMOVED lines=8> */
[----:B0-----:R-:W2:Y:S01]  /*57d50*/  LDL.LU R12, [R1+0x170] ;  /* 0x00017000010c7983 */ /* 0x001ea20000300800 */
[----:B------:R-:W2:Y:S02]  /*57d60*/  LDL.LU R13, [R1+0x174] ;  /* 0x00017400010d7983 */ /* 0x000ea40000300800 */
[----:B------:R-:W3:Y:S02]  /*57d70*/  LDL.LU R14, [R1+0x178] ;  /* 0x00017800010e7983 */ /* 0x000ee40000300800 */
[----:B------:R-:W3:Y:S01]  /*57d80*/  LDL.LU R15, [R1+0x17c] ;  /* 0x00017c00010f7983 */ /* 0x000ee20000300800 */
[----:B------:R-:W4:Y:S04]  /*57d90*/  LDL R22, [R1+0xf8] ;  /* 0x0000f80001167983 */ /* 0x000f280000100800 */
[----:B------:R-:W4:Y:S01]  /*57da0*/  LDL R23, [R1+0xfc] ;  /* 0x0000fc0001177983 */ /* 0x000f220000100800 */
[----:B------:R-:W-:-:S02]  /*57db0*/  IMAD.MOV.U32 R6, RZ, RZ, R2 ;  /* 0x000000ffff067224 */ /* 0x000fc400078e0002 */
[----:B------:R-:W-:Y:S01]  /*57dc0*/  IMAD.MOV.U32 R7, RZ, RZ, R0 ;  /* 0x000000ffff077224 */ /* 0x000fe200078e0000 */
[----:B----4-:R-:W-:Y:S04]  /*57dd0*/  STL.64 [R1+0x4470], R22 ;  /* 0x0044701601007387 */ /* 0x010fe80000100a00 */
[----:B------:R0:W-:Y:S02]  /*57de0*/  STL.64 [R1+0x4450], R6 ;  /* 0x0044500601007387 */ /* 0x0001e40000100a00 */
[----:B------:R-:W4:Y:S02]  /*57df0*/  LDL.LU R4, [R1+0x1a0] ;  /* 0x0001a00001047983 */ /* 0x000f240000300800 */
[----:B------:R-:W4:Y:S01]  /*57e00*/  LDL.LU R5, [R1+0x1a4] ;  /* 0x0001a40001057983 */ /* 0x000f220000300800 */
[----:B0-----:R-:W2:Y:S01]  /*57e10*/  LDL.LU R6, [R1+0x1a8] ;  /* 0x0001a80001067983 */ /* 0x001ea20000300800 */
[----:B------:R-:W2:Y:S02]  /*57e20*/  LDL.LU R7, [R1+0x1ac] ;  /* 0x0001ac0001077983 */ /* 0x000ea40000300800 */
[----:B------:R-:W2:Y:S02]  /*57e30*/  LDL.64 R22, [R1+0x108] ;  /* 0x0001080001167983 */ /* 0x000ea40000100a00 */
[----:B--2---:R0:W-:Y:S04]  /*57e40*/  STL.64 [R1+0x4488], R22 ;  /* 0x0044881601007387 */ /* 0x0041e80000100a00 */
[----:B0-----:R-:W2:Y:S04]  /*57e50*/  LDL.64 R22, [R1+0x118] ;  /* 0x0001180001167983 */ /* 0x001ea80000100a00 */
[----:B--2---:R-:W-:Y:S01]  /*57e60*/  STL.64 [R1+0x44a0], R22 ;  /* 0x0044a01601007387 */ /* 0x004fe20000100a00 */
[----:B------:R-:W-:Y:S02]  /*57e70*/  STL.64 [R1+0x4468], R6 ;  /* 0x0044680601007387 */ /* 0x000fe40000100a00 */
[----:B----4-:R0:W-:Y:S02]  /*57e80*/  STL.64 [R1+0x4460], R4 ;  /* 0x0044600401007387 */ /* 0x0101e40000100a00 */
[----:B0-----:R-:W2:Y:S01]  /*57e90*/  LDL.LU R4, [R1+0x2b0] ;  /* 0x0002b00001047983 */ /* 0x001ea20000300800 */
[----:B------:R-:W2:Y:S02]  /*57ea0*/  LDL.LU R5, [R1+0x2b4] ;  /* 0x0002b40001057983 */ /* 0x000ea40000300800 */
[----:B------:R-:W4:Y:S02]  /*57eb0*/  LDL.LU R6, [R1+0x2b8] ;  /* 0x0002b80001067983 */ /* 0x000f240000300800 */
[----:B------:R-:W4:Y:S01]  /*57ec0*/  LDL.LU R7, [R1+0x2bc] ;  /* 0x0002bc0001077983 */ /* 0x000f220000300800 */
[----:B------:R-:W2:Y:S04]  /*57ed0*/  LDL R22, [R1+0x128] ;  /* 0x0001280001167983 */ /* 0x000ea80000100800 */
[----:B------:R-:W2:Y:S04]  /*57ee0*/  LDL R23, [R1+0x12c] ;  /* 0x00012c0001177983 */ /* 0x000ea80000100800 */
[----:B--2---:R-:W-:Y:S01]  /*57ef0*/  STL.64 [R1+0x44b8], R22 ;  /* 0x0044b81601007387 */ /* 0x004fe20000100a00 */
[----:B----4-:R-:W-:Y:S02]  /*57f00*/  STL.64 [R1+0x4480], R6 ;  /* 0x0044800601007387 */ /* 0x010fe40000100a00 */
[----:B------:R0:W-:Y:S02]  /*57f10*/  STL.64 [R1+0x4478], R4 ;  /* 0x0044780401007387 */ /* 0x0001e40000100a00 */
[----:B0-----:R-:W2:Y:S01]  /*57f20*/  LDL.LU R4, [R1+0x2c0] ;  /* 0x0002c00001047983 */ /* 0x001ea20000300800 */
[----:B------:R-:W2:Y:S02]  /*57f30*/  LDL.LU R5, [R1+0x2c4] ;  /* 0x0002c40001057983 */ /* 0x000ea40000300800 */
[----:B------:R-:W4:Y:S02]  /*57f40*/  LDL.LU R6, [R1+0x2c8] ;  /* 0x0002c80001067983 */ /* 0x000f240000300800 */
[----:B------:R-:W4:Y:S01]  /*57f50*/  LDL.LU R7, [R1+0x2cc] ;  /* 0x0002cc0001077983 */ /* 0x000f220000300800 */
[----:B------:R-:W2:Y:S01]  /*57f60*/  LDL.LU R24, [R1+0x2f0] ;  /* 0x0002f00001187983 */ /* 0x000ea20000300800 */
[----:B------:R-:W2:Y:S02]  /*57f70*/  LDL.LU R25, [R1+0x2f4] ;  /* 0x0002f40001197983 */ /* 0x000ea40000300800 */
[----:B------:R-:W2:Y:S02]  /*57f80*/  LDL.LU R26, [R1+0x2f8] ;  /* 0x0002f800011a7983 */ /* 0x000ea40000300800 */
[----:B------:R-:W2:Y:S01]  /*57f90*/  LDL.LU R27, [R1+0x2fc] ;  /* 0x0002fc00011b7983 */ /* 0x000ea20000300800 */
[----:B------:R-:W2:Y:S01]  /*57fa0*/  LDL.LU R8, [R1+0x300] ;  /* 0x0003000001087983 */ /* 0x000ea20000300800 */
[----:B------:R-:W2:Y:S02]  /*57fb0*/  LDL.LU R9, [R1+0x304] ;  /* 0x0003040001097983 */ /* 0x000ea40000300800 */
[----:B------:R-:W2:Y:S02]  /*57fc0*/  LDL.LU R10, [R1+0x308] ;  /* 0x00030800010a7983 */ /* 0x000ea40000300800 */
[----:B------:R-:W2:Y:S02]  /*57fd0*/  LDL.LU R11, [R1+0x30c] ;  /* 0x00030c00010b7983 */ /* 0x000ea40000300800 */
[----:B--2---:R0:W-:Y:S01]  /*57fe0*/  STL.64 [R1+0x44e8], R10 ;  /* 0x0044e80a01007387 */ /* 0x0041e20000100a00 */
[----:B------:R-:W-:Y:S03]  /*57ff0*/  STL.64 [R1+0x44e0], R8 ;  /* 0x0044e00801007387 */ /* 0x000fe60000100a00 */
[----:B0-----:R-:W2:Y:S04]  /*58000*/  LDL R10, [R1+0x158] ;  /* 0x00015800010a7983 */ /* 0x001ea80000100800 */
[----:B------:R-:W2:Y:S04]  /*58010*/  LDL R11, [R1+0x15c] ;  /* 0x00015c00010b7983 */ /* 0x000ea80000100800 */
[----:B--2---:R0:W-:Y:S04]  /*58020*/  STL.64 [R1+0x44f8], R10 ;  /* 0x0044f80a01007387 */ /* 0x0041e80000100a00 */
[----:B0-----:R-:W2:Y:S04]  /*58030*/  LDL R10, [R1+0x168] ;  /* 0x00016800010a7983 */ /* 0x001ea80000100800 */
[----:B------:R-:W2:Y:S04]  /*58040*/  LDL R11, [R1+0x16c] ;  /* 0x00016c00010b7983 */ /* 0x000ea80000100800 */
[----:B--2---:R-:W-:Y:S01]  /*58050*/  STL.64 [R1+0x4510], R10 ;  /* 0x0045100a01007387 */ /* 0x004fe20000100a00 */
[----:B------:R0:W-:Y:S02]  /*58060*/  STL.64 [R1+0x44d0], R26 ;  /* 0x0044d01a01007387 */ /* 0x0001e40000100a00 */
[----:B------:R1:W-:Y:S01]  /*58070*/  STL.64 [R1+0x44c8], R24 ;  /* 0x0044c81801007387 */ /* 0x0003e20000100a00 */
[----:B0-----:R-:W2:Y:S04]  /*58080*/  LDL.64 R26, [R1+0x148] ;  /* 0x00014800011a7983 */ /* 0x001ea80000100a00 */
[----:B--2---:R0:W-:Y:S01]  /*58090*/  STL.64 [R1+0x44f0], R26 ;  /* 0x0044f01a01007387 */ /* 0x0041e20000100a00 */
[----:B-1----:R-:W2:Y:S02]  /*580a0*/  LDL.LU R24, [R1+0x310] ;  /* 0x0003100001187983 */ /* 0x002ea40000300800 */
[----:B------:R-:W2:Y:S01]  /*580b0*/  LDL.LU R25, [R1+0x314] ;  /* 0x0003140001197983 */ /* 0x000ea20000300800 */
[----:B0-----:R-:W2:Y:S01]  /*580c0*/  LDL.LU R26, [R1+0x318] ;  /* 0x00031800011a7983 */ /* 0x001ea20000300800 */
[----:B------:R-:W2:Y:S02]  /*580d0*/  LDL.LU R27, [R1+0x31c] ;  /* 0x00031c00011b7983 */ /* 0x000ea40000300800 */
[----:B------:R-:W3:Y:S02]  /*580e0*/  LDL R10, [R1+0x58] ;  /* 0x00005800010a7983 */ /* 0x000ee40000100800 */
[----:B------:R-:W3:Y:S01]  /*580f0*/  LDL R11, [R1+0x5c] ;  /* 0x00005c00010b7983 */ /* 0x000ee20000100800 */
        /* <DEDUP_REMOVED lines=12> */
[----:B------:R-:W2:Y:S01]  /*581c0*/  LDL.64 R22, [R1+0x138] ;  /* 0x0001380001167983 */ /* 0x000ea20000100a00 */
        /* <DEDUP_REMOVED lines=10> */
[----:B------:R-:W2:Y:S02]  /*58270*/  LDL.LU R6, [R1+0x2e8] ;  /* 0x0002e80001067983 */ /* 0x000ea40000300800 */
[----:B------:R-:W2:Y:S01]  /*58280*/  LDL.LU R7, [R1+0x2ec] ;  /* 0x0002ec0001077983 */ /* 0x000ea20000300800 */
[----:B---3--:R-:W-:Y:S01]  /*58290*/  STL.64 [R1+0x4420], R14 ;  /* 0x0044200e01007387 */ /* 0x008fe20000100a00 */
[----:B------:R0:W-:Y:S03]  /*582a0*/  STL.64 [R1+0x4418], R12 ;  /* 0x0044180c01007387 */ /* 0x0001e60000100a00 */
[----:B0-----:R-:W3:Y:S01]  /*582b0*/  LDL.LU R12, [R1+0x180] ;  /* 0x00018000010c7983 */ /* 0x001ee20000300800 */
[----:B------:R-:W3:Y:S02]  /*582c0*/  LDL.LU R13, [R1+0x184] ;  /* 0x00018400010d7983 */ /* 0x000ee40000300800 */
[----:B------:R-:W4:Y:S02]  /*582d0*/  LDL.LU R14, [R1+0x188] ;  /* 0x00018800010e7983 */ /* 0x000f240000300800 */
[----:B------:R-:W4:Y:S01]  /*582e0*/  LDL.LU R15, [R1+0x18c] ;  /* 0x00018c00010f7983 */ /* 0x000f220000300800 */
[C---:B------:R-:W-:Y:S01]  /*582f0*/  HMMA.16816.F32.BF16 R8, R16.reuse, R10, R24 ;  /* 0x0000000a1008723c */ /* 0x040fe20000041818 */
[----:B----4-:R-:W-:Y:S01]  /*58300*/  STL.64 [R1+0x4438], R14 ;  /* 0x0044380e01007387 */ /* 0x010fe20000100a00 */
[----:B---3--:R0:W-:Y:S03]  /*58310*/  STL.64 [R1+0x4430], R12 ;  /* 0x0044300c01007387 */ /* 0x0081e60000100a00 */
[----:B0-----:R-:W3:Y:S01]  /*58320*/  LDL.LU R12, [R1+0x190] ;  /* 0x00019000010c7983 */ /* 0x001ee20000300800 */
[----:B------:R-:W3:Y:S02]  /*58330*/  LDL.LU R13, [R1+0x194] ;  /* 0x00019400010d7983 */ /* 0x000ee40000300800 */
[----:B------:R-:W3:Y:S02]  /*58340*/  LDL.LU R14, [R1+0x198] ;  /* 0x00019800010e7983 */ /* 0x000ee40000300800 */
[----:B------:R-:W3:Y:S01]  /*58350*/  LDL.LU R15, [R1+0x19c] ;  /* 0x00019c00010f7983 */ /* 0x000ee20000300800 */
[----:B------:R-:W4:Y:S01]  /*58360*/  LDL.LU.64 R26, [R1+0x4520] ;  /* 0x00452000011a7983 */ /* 0x000f220000300a00 */
[----:B------:R-:W4:Y:S11]  /*58370*/  LDL.LU.64 R24, [R1+0x4518] ;  /* 0x0045180001187983 */ /* 0x000f360000300a00 */
[----:B------:R-:W-:Y:S02]  /*58380*/  STL.64 [R1+0xb60], R8 ;  /* 0x000b600801007387 */ /* 0x000fe40000100a00 */
[----:B------:R0:W-:Y:S02]  /*58390*/  STL.64 [R1+0xb68], R10 ;  /* 0x000b680a01007387 */ /* 0x0001e40000100a00 */
[----:B0-----:R-:W4:Y:S02]  /*583a0*/  LDL.LU.64 R10, [R1+0x4510] ;  /* 0x00451000010a7983 */ /* 0x001f240000300a00 */
[C---:B----4-:R-:W-:Y:S02]  /*583b0*/  HMMA.16816.F32.BF16 R8, R16.reuse, R10, R24 ;  /* 0x0000000a1008723c */ /* 0x050fe40000041818 */
[----:B------:R-:W4:Y:S01]  /*583c0*/  LDL.LU.64 R26, [R1+0x4508] ;  /* 0x00450800011a7983 */ /* 0x000f220000300a00 */
[----:B------:R-:W4:Y:S11]  /*583d0*/  LDL.LU.64 R24, [R1+0x4500] ;  /* 0x0045000001187983 */ /* 0x000f360000300a00 */
[----:B------:R-:W-:Y:S09]  /*583e0*/  @!UPT UIADD3 URZ, URZ, URZ, URZ ;  /* 0x0000003f3f3ff290 */ /* 0x000ff2000fffe03f */
[----:B------:R-:W-:Y:S01]  /*583f0*/  STL.64 [R1+0xb50], R8 ;  /* 0x000b500801007387 */ /* 0x000fe20000100a00 */
[----:B------:R0:W-:Y:S03]  /*58400*/  STL.64 [R1+0xb58], R10 ;  /* 0x000b580a01007387 */ /* 0x0001e60000100a00 */
[----:B0-----:R-:W4:Y:S02]  /*58410*/  LDL.LU.64 R10, [R1+0x44f8] ;  /* 0x0044f800010a7983 */ /* 0x001f240000300a00 */
[C---:B----4-:R-:W-:Y:S02]  /*58420*/  HMMA.16816.F32.BF16 R8, R16.reuse, R10, R24 ;  /* 0x0000000a1008723c */ /* 0x050fe40000041818 */
[----:B------:R-:W4:Y:S11]  /*58430*/  LDL.LU.64 R26, [R1+0x44f0] ;  /* 0x0044f000011a7983 */ /* 0x000f360000300a00 */
[----:B------:R-:W-:Y:S10]  /*58440*/  @!UPT UIADD3 URZ, URZ, URZ, URZ ;  /* 0x0000003f3f3ff290 */ /* 0x000ff4000fffe03f */
[----:B------:R-:W-:Y:S01]  /*58450*/  STL.64 [R1+0xb40], R8 ;  /* 0x000b400801007387 */ /* 0x000fe20000100a00 */
[----:B------:R0:W-:Y:S03]  /*58460*/  STL.64 [R1+0xb48], R10 ;  /* 0x000b480a01007387 */ /* 0x0001e60000100a00 */
[----:B0-----:R-:W2:Y:S01]  /*58470*/  LDL.LU.64 R10, [R1+0x44e8] ;  /* 0x0044e800010a7983 */ /* 0x001ea20000300a00 */
[----:B------:R-:W2:Y:S02]  /*58480*/  LDL.LU.64 R8, [R1+0x44e0] ;  /* 0x0044e00001087983 */ /* 0x000ea40000300a00 */
[----:B----4-:R-:W-:Y:S01]  /*58490*/  IMAD.MOV.U32 R3, RZ, RZ, R27 ;  /* 0x000000ffff037224 */ /* 0x010fe200078e001b */
[C---:B--2---:R-:W-:Y:S11]  /*584a0*/  HMMA.16816.F32.BF16 R8, R16.reuse, R26, R8 ;  /* 0x0000001a1008723c */ /* 0x044ff60000041808 */
[----:B------:R-:W-:Y:S11]  /*584b0*/  @!UPT UIADD3 URZ, URZ, URZ, URZ ;  /* 0x0000003f3f3ff290 */ /* 0x000ff6000fffe03f */
[----:B------:R-:W-:Y:S01]  /*584c0*/  @!UPT UIADD3 URZ, URZ, URZ, URZ ;  /* 0x0000003f3f3ff290 */ /* 0x000fe2000fffe03f */
[----:B------:R0:W-:Y:S01]  /*584d0*/  STL.64 [R1+0xb30], R8 ;  /* 0x000b300801007387 */ /* 0x0001e20000100a00 */
[----:B------:R1:W-:Y:S02]  /*584e0*/  STL.64 [R1+0xb38], R10 ;  /* 0x000b380a01007387 */ /* 0x0003e40000100a00 */
[----:B0-----:R-:W-:Y:S01]  /*584f0*/  IMAD.MOV.U32 R8, RZ, RZ, R26 ;  /* 0x000000ffff087224 */ /* 0x001fe200078e001a */
[----:B-1----:R-:W2:Y:S01]  /*58500*/  LDL.LU.64 R10, [R1+0x44d8] ;  /* 0x0044d800010a7983 */ /* 0x002ea20000300a00 */
[----:B------:R-:W4:Y:S02]  /*58510*/  LDL.LU.64 R26, [R1+0x44d0] ;  /* 0x0044d000011a7983 */ /* 0x000f240000300a00 */
[----:B------:R-:W4:Y:S01]  /*58520*/  LDL.LU.64 R24, [R1+0x44c8] ;  /* 0x0044c80001187983 */ /* 0x000f220000300a00 */
[----:B------:R-:W-:Y:S01]  /*58530*/  STL [R1+0x43e4], R8 ;  /* 0x0043e40801007387 */ /* 0x000fe20000100800 */
[----:B------:R-:W-:Y:S01]  /*58540*/  IMAD.MOV.U32 R9, RZ, RZ, R23 ;  /* 0x000000ffff097224 */ /* 0x000fe200078e0017 */
[C---:B----4-:R-:W-:Y:S11]  /*58550*/  HMMA.16816.F32.BF16 R24, R16.reuse, R22, R24 ;  /* 0x000000161018723c */ /* 0x050ff60000041818 */
[----:B------:R-:W-:Y:S11]  /*58560*/  @!UPT UIADD3 URZ, URZ, URZ, URZ ;  /* 0x0000003f3f3ff290 */ /* 0x000ff6000fffe03f */
[----:B------:R-:W-:Y:S01]  /*58570*/  @!UPT UIADD3 URZ, URZ, URZ, URZ ;  /* 0x0000003f3f3ff290 */ /* 0x000fe2000fffe03f */
[----:B------:R0:W-:Y:S01]  /*58580*/  STL.64 [R1+0xb20], R24 ;  /* 0x000b201801007387 */ /* 0x0001e20000100a00 */
[----:B------:R1:W-:Y:S02]  /*58590*/  STL.64 [R1+0xb28], R26 ;  /* 0x000b281a01007387 */ /* 0x0003e40000100a00 */
[----:B0-----:R-:W-:Y:S01]  /*585a0*/  IMAD.MOV.U32 R24, RZ, RZ, R22 ;  /* 0x000000ffff187224 */ /* 0x001fe200078e0016 */
[----:B-1----:R-:W4:Y:S01]  /*585b0*/  LDL.LU.64 R26, [R1+0x44c0] ;  /* 0x0044c000011a7983 */ /* 0x002f220000300a00 */
        /* <DEDUP_REMOVED lines=33> */
[----:B--2---:R-:W-:Y:S02]  /*587d0*/  HMMA.16816.F32.BF16 R16, R16, R22, R4 ;  /* 0x000000161010723c */ /* 0x004fe40000041804 */
[----:B------:R-:W3:Y:S01]  /*587e0*/  LDL.LU.64 R6, [R1+0x4450] ;  /* 0x0044500001067983 */ /* 0x000ee20000300a00 */
[----:B------:R-:W-:Y:S02]  /*587f0*/  IMAD.MOV.U32 R2, RZ, RZ, R22 ;  /* 0x000000ffff027224 */ /* 0x000fe400078e0016 */
[----:B------:R-:W-:Y:S11]  /*58800*/  IMAD.MOV.U32 R0, RZ, RZ, R23 ;  /* 0x000000ffff007224 */ /* 0x000ff600078e0017 */
[----:B------:R-:W-:Y:S07]  /*58810*/  @!UPT UIADD3 URZ, URZ, URZ, URZ ;  /* 0x0000003f3f3ff290 */ /* 0x000fee000fffe03f */
[----:B------:R0:W-:Y:S01]  /*58820*/  STL.64 [R1+0xa60], R16 ;  /* 0x000a601001007387 */ /* 0x0001e20000100a00 */
[----:B------:R1:W-:Y:S02]  /*58830*/  STL.64 [R1+0xa68], R18 ;  /* 0x000a681201007387 */ /* 0x0003e40000100a00 */
[----:B------:R-:W3:Y:S02]  /*58840*/  LDL.LU.64 R22, [R1+0x4448] ;  /* 0x0044480001167983 */ /* 0x000ee40000300a00 */
[----:B------:R-:W3:Y:S01]  /*58850*/  LDL.LU.64 R20, [R1+0x4440] ;  /* 0x0044400001147983 */ /* 0x000ee20000300a00 */
[----:B0-----:R-:W2:Y:S01]  /*58860*/  LDL.LU R16, [R1+0xc0] ;  /* 0x0000c00001107983 */ /* 0x001ea20000300800 */
[----:B------:R-:W2:Y:S02]  /*58870*/  LDL.LU R17, [R1+0xc4] ;  /* 0x0000c40001117983 */ /* 0x000ea40000300800 */
[----:B-1----:R-:W2:Y:S02]  /*58880*/  LDL.LU R18, [R1+0xc8] ;  /* 0x0000c80001127983 */ /* 0x002ea40000300800 */
        /* <DEDUP_REMOVED lines=28> */
[----:B0-----:R-:W3:Y:S01]  /*58a50*/  LDL.LU.64 R6, [R1+0x43e8] ;  /* 0x0043e80001067983 */ /* 0x001ee20000300a00 */
[C---:B--2---:R-:W-:Y:S01]  /*58a60*/  HMMA.16816.F32.BF16 R16, R20.reuse, R10, R16 ;  /* 0x0000000a1410723c */ /* 0x044fe20000041810 */
[----:B------:R-:W-:Y:S11]  /*58a70*/  STL.64 [R1+0x42c8], R10 ;  /* 0x0042c80a01007387 */ /* 0x000ff60000100a00 */
[----:B------:R-:W-:Y:S11]  /*58a80*/  @!UPT UIADD3 URZ, URZ, URZ, URZ ;  /* 0x0000003f3f3ff290 */ /* 0x000ff6000fffe03f */
[----:B------:R-:W-:Y:S01]  /*58a90*/  STL.64 [R1+0xa10], R16 ;  /* 0x000a101001007387 */ /* 0x000fe20000100a00 */
[----:B------:R3:W-:Y:S02]  /*58aa0*/  STL.64 [R1+0xa18], R18 ;  /* 0x000a181201007387 */ /* 0x0007e40000100a00 */
[----:B---3--:R-:W-:Y:S01]  /*58ab0*/  HMMA.16816.F32.BF16 R16, R20, R6, R12 ;  /* 0x000000061410723c */ /* 0x008fe2000004180c */
[----:B------:R0:W-:Y:S01]  /*58ac0*/  STL.64 [R1+0x4318], R6 ;  /* 0x0043180601007387 */ /* 0x0001e20000100a00 */
[----:B------:R-:W2:Y:S11]  /*58ad0*/  LDL.LU R12, [R1+0xa0] ;  /* 0x0000a000010c7983 */ /* 0x000eb60000300800 */
[----:B------:R-:W-:Y:S10]  /*58ae0*/  @!UPT UIADD3 URZ, URZ, URZ, URZ ;  /* 0x0000003f3f3ff290 */ /* 0x000ff4000fffe03f */
[----:B------:R-:W-:Y:S01]  /*58af0*/  STL.64 [R1+0xa00], R16 ;  /* 0x000a001001007387 */ /* 0x000fe20000100a00 */
[----:B------:R-:W-:Y:S02]  /*58b00*/  STL.64 [R1+0xa08], R18 ;  /* 0x000a081201007387 */ /* 0x000fe40000100a00 */
[----:B------:R-:W2:Y:S02]  /*58b10*/  LDL.LU R13, [R1+0xa4] ;  /* 0x0000a400010d7983 */ /* 0x000ea40000300800 */
[----:B------:R-:W3:Y:S01]  /*58b20*/  LDL.LU R14, [R1+0xa8] ;  /* 0x0000a800010e7983 */ /* 0x000ee20000300800 */
[----:B------:R-:W3:Y:S01]  /*58b30*/  LDL.LU R15, [R1+0xac] ;  /* 0x0000ac00010f7983 */ /* 0x000ee20000300800 */
[----:B------:R-:W4:Y:S02]  /*58b40*/  LDL.LU R4, [R1+0x220] ;  /* 0x0002200001047983 */ /* 0x000f240000300800 */
[----:B------:R-:W4:Y:S02]  /*58b50*/  LDL.LU R5, [R1+0x224] ;  /* 0x0002240001057983 */ /* 0x000f240000300800 */
[----:B0-----:R-:W2:Y:S01]  /*58b60*/  LDL.LU R6, [R1+0x228] ;  /* 0x0002280001067983 */ /* 0x001ea20000300800 */
[----:B------:R-:W2:Y:S04]  /*58b70*/  LDL.LU R7, [R1+0x22c] ;  /* 0x00022c0001077983 */ /* 0x000ea80000300800 */
[----:B--2---:R0:W-:Y:S01]  /*58b80*/  STL.64 [R1+0x4328], R6 ;  /* 0x0043280601007387 */ /* 0x0041e20000100a00 */
[----:B----4-:R-:W-:Y:S02]  /*58b90*/  STL.64 [R1+0x4320], R4 ;  /* 0x0043200401007387 */ /* 0x010fe40000100a00 */
[----:B0-----:R-:W-:-:S02]  /*58ba0*/  IMAD.MOV.U32 R6, RZ, RZ, R8 ;  /* 0x000000ffff067224 */ /* 0x001fc400078e0008 */
[----:B------:R-:W-:Y:S01]  /*58bb0*/  IMAD.MOV.U32 R7, RZ, RZ, R25 ;  /* 0x000000ffff077224 */ /* 0x000fe200078e0019 */
[----:B------:R-:W2:Y:S01]  /*58bc0*/  LDL.LU R8, [R1+0x43e4] ;  /* 0x0043e40001087983 */ /* 0x000ea20000300800 */
[----:B------:R-:W4:Y:S03]  /*58bd0*/  LDL.LU R25, [R1+0x43e0] ;  /* 0x0043e00001197983 */ /* 0x000f260000300800 */
[----:B------:R0:W-:Y:S02]  /*58be0*/  STL.64 [R1+0x4338], R6 ;  /* 0x0043380601007387 */ /* 0x0001e40000100a00 */
[----:B0-----:R-:W-:Y:S02]  /*58bf0*/  IMAD.MOV.U32 R6, RZ, RZ, R29 ;  /* 0x000000ffff067224 */ /* 0x001fe400078e001d */
[----:B------:R-:W-:-:S05]  /*58c00*/  IMAD.MOV.U32 R7, RZ, RZ, R28 ;  /* 0x000000ffff077224 */ /* 0x000fca00078e001c */
[----:B------:R-:W-:Y:S01]  /*58c10*/  STL.64 [R1+0x4350], R6 ;  /* 0x0043500601007387 */ /* 0x000fe20000100a00 */
[----:B---3--:R0:W-:Y:S02]  /*58c20*/  STL.64 [R1+0x4310], R14 ;  /* 0x0043100e01007387 */ /* 0x0081e40000100a00 */
[----:B------:R1:W-:Y:S01]  /*58c30*/  STL.64 [R1+0x4308], R12 ;  /* 0x0043080c01007387 */ /* 0x0003e20000100a00 */
[----:B0-----:R-:W3:Y:S04]  /*58c40*/  LDL.64 R14, [R1+0xf8] ;  /* 0x0000f800010e7983 */ /* 0x001ee80000100a00 */
[----:B----4-:R-:W0:Y:S04]  /*58c50*/  LDSM.16.MT88.4 R16, [R25+0x6180] ;  /* 0x006180001910783b */ /* 0x010e280000004200 */
[----:B---3--:R3:W-:Y:S01]  /*58c60*/  STL.64 [R1+0x4330], R14 ;  /* 0x0043300e01007387 */ /* 0x0087e20000100a00 */
[----:B-1----:R-:W4:Y:S02]  /*58c70*/  LDL.LU R12, [R1+0x230] ;  /* 0x00023000010c7983 */ /* 0x002f240000300800 */
[----:B------:R-:W4:Y:S01]  /*58c80*/  LDL.LU R13, [R1+0x234] ;  /* 0x00023400010d7983 */ /* 0x000f220000300800 */
[----:B---3--:R-:W3:Y:S01]  /*58c90*/  LDL.LU R14, [R1+0x238] ;  /* 0x00023800010e7983 */ /* 0x008ee20000300800 */
[----:B------:R-:W3:Y:S02]  /*58ca0*/  LDL.LU R15, [R1+0x23c] ;  /* 0x00023c00010f7983 */ /* 0x000ee40000300800 */
[----:B------:R-:W2:Y:S02]  /*58cb0*/  LDL.64 R6, [R1+0x128] ;  /* 0x0001280001067983 */ /* 0x000ea40000100a00 */
[----:B--2---:R1:W-:Y:S02]  /*58cc0*/  STL.64 [R1+0x4368], R6 ;  /* 0x0043680601007387 */ /* 0x0043e40000100a00 */
[----:B-1----:R-:W-:-:S02]  /*58cd0*/  IMAD.MOV.U32 R6, RZ, RZ, R24 ;  /* 0x000000ffff067224 */ /* 0x002fc400078e0018 */
[----:B------:R-:W-:-:S05]  /*58ce0*/  IMAD.MOV.U32 R7, RZ, RZ, R9 ;  /* 0x000000ffff077224 */ /* 0x000fca00078e0009 */
[----:B------:R-:W-:Y:S01]  /*58cf0*/  STL.64 [R1+0x4380], R6 ;  /* 0x0043800601007387 */ /* 0x000fe20000100a00 */
[----:B---3--:R-:W-:Y:S02]  /*58d00*/  STL.64 [R1+0x4348], R14 ;  /* 0x0043480e01007387 */ /* 0x008fe40000100a00 */
[----:B----4-:R1:W-:Y:S02]  /*58d10*/  STL.64 [R1+0x4340], R12 ;  /* 0x0043400c01007387 */ /* 0x0103e40000100a00 */
        /* <DEDUP_REMOVED lines=12> */
[----:B------:R-:W3:Y:S01]  /*58de0*/  LDL.LU R15, [R1+0x25c] ;  /* 0x00025c00010f7983 */ /* 0x000ee20000300800 */
[----:B------:R-:W4:Y:S04]  /*58df0*/  LDL.64 R6, [R1+0x158] ;  /* 0x0001580001067983 */ /* 0x000f280000100a00 */
[----:B----4-:R1:W-:Y:S04]  /*58e00*/  STL.64 [R1+0x43b0], R6 ;  /* 0x0043b00601007387 */ /* 0x0103e80000100a00 */
        /* <DEDUP_REMOVED lines=33> */
[----:B------:R-:W3:Y:S01]  /*59020*/  LDL.64 R10, [R1+0x18] ;  /* 0x00001800010a7983 */ /* 0x000ee20000100a00 */
[----:B0-----:R-:W-:Y:S02]  /*59030*/  STL.64 [R1+0x41f8], R18 ;  /* 0x0041f81201007387 */ /* 0x001fe40000100a00 */
[----:B------:R-:W-:Y:S02]  /*59040*/  STL.64 [R1+0x41f0], R16 ;  /* 0x0041f01001007387 */ /* 0x000fe40000100a00 */
[----:B------:R0:W-:Y:S01]  /*59050*/  STL [R1+0x40a4], R25 ;  /* 0x0040a41901007387 */ /* 0x0001e20000100800 */
[----:B------:R1:W-:Y:S01]  /*59060*/  STL.64 [R1+0x42e0], R26 ;  /* 0x0042e01a01007387 */ /* 0x0003e20000100a00 */
[----:B------:R-:W3:Y:S02]  /*59070*/  LDL.LU R24, [R1+0x80] ;  /* 0x0000800001187983 */ /* 0x000ee40000300800 */
[----:B----4-:R-:W-:-:S02]  /*59080*/  IMAD.MOV.U32 R29, RZ, RZ, R6 ;  /* 0x000000ffff1d7224 */ /* 0x010fc400078e0006 */
[----:B------:R-:W-:Y:S01]  /*59090*/  IMAD.MOV.U32 R28, RZ, RZ, R7 ;  /* 0x000000ffff1c7224 */ /* 0x000fe200078e0007 */
[----:B0-----:R-:W4:Y:S01]  /*590a0*/  LDL.LU R25, [R1+0x84] ;  /* 0x0000840001197983 */ /* 0x001f220000300800 */
[----:B-1----:R-:W4:Y:S03]  /*590b0*/  LDL.LU R26, [R1+0x88] ;  /* 0x00008800011a7983 */ /* 0x002f260000300800 */
[----:B------:R-:W4:Y:S01]  /*590c0*/  LDL.LU R27, [R1+0x8c] ;  /* 0x00008c00011b7983 */ /* 0x000f220000300800 */
        /* <DEDUP_REMOVED lines=41> */
[----:B------:R-:W-:Y:S02]  /*59360*/  IMAD.MOV.U32 R18, RZ, RZ, R2 ;  /* 0x000000ffff127224 */ /* 0x000fe400078e0002 */
[----:B------:R-:W-:Y:S01]  /*59370*/  IMAD.MOV.U32 R19, RZ, RZ, R0 ;  /* 0x000000ffff137224 */ /* 0x000fe200078e0000 */
        /* <DEDUP_REMOVED lines=23> */
[C---:B--2---:R-:W-:Y:S11]  /*594f0*/  HMMA.16816.F32.BF16 R4, R20.reuse, R14, R4 ;  /* 0x0000000e1404723c */ /* 0x044ff60000041804 */
[----:B------:R-:W-:Y:S11]  /*59500*/  @!UPT UIADD3 URZ, URZ, URZ, URZ ;  /* 0x0000003f3f3ff290 */ /* 0x000ff6000fffe03f */
[----:B------:R-:W-:Y:S01]  /*59510*/  @!UPT UIADD3 URZ, URZ, URZ, URZ ;  /* 0x0000003f3f3ff290 */ /* 0x000fe2000fffe03f */
[----:B------:R0:W-:Y:S01]  /*59520*/  STL.64 [R1+0x3d0], R4 ;  /* 0x0003d00401007387 */ /* 0x0001e20000100a00 */
[----:B------:R1:W-:Y:S02]  /*59530*/  STL.64 [R1+0x3d8], R6 ;  /* 0x0003d80601007387 */ /* 0x0003e40000100a00 */
[----:B0-----:R-:W-:Y:S01]  /*59540*/  IMAD.MOV.U32 R5, RZ, RZ, R14 ;  /* 0x000000ffff057224 */ /* 0x001fe200078e000e */
[----:B-1----:R-:W2:Y:S01]  /*59550*/  LDL.LU.64 R6, [R1+0x4318] ;  /* 0x0043180001067983 */ /* 0x002ea20000300a00 */
[----:B------:R-:W-:Y:S02]  /*59560*/  IMAD.MOV.U32 R4, RZ, RZ, R15 ;  /* 0x000000ffff047224 */ /* 0x000fe400078e000f */
[----:B------:R-:W2:Y:S02]  /*59570*/  LDL.LU.64 R14, [R1+0x4310] ;  /* 0x00431000010e7983 */ /* 0x000ea40000300a00 */
[----:B------:R-:W2:Y:S02]  /*59580*/  LDL.LU.64 R12, [R1+0x4308] ;  /* 0x00430800010c7983 */ /* 0x000ea40000300a00 */
[----:B--2---:R-:W-:Y:S01]  /*59590*/  HMMA.16816.F32.BF16 R20, R20, R18, R12 ;  /* 0x000000121414723c */ /* 0x004fe2000004180c */
[----:B------:R0:W-:Y:S01]  /*595a0*/  STL.64 [R1+0x42c0], R6 ;  /* 0x0042c00601007387 */ /* 0x0001e20000100a00 */
[----:B------:R-:W-:Y:S03]  /*595b0*/  STL.64 [R1+0x42b8], R4 ;  /* 0x0042b80401007387 */ /* 0x000fe60000100a00 */
[----:B0-----:R-:W2:Y:S01]  /*595c0*/  LDL.64 R6, [R1+0x28] ;  /* 0x0000280001067983 */ /* 0x001ea20000100a00 */
[----:B------:R-:W4:Y:S02]  /*595d0*/  LDL.LU.64 R14, [R1+0x4300] ;  /* 0x00430000010e7983 */ /* 0x000f240000300a00 */
[----:B------:R-:W4:Y:S11]  /*595e0*/  LDL.LU.64 R12, [R1+0x42f8] ;  /* 0x0042f800010c7983 */ /* 0x000f360000300a00 */
[----:B------:R-:W-:Y:S04]  /*595f0*/  @!UPT UIADD3 URZ, URZ, URZ, URZ ;  /* 0x0000003f3f3ff290 */ /* 0x000fe8000fffe03f */
[----:B------:R0:W-:Y:S01]  /*59600*/  STL.64 [R1+0x380], R20 ;  /* 0x0003801401007387 */ /* 0x0001e20000100a00 */
[----:B------:R1:W-:Y:S03]  /*59610*/  STL.64 [R1+0x388], R22 ;  /* 0x0003881601007387 */ /* 0x0003e60000100a00 */
[----:B0-----:R-:W4:Y:S01]  /*59620*/  LDL.LU R20, [R1+0x90] ;  /* 0x0000900001147983 */ /* 0x001f220000300800 */
[----:B------:R-:W4:Y:S02]  /*59630*/  LDL.LU R21, [R1+0x94] ;  /* 0x0000940001157983 */ /* 0x000f240000300800 */
[----:B-1----:R-:W4:Y:S02]  /*59640*/  LDL.LU R22, [R1+0x98] ;  /* 0x0000980001167983 */ /* 0x002f240000300800 */
[----:B------:R-:W4:Y:S01]  /*59650*/  LDL.LU R23, [R1+0x9c] ;  /* 0x00009c0001177983 */ /* 0x000f220000300800 */
[----:B------:R3:W-:Y:S02]  /*59660*/  STL.64 [R1+0x4208], R18 ;  /* 0x0042081201007387 */ /* 0x0007e40000100a00 */
[----:B---3--:R-:W-:-:S02]  /*59670*/  IMAD.MOV.U32 R19, RZ, RZ, R10 ;  /* 0x000000ffff137224 */ /* 0x008fc400078e000a */
[----:B------:R-:W-:Y:S02]  /*59680*/  IMAD.MOV.U32 R18, RZ, RZ, R11 ;  /* 0x000000ffff127224 */ /* 0x000fe400078e000b */
[----:B--2---:R-:W-:Y:S02]  /*59690*/  IMAD.MOV.U32 R17, RZ, RZ, R6 ;  /* 0x000000ffff117224 */ /* 0x004fe400078e0006 */
[----:B------:R-:W-:Y:S01]  /*596a0*/  IMAD.MOV.U32 R16, RZ, RZ, R7 ;  /* 0x000000ffff107224 */ /* 0x000fe200078e0007 */
[C---:B----4-:R-:W-:Y:S08]  /*596b0*/  HMMA.16816.F32.BF16 R20, R12.reuse, R6, R20 ;  /* 0x000000060c14723c */ /* 0x050ff00000041814 */
[C---:B------:R-:W-:Y:S11]  /*596c0*/  HMMA.16816.F32.BF16 R4, R12.reuse, R10, R24 ;  /* 0x0000000a0c04723c */ /* 0x040ff60000041818 */
[----:B------:R-:W-:Y:S04]  /*596d0*/  @!UPT UIADD3 URZ, URZ, URZ, URZ ;  /* 0x0000003f3f3ff290 */ /* 0x000fe8000fffe03f */
[----:B------:R-:W-:Y:S01]  /*596e0*/  STL.64 [R1+0x360], R20 ;  /* 0x0003601401007387 */ /* 0x000fe20000100a00 */
[----:B------:R-:W-:Y:S07]  /*596f0*/  STL.64 [R1+0x368], R22 ;  /* 0x0003681601007387 */ /* 0x000fee0000100a00 */
[----:B------:R-:W-:Y:S02]  /*59700*/  STL.64 [R1+0x340], R4 ;  /* 0x0003400401007387 */ /* 0x000fe40000100a00 */
[----:B------:R-:W-:Y:S01]  /*59710*/  STL.64 [R1+0x348], R6 ;  /* 0x0003480601007387 */ /* 0x000fe20000100a00 */
[----:B------:R-:W2:Y:S01]  /*59720*/  LDL.LU R8, [R1+0x60] ;  /* 0x0000600001087983 */ /* 0x000ea20000300800 */
[----:B------:R-:W2:Y:S02]  /*59730*/  LDL.LU R9, [R1+0x64] ;  /* 0x0000640001097983 */ /* 0x000ea40000300800 */
[----:B------:R-:W3:Y:S02]  /*59740*/  LDL.LU R10, [R1+0x68] ;  /* 0x00006800010a7983 */ /* 0x000ee40000300800 */
[----:B------:R-:W3:Y:S01]  /*59750*/  LDL.LU R11, [R1+0x6c] ;  /* 0x00006c00010b7983 */ /* 0x000ee20000300800 */
[----:B------:R-:W4:Y:S01]  /*59760*/  LDL.LU R24, [R1+0x70] ;  /* 0x0000700001187983 */ /* 0x000f220000300800 */
[----:B------:R-:W4:Y:S02]  /*59770*/  LDL.LU R25, [R1+0x74] ;  /* 0x0000740001197983 */ /* 0x000f240000300800 */
[----:B------:R-:W4:Y:S02]  /*59780*/  LDL.LU R26, [R1+0x78] ;  /* 0x00007800011a7983 */ /* 0x000f240000300800 */
[----:B------:R-:W4:Y:S01]  /*59790*/  LDL.LU R27, [R1+0x7c] ;  /* 0x00007c00011b7983 */ /* 0x000f220000300800 */
[----:B---3--:R0:W-:Y:S01]  /*597a0*/  STL.64 [R1+0x42d8], R10 ;  /* 0x0042d80a01007387 */ /* 0x0081e20000100a00 */
[----:B--2---:R-:W-:Y:S03]  /*597b0*/  STL.64 [R1+0x42d0], R8 ;  /* 0x0042d00801007387 */ /* 0x004fe60000100a00 */
[----:B0-----:R-:W4:Y:S01]  /*597c0*/  LDL.64 R10, [R1+0x8] ;  /* 0x00000800010a7983 */ /* 0x001f220000100a00 */
[----:B------:R-:W-:Y:S02]  /*597d0*/  STL.64 [R1+0x4258], R18 ;  /* 0x0042581201007387 */ /* 0x000fe40000100a00 */
        /* <DEDUP_REMOVED lines=11> */
[----:B----4-:R-:W-:Y:S01]  /*59890*/  HMMA.16816.F32.BF16 R24, R12, R10, R24 ;  /* 0x0000000a0c18723c */ /* 0x010fe20000041818 */
[----:B---3--:R0:W-:Y:S01]  /*598a0*/  STL.64 [R1+0x4278], R18 ;  /* 0x0042781201007387 */ /* 0x0081e20000100a00 */
[----:B--2---:R-:W-:Y:S02]  /*598b0*/  STL.64 [R1+0x4270], R16 ;  /* 0x0042701001007387 */ /* 0x004fe40000100a00 */
[----:B0-----:R-:W-:-:S02]  /*598c0*/  IMAD.MOV.U32 R18, RZ, RZ, R28 ;  /* 0x000000ffff127224 */ /* 0x001fc400078e001c */
[----:B------:R-:W-:Y:S01]  /*598d0*/  IMAD.MOV.U32 R19, RZ, RZ, R29 ;  /* 0x000000ffff137224 */ /* 0x000fe200078e001d */
[----:B------:R-:W2:Y:S01]  /*598e0*/  LDL.LU R28, [R1+0x42f0] ;  /* 0x0042f000011c7983 */ /* 0x000ea20000300800 */
[----:B------:R-:W3:Y:S02]  /*598f0*/  LDL.LU R29, [R1+0x42ec] ;  /* 0x0042ec00011d7983 */ /* 0x000ee40000300800 */
[----:B------:R-:W4:Y:S02]  /*59900*/  LDL.LU R4, [R1+0x40] ;  /* 0x0000400001047983 */ /* 0x000f240000300800 */
[----:B------:R-:W4:Y:S01]  /*59910*/  LDL.LU R5, [R1+0x44] ;  /* 0x0000440001057983 */ /* 0x000f220000300800 */
[----:B------:R-:W4:Y:S01]  /*59920*/  LDL.LU R6, [R1+0x48] ;  /* 0x0000480001067983 */ /* 0x000f220000300800 */
[----:B------:R-:W4:Y:S02]  /*59930*/  LDL.LU R7, [R1+0x4c] ;  /* 0x00004c0001077983 */ /* 0x000f240000300800 */
[----:B------:R-:W2:Y:S02]  /*59940*/  LDL.LU R20, [R1+0x30] ;  /* 0x0000300001147983 */ /* 0x000ea40000300800 */
[----:B------:R-:W2:Y:S01]  /*59950*/  LDL.LU R21, [R1+0x34] ;  /* 0x0000340001157983 */ /* 0x000ea20000300800 */
[----:B------:R-:W2:Y:S01]  /*59960*/  LDL.LU R22, [R1+0x38] ;  /* 0x0000380001167983 */ /* 0x000ea20000300800 */
[----:B------:R-:W2:Y:S02]  /*59970*/  LDL.LU R23, [R1+0x3c] ;  /* 0x00003c0001177983 */ /* 0x000ea40000300800 */
[----:B------:R0:W-:Y:S02]  /*59980*/  STL.64 [R1+0x4288], R18 ;  /* 0x0042881201007387 */ /* 0x0001e40000100a00 */
[----:B0-----:R-:W2:Y:S01]  /*59990*/  LDL R18, [R1+0x168] ;  /* 0x0001680001127983 */ /* 0x001ea20000100800 */
[----:B------:R-:W-:-:S02]  /*599a0*/  IMAD.MOV.U32 R19, RZ, RZ, R3 ;  /* 0x000000ffff137224 */ /* 0x000fc400078e0003 */
[----:B------:R-:W3:Y:S03]  /*599b0*/  LDL.LU R3, [R1+0x42e8] ;  /* 0x0042e80001037983 */ /* 0x000ee60000300800 */
[----:B--2---:R-:W-:Y:S01]  /*599c0*/  STL.64 [R1+0x42a0], R18 ;  /* 0x0042a01201007387 */ /* 0x004fe20000100a00 */
[----:B------:R0:W-:Y:S02]  /*599d0*/  STL.64 [R1+0x300], R24 ;  /* 0x0003001801007387 */ /* 0x0001e40000100a00 */
[----:B------:R1:W-:Y:S02]  /*599e0*/  STL.64 [R1+0x308], R26 ;  /* 0x0003081a01007387 */ /* 0x0003e40000100a00 */
[----:B0-----:R-:W-:Y:S01]  /*599f0*/  IMAD.MOV.U32 R25, RZ, RZ, R10 ;  /* 0x000000ffff197224 */ /* 0x001fe200078e000a */
[----:B-1----:R-:W2:Y:S01]  /*59a00*/  LDL.LU.64 R26, [R1+0x42e0] ;  /* 0x0042e000011a7983 */ /* 0x002ea20000300a00 */
[----:B------:R-:W-:-:S02]  /*59a10*/  IMAD.MOV.U32 R24, RZ, RZ, R11 ;  /* 0x000000ffff187224 */ /* 0x000fc400078e000b */
        /* <DEDUP_REMOVED lines=20> */
[----:B----4-:R-:W-:Y:S01]  /*59b60*/  HMMA.16816.F32.BF16 R4, R12, R10, R4 ;  /* 0x0000000a0c04723c */ /* 0x010fe20000041804 */
        /* <DEDUP_REMOVED lines=9> */
[----:B0-----:R-:W4:Y:S01]  /*59c00*/  LDL.LU.64 R6, [R1+0x42c0] ;  /* 0x0042c00001067983 */ /* 0x001f220000300a00 */
[----:B------:R-:W2:Y:S02]  /*59c10*/  LDL.LU.64 R4, [R1+0x42b8] ;  /* 0x0042b80001047983 */ /* 0x000ea40000300a00 */
[----:B------:R0:W-:Y:S02]  /*59c20*/  STL.64 [R1+0x41a0], R10 ;  /* 0x0041a00a01007387 */ /* 0x0001e40000100a00 */
[----:B0-----:R-:W2:Y:S01]  /*59c30*/  LDL.64 R10, [R1+0x138] ;  /* 0x00013800010a7983 */ /* 0x001ea20000100a00 */
[----:B---3--:R-:W-:-:S02]  /*59c40*/  IMAD.MOV.U32 R18, RZ, RZ, R29 ;  /* 0x000000ffff127224 */ /* 0x008fc400078e001d */
        /* <DEDUP_REMOVED lines=9> */
[----:B0-----:R0:W-:Y:S01]  /*59ce0*/  STL.64 [R1+0x40e0], R22 ;  /* 0x0040e01601007387 */ /* 0x0011e20000100a00 */
[----:B------:R-:W-:Y:S03]  /*59cf0*/  STL.64 [R1+0x40d8], R20 ;  /* 0x0040d81401007387 */ /* 0x000fe60000100a00 */
[----:B0-----:R-:W2:Y:S01]  /*59d00*/  LDL.64 R22, [R1+0x148] ;  /* 0x0001480001167983 */ /* 0x001ea20000100a00 */
[----:B------:R-:W3:Y:S02]  /*59d10*/  LDL.LU.64 R26, [R1+0x42b0] ;  /* 0x0042b000011a7983 */ /* 0x000ee40000300a00 */
[----:B------:R-:W3:Y:S11]  /*59d20*/  LDL.LU.64 R24, [R1+0x42a8] ;  /* 0x0042a80001187983 */ /* 0x000ef60000300a00 */
[----:B------:R-:W-:Y:S01]  /*59d30*/  STL.64 [R1+0x2b0], R16 ;  /* 0x0002b01001007387 */ /* 0x000fe20000100a00 */
[----:B------:R0:W-:Y:S04]  /*59d40*/  STL.64 [R1+0x2b8], R18 ;  /* 0x0002b81201007387 */ /* 0x0001e80000100a00 */
        /* <DEDUP_REMOVED lines=9> */
[----:B------:R-:W3:Y:S11]  /*59de0*/  LDL.LU.64 R24, [R1+0x4280] ;  /* 0x0042800001187983 */ /* 0x000ef60000300a00 */
        /* <DEDUP_REMOVED lines=14> */
[----:B--2---:R-:W-:Y:S11]  /*59ed0*/  HMMA.16816.F32.BF16 R16, R12, R10, R16 ;  /* 0x0000000a0c10723c */ /* 0x004ff60000041810 */
[----:B------:R-:W-:Y:S11]  /*59ee0*/  @!UPT UIADD3 URZ, URZ, URZ, URZ ;  /* 0x0000003f3f3ff290 */ /* 0x000ff6000fffe03f */
[----:B------:R-:W-:Y:S01]  /*59ef0*/  @!UPT UIADD3 URZ, URZ, URZ, URZ ;  /* 0x0000003f3f3ff290 */ /* 0x000fe2000fffe03f */
[----:B------:R-:W-:Y:S01]  /*59f00*/  STL.64 [R1+0x270], R16 ;  /* 0x0002701001007387 */ /* 0x000fe20000100a00 */
[----:B------:R0:W-:Y:S03]  /*59f10*/  STL.64 [R1+0x278], R18 ;  /* 0x0002781201007387 */ /* 0x0001e60000100a00 */
[----:B0-----:R-:W2:Y:S01]  /*59f20*/  LDL.LU.64 R18, [R1+0x4258] ;  /* 0x0042580001127983 */ /* 0x001ea20000300a00 */
[----:B------:R-:W4:Y:S02]  /*59f30*/  LDL.LU.64 R16, [R1+0x4250] ;  /* 0x0042500001107983 */ /* 0x000f240000300a00 */
[----:B------:R-:W2:Y:S02]  /*59f40*/  LDL.LU R8, [R1+0x590] ;  /* 0x0005900001087983 */ /* 0x000ea40000300800 */
[----:B------:R-:W2:Y:S01]  /*59f50*/  LDL.LU R9, [R1+0x594] ;  /* 0x0005940001097983 */ /* 0x000ea20000300800 */
[----:B------:R-:W2:Y:S01]  /*59f60*/  LDL.LU R10, [R1+0x598] ;  /* 0x00059800010a7983 */ /* 0x000ea20000300800 */
[----:B------:R-:W2:Y:S02]  /*59f70*/  LDL.LU R11, [R1+0x59c] ;  /* 0x00059c00010b7983 */ /* 0x000ea40000300800 */
[----:B---3--:R-:W-:-:S02]  /*59f80*/  IMAD.MOV.U32 R26, RZ, RZ, R25 ;  /* 0x000000ffff1a7224 */ /* 0x008fc400078e0019 */
[----:B------:R-:W-:Y:S01]  /*59f90*/  IMAD.MOV.U32 R27, RZ, RZ, R24 ;  /* 0x000000ffff1b7224 */ /* 0x000fe200078e0018 */
[----:B--2---:R-:W-:Y:S01]  /*59fa0*/  STL.64 [R1+0x41b8], R10 ;  /* 0x0041b80a01007387 */ /* 0x004fe20000100a00 */
[----:B------:R0:W-:Y:S03]  /*59fb0*/  STL.64 [R1+0x41b0], R8 ;  /* 0x0041b00801007387 */ /* 0x0001e60000100a00 */
[----:B------:R1:W-:Y:S01]  /*59fc0*/  STL.64 [R1+0x41c0], R26 ;  /* 0x0041c01a01007387 */ /* 0x0003e20000100a00 */
[----:B0-----:R-:W2:Y:S01]  /*59fd0*/  LDL.LU R8, [R1+0x580] ;  /* 0x0005800001087983 */ /* 0x001ea20000300800 */
[----:B------:R-:W2:Y:S02]  /*59fe0*/  LDL.LU R9, [R1+0x584] ;  /* 0x0005840001097983 */ /* 0x000ea40000300800 */
[----:B------:R-:W3:Y:S02]  /*59ff0*/  LDL.LU R10, [R1+0x588] ;  /* 0x00058800010a7983 */ /* 0x000ee40000300800 */
[----:B------:R-:W3:Y:S02]  /*5a000*/  LDL.LU R11, [R1+0x58c] ;  /* 0x00058c00010b7983 */ /* 0x000ee40000300800 */
[----:B-1----:R-:W-:-:S02]  /*5a010*/  IMAD.MOV.U32 R26, RZ, RZ, R19 ;  /* 0x000000ffff1a7224 */ /* 0x002fc400078e0013 */
[----:B------:R-:W-:Y:S01]  /*5a020*/  IMAD.MOV.U32 R27, RZ, RZ, R18 ;  /* 0x000000ffff1b7224 */ /* 0x000fe200078e0012 */
[----:B---3--:R-:W-:Y:S01]  /*5a030*/  STL.64 [R1+0x41d0], R10 ;  /* 0x0041d00a01007387 */ /* 0x008fe20000100a00 */
[----:B--2---:R0:W-:Y:S03]  /*5a040*/  STL.64 [R1+0x41c8], R8 ;  /* 0x0041c80801007387 */ /* 0x0041e60000100a00 */
[----:B------:R4:W-:Y:S01]  /*5a050*/  STL.64 [R1+0x41d8], R26 ;  /* 0x0041d81a01007387 */ /* 0x0009e20000100a00 */
[----:B0-----:R-:W2:Y:S01]  /*5a060*/  LDL.LU R8, [R1+0x570] ;  /* 0x0005700001087983 */ /* 0x001ea20000300800 */
[----:B------:R-:W2:Y:S02]  /*5a070*/  LDL.LU R9, [R1+0x574] ;  /* 0x0005740001097983 */ /* 0x000ea40000300800 */
[----:B------:R-:W3:Y:S02]  /*5a080*/  LDL.LU R10, [R1+0x578] ;  /* 0x00057800010a7983 */ /* 0x000ee40000300800 */
[----:B------:R-:W3:Y:S02]  /*5a090*/  LDL.LU R11, [R1+0x57c] ;  /* 0x00057c00010b7983 */ /* 0x000ee40000300800 */
[----:B------:R-:W-:-:S02]  /*5a0a0*/  IMAD.MOV.U32 R18, RZ, RZ, R5 ;  /* 0x000000ffff127224 */ /* 0x000fc400078e0005 */
[----:B------:R-:W-:Y:S02]  /*5a0b0*/  IMAD.MOV.U32 R19, RZ, RZ, R4 ;  /* 0x000000ffff137224 */ /* 0x000fe400078e0004 */
[----:B----4-:R-:W-:Y:S02]  /*5a0c0*/  IMAD.MOV.U32 R26, RZ, RZ, R17 ;  /* 0x000000ffff1a7224 */ /* 0x010fe400078e0011 */
[----:B------:R-:W-:Y:S01]  /*5a0d0*/  IMAD.MOV.U32 R27, RZ, RZ, R16 ;  /* 0x000000ffff1b7224 */ /* 0x000fe200078e0010 */
[----:B---3--:R-:W-:Y:S01]  /*5a0e0*/  STL.64 [R1+0x41e8], R10 ;  /* 0x0041e80a01007387 */ /* 0x008fe20000100a00 */
[----:B--2---:R-:W-:Y:S02]  /*5a0f0*/  STL.64 [R1+0x41e0], R8 ;  /* 0x0041e00801007387 */ /* 0x004fe40000100a00 */
[----:B------:R-:W-:Y:S02]  /*5a100*/  STL.64 [R1+0x4220], R18 ;  /* 0x0042201201007387 */ /* 0x000fe40000100a00 */
[----:B------:R0:W-:Y:S01]  /*5a110*/  STL.64 [R1+0x4200], R26 ;  /* 0x0042001a01007387 */ /* 0x0001e20000100a00 */
[----:B------:R-:W2:Y:S01]  /*5a120*/  LDL.LU R24, [R1+0x540] ;  /* 0x0005400001187983 */ /* 0x000ea20000300800 */
[----:B------:R-:W2:Y:S03]  /*5a130*/  LDL.LU R25, [R1+0x544] ;  /* 0x0005440001197983 */ /* 0x000ea60000300800 */
[----:B0-----:R-:W3:Y:S01]  /*5a140*/  LDL.LU R26, [R1+0x548] ;  /* 0x00054800011a7983 */ /* 0x001ee20000300800 */
[----:B------:R-:W3:Y:S02]  /*5a150*/  LDL.LU R27, [R1+0x54c] ;  /* 0x00054c00011b7983 */ /* 0x000ee40000300800 */
[----:B------:R-:W4:Y:S02]  /*5a160*/  LDL.LU R4, [R1+0x520] ;  /* 0x0005200001047983 */ /* 0x000f240000300800 */
[----:B------:R-:W4:Y:S01]  /*5a170*/  LDL.LU R5, [R1+0x524] ;  /* 0x0005240001057983 */ /* 0x000f220000300800 */
[----:B------:R-:W2:Y:S01]  /*5a180*/  LDL.LU R6, [R1+0x528] ;  /* 0x0005280001067983 */ /* 0x000ea20000300800 */
[----:B------:R-:W2:Y:S03]  /*5a190*/  LDL.LU R7, [R1+0x52c] ;  /* 0x00052c0001077983 */ /* 0x000ea60000300800 */
[----:B--2---:R0:W-:Y:S01]  /*5a1a0*/  STL.64 [R1+0x4238], R6 ;  /* 0x0042380601007387 */ /* 0x0041e20000100a00 */
[----:B----4-:R1:W-:Y:S03]  /*5a1b0*/  STL.64 [R1+0x4230], R4 ;  /* 0x0042300401007387 */ /* 0x0103e60000100a00 */
[----:B0-----:R-:W2:Y:S04]  /*5a1c0*/  LDL.64 R6, [R1+0x118] ;  /* 0x0001180001067983 */ /* 0x001ea80000100a00 */
[----:B--2---:R0:W-:Y:S01]  /*5a1d0*/  STL.64 [R1+0x4248], R6 ;  /* 0x0042480601007387 */ /* 0x0041e20000100a00 */
[----:B-1----:R-:W2:Y:S02]  /*5a1e0*/  LDL.LU R4, [R1+0x470] ;  /* 0x0004700001047983 */ /* 0x002ea40000300800 */
[----:B------:R-:W2:Y:S01]  /*5a1f0*/  LDL.LU R5, [R1+0x474] ;  /* 0x0004740001057983 */ /* 0x000ea20000300800 */
[----:B0-----:R-:W2:Y:S01]  /*5a200*/  LDL.LU R6, [R1+0x478] ;  /* 0x0004780001067983 */ /* 0x001ea20000300800 */
[----:B------:R-:W2:Y:S02]  /*5a210*/  LDL.LU R7, [R1+0x47c] ;  /* 0x00047c0001077983 */ /* 0x000ea40000300800 */
[----:B------:R-:W4:Y:S02]  /*5a220*/  LDL.64 R18, [R1+0x108] ;  /* 0x0001080001127983 */ /* 0x000f240000100a00 */
[----:B----4-:R0:W-:Y:S01]  /*5a230*/  STL.64 [R1+0x4240], R18 ;  /* 0x0042401201007387 */ /* 0x0101e20000100a00 */
[----:B------:R-:W4:Y:S02]  /*5a240*/  LDL.LU R16, [R1+0x490] ;  /* 0x0004900001107983 */ /* 0x000f240000300800 */
[----:B------:R-:W4:Y:S01]  /*5a250*/  LDL.LU R17, [R1+0x494] ;  /* 0x0004940001117983 */ /* 0x000f220000300800 */
[----:B0-----:R-:W4:Y:S01]  /*5a260*/  LDL.LU R18, [R1+0x498] ;  /* 0x0004980001127983 */ /* 0x001f220000300800 */
[----:B------:R-:W4:Y:S02]  /*5a270*/  LDL.LU R19, [R1+0x49c] ;  /* 0x00049c0001137983 */ /* 0x000f240000300800 */
[----:B---3--:R-:W-:Y:S02]  /*5a280*/  STL.64 [R1+0x4218], R26 ;  /* 0x0042181a01007387 */ /* 0x008fe40000100a00 */
[----:B------:R0:W-:Y:S02]  /*5a290*/  STL.64 [R1+0x4210], R24 ;  /* 0x0042101801007387 */ /* 0x0001e40000100a00 */
[----:B0-----:R-:W3:Y:S01]  /*5a2a0*/  LDL.LU R24, [R1+0x550] ;  /* 0x0005500001187983 */ /* 0x001ee20000300800 */
[----:B------:R-:W3:Y:S02]  /*5a2b0*/  LDL.LU R25, [R1+0x554] ;  /* 0x0005540001197983 */ /* 0x000ee40000300800 */
[----:B------:R-:W3:Y:S02]  /*5a2c0*/  LDL.LU R26, [R1+0x558] ;  /* 0x00055800011a7983 */ /* 0x000ee40000300800 */
[----:B------:R-:W3:Y:S01]  /*5a2d0*/  LDL.LU R27, [R1+0x55c] ;  /* 0x00055c00011b7983 */ /* 0x000ee20000300800 */
[----:B------:R-:W2:Y:S01]  /*5a2e0*/  LDL.LU R8, [R1+0x560] ;  /* 0x0005600001087983 */ /* 0x000ea20000300800 */
[----:B------:R-:W2:Y:S02]  /*5a2f0*/  LDL.LU R9, [R1+0x564] ;  /* 0x0005640001097983 */ /* 0x000ea40000300800 */
[----:B------:R-:W2:Y:S02]  /*5a300*/  LDL.LU R10, [R1+0x568] ;  /* 0x00056800010a7983 */ /* 0x000ea40000300800 */
[----:B------:R-:W2:Y:S01]  /*5a310*/  LDL.LU R11, [R1+0x56c] ;  /* 0x00056c00010b7983 */ /* 0x000ea20000300800 */
[----:B------:R0:W-:Y:S01]  /*5a320*/  STL.64 [R1+0x4170], R22 ;  /* 0x0041701601007387 */ /* 0x0001e20000100a00 */
[----:B------:R-:W-:Y:S03]  /*5a330*/  STL.64 [R1+0x4168], R20 ;  /* 0x0041681401007387 */ /* 0x000fe60000100a00 */
[----:B0-----:R-:W2:Y:S04]  /*5a340*/  LDL.64 R22, [R1+0x168] ;  /* 0x0001680001167983 */ /* 0x001ea80000100a00 */
[----:B--2---:R0:W-:Y:S04]  /*5a350*/  STL.64 [R1+0x4178], R22 ;  /* 0x0041781601007387 */ /* 0x0041e80000100a00 */
[----:B0-----:R-:W2:Y:S04]  /*5a360*/  LDL.64 R22, [R1+0x58] ;  /* 0x0000580001167983 */ /* 0x001ea80000100a00 */
[----:B--2---:R0:W-:Y:S02]  /*5a370*/  STL.64 [R1+0x4188], R22 ;  /* 0x0041881601007387 */ /* 0x0041e40000100a00 */
[----:B0-----:R-:W-:-:S02]  /*5a380*/  IMAD.MOV.U32 R22, RZ, RZ, R2 ;  /* 0x000000ffff167224 */ /* 0x001fc400078e0002 */
[----:B------:R-:W-:-:S07]  /*5a390*/  IMAD.MOV.U32 R23, RZ, RZ, R0 ;  /* 0x000000ffff177224 */ /* 0x000fce00078e0000 */
[C---:B------:R-:W-:Y:S01]  /*5a3a0*/  HMMA.16816.F32.BF16 R20, R12.reuse, R22, R4 ;  /* 0x000000160c14723c */ /* 0x040fe20000041804 */
[----:B------:R-:W4:Y:S11]  /*5a3b0*/  LDL.LU.64 R6, [R1+0x4248] ;  /* 0x0042480001067983 */ /* 0x000f360000300a00 */
[----:B------:R-:W-:Y:S11]  /*5a3c0*/  @!UPT UIADD3 URZ, URZ, URZ, URZ ;  /* 0x0000003f3f3ff290 */ /* 0x000ff6000fffe03f */
[----:B------:R0:W-:Y:S01]  /*5a3d0*/  STL.64 [R1+0x260], R20 ;  /* 0x0002601401007387 */ /* 0x0001e20000100a00 */
[----:B------:R1:W-:Y:S03]  /*5a3e0*/  STL.64 [R1+0x268], R22 ;  /* 0x0002681601007387 */ /* 0x0003e60000100a00 */
[----:B0-----:R-:W2:Y:S01]  /*5a3f0*/  LDL.LU R20, [R1+0x5b0] ;  /* 0x0005b00001147983 */ /* 0x001ea20000300800 */
[----:B------:R-:W2:Y:S02]  /*5a400*/  LDL.LU R21, [R1+0x5b4] ;  /* 0x0005b40001157983 */ /* 0x000ea40000300800 */
[----:B-1----:R-:W2:Y:S02]  /*5a410*/  LDL.LU R22, [R1+0x5b8] ;  /* 0x0005b80001167983 */ /* 0x002ea40000300800 */
[----:B------:R-:W2:Y:S01]  /*5a420*/  LDL.LU R23, [R1+0x5bc] ;  /* 0x0005bc0001177983 */ /* 0x000ea20000300800 */
[----:B----4-:R-:W-:Y:S01]  /*5a430*/  HMMA.16816.F32.BF16 R16, R12, R6, R16 ;  /* 0x000000060c10723c */ /* 0x010fe20000041810 */
[----:B------:R-:W-:-:S02]  /*5a440*/  IMAD.MOV.U32 R3, RZ, RZ, R6 ;  /* 0x000000ffff037224 */ /* 0x000fc400078e0006 */
[----:B------:R-:W-:Y:S01]  /*5a450*/  IMAD.MOV.U32 R28, RZ, RZ, R7 ;  /* 0x000000ffff1c7224 */ /* 0x000fe200078e0007 */
[----:B--2---:R-:W-:Y:S01]  /*5a460*/  STL.64 [R1+0x4198], R22 ;  /* 0x0041981601007387 */ /* 0x004fe20000100a00 */
[----:B------:R0:W-:Y:S03]  /*5a470*/  STL.64 [R1+0x4190], R20 ;  /* 0x0041901401007387 */ /* 0x0001e60000100a00 */
[----:B0-----:R-:W2:Y:S01]  /*5a480*/  LDL.LU R20, [R1+0x5a0] ;  /* 0x0005a00001147983 */ /* 0x001ea20000300800 */
[----:B------:R-:W2:Y:S02]  /*5a490*/  LDL.LU R21, [R1+0x5a4] ;  /* 0x0005a40001157983 */ /* 0x000ea40000300800 */
[----:B------:R-:W2:Y:S02]  /*5a4a0*/  LDL.LU R22, [R1+0x5a8] ;  /* 0x0005a80001167983 */ /* 0x000ea40000300800 */
[----:B------:R-:W2:Y:S10]  /*5a4b0*/  LDL.LU R23, [R1+0x5ac] ;  /* 0x0005ac0001177983 */ /* 0x000eb40000300800 */
[----:B------:R-:W-:Y:S01]  /*5a4c0*/  STL.64 [R1+0x250], R16 ;  /* 0x0002501001007387 */ /* 0x000fe20000100a00 */
[----:B------:R0:W-:Y:S03]  /*5a4d0*/  STL.64 [R1+0x258], R18 ;  /* 0x0002581201007387 */ /* 0x0001e60000100a00 */
[----:B0-----:R-:W4:Y:S01]  /*5a4e0*/  LDL.LU.64 R18, [R1+0x4240] ;  /* 0x0042400001127983 */ /* 0x001f220000300a00 */
[----:B------:R-:W4:Y:S02]  /*5a4f0*/  LDL.LU.64 R6, [R1+0x4238] ;  /* 0x0042380001067983 */ /* 0x000f240000300a00 */
[----:B------:R-:W4:Y:S02]  /*5a500*/  LDL.LU.64 R4, [R1+0x4230] ;  /* 0x0042300001047983 */ /* 0x000f240000300a00 */
        /* <DEDUP_REMOVED lines=8> */
[----:B------:R-:W3:Y:S02]  /*5a590*/  LDL.LU.64 R18, [R1+0x4220] ;  /* 0x0042200001127983 */ /* 0x000ee40000300a00 */
[C---:B---3--:R-:W-:Y:S01]  /*5a5a0*/  HMMA.16816.F32.BF16 R16, R12.reuse, R18, R24 ;  /* 0x000000120c10723c */ /* 0x048fe20000041818 */
[----:B------:R-:W3:Y:S01]  /*5a5b0*/  LDL.LU.64 R26, [R1+0x4218] ;  /* 0x00421800011a7983 */ /* 0x000ee20000300a00 */
[----:B------:R-:W3:Y:S11]  /*5a5c0*/  LDL.LU.64 R24, [R1+0x4210] ;  /* 0x0042100001187983 */ /* 0x000ef60000300a00 */
[----:B------:R-:W-:Y:S10]  /*5a5d0*/  @!UPT UIADD3 URZ, URZ, URZ, URZ ;  /* 0x0000003f3f3ff290 */ /* 0x000ff4000fffe03f */
[----:B------:R-:W-:Y:S01]  /*5a5e0*/  STL.64 [R1+0x230], R16 ;  /* 0x0002301001007387 */ /* 0x000fe20000100a00 */
[----:B------:R0:W-:Y:S03]  /*5a5f0*/  STL.64 [R1+0x238], R18 ;  /* 0x0002381201007387 */ /* 0x0001e60000100a00 */
[----:B0-----:R-:W3:Y:S02]  /*5a600*/  LDL.LU.64 R18, [R1+0x4208] ;  /* 0x0042080001127983 */ /* 0x001ee40000300a00 */
[----:B---3--:R-:W-:Y:S02]  /*5a610*/  HMMA.16816.F32.BF16 R12, R12, R18, R24 ;  /* 0x000000120c0c723c */ /* 0x008fe40000041818 */
[----:B------:R-:W3:Y:S01]  /*5a620*/  LDL.LU.64 R26, [R1+0x4200] ;  /* 0x00420000011a7983 */ /* 0x000ee20000300a00 */
[----:B------:R-:W3:Y:S02]  /*5a630*/  LDL.LU.64 R18, [R1+0x41f8] ;  /* 0x0041f80001127983 */ /* 0x000ee40000300a00 */
[----:B------:R-:W3:Y:S11]  /*5a640*/  LDL.LU.64 R16, [R1+0x41f0] ;  /* 0x0041f00001107983 */ /* 0x000ef60000300a00 */
[----:B------:R-:W-:Y:S07]  /*5a650*/  @!UPT UIADD3 URZ, URZ, URZ, URZ ;  /* 0x0000003f3f3ff290 */ /* 0x000fee000fffe03f */
[----:B------:R-:W-:Y:S01]  /*5a660*/  STL.64 [R1+0xc0], R12 ;  /* 0x0000c00c01007387 */ /* 0x000fe20000100a00 */
[----:B------:R0:W-:Y:S03]  /*5a670*/  STL.64 [R1+0xc8], R14 ;  /* 0x0000c80e01007387 */ /* 0x0001e60000100a00 */
[----:B0-----:R-:W2:Y:S01]  /*5a680*/  LDL.64 R14, [R1+0x158] ;  /* 0x00015800010e7983 */ /* 0x001ea20000100a00 */
[C---:B---3--:R-:W-:Y:S03]  /*5a690*/  HMMA.16816.F32.BF16 R24, R16.reuse, R26, R8 ;  /* 0x0000001a1018723c */ /* 0x048fe60000041808 */
[----:B--2---:R0:W-:Y:S01]  /*5a6a0*/  STL.64 [R1+0x4180], R14 ;  /* 0x0041800e01007387 */ /* 0x0041e20000100a00 */
[----:B------:R-:W2:Y:S02]  /*5a6b0*/  LDL.LU R12, [R1+0x5c0] ;  /* 0x0005c000010c7983 */ /* 0x000ea40000300800 */
[----:B------:R-:W2:Y:S01]  /*5a6c0*/  LDL.LU R13, [R1+0x5c4] ;  /* 0x0005c400010d7983 */ /* 0x000ea20000300800 */
[----:B0-----:R-:W2:Y:S01]  /*5a6d0*/  LDL.LU R14, [R1+0x5c8] ;  /* 0x0005c800010e7983 */ /* 0x001ea20000300800 */
[----:B------:R-:W2:Y:S02]  /*5a6e0*/  LDL.LU R15, [R1+0x5cc] ;  /* 0x0005cc00010f7983 */ /* 0x000ea40000300800 */
[----:B------:R-:W3:Y:S02]  /*5a6f0*/  LDL.LU.64 R10, [R1+0x41e8] ;  /* 0x0041e800010a7983 */ /* 0x000ee40000300a00 */
[----:B------:R-:W3:Y:S11]  /*5a700*/  LDL.LU.64 R8, [R1+0x41e0] ;  /* 0x0041e00001087983 */ /* 0x000ef60000300a00 */
        /* <DEDUP_REMOVED lines=17> */
[C---:B---3--:R-:W-:Y:S11]  /*5a820*/  HMMA.16816.F32.BF16 R8, R16.reuse, R26, R8 ;  /* 0x0000001a1008723c */ /* 0x048ff60000041808 */
[----:B------:R-:W-:Y:S11]  /*5a830*/  @!UPT UIADD3 URZ, URZ, URZ, URZ ;  /* 0x0000003f3f3ff290 */ /* 0x000ff6000fffe03f */
[----:B------:R-:W-:Y:S01]  /*5a840*/  @!UPT UIADD3 URZ, URZ, URZ, URZ ;  /* 0x0000003f3f3ff290 */ /* 0x000fe2000fffe03f */
[----:B------:R-:W-:Y:S01]  /*5a850*/  STL.64 [R1+0x80], R8 ;  /* 0x0000800801007387 */ /* 0x000fe20000100a00 */
[----:B------:R0:W-:Y:S03]  /*5a860*/  STL.64 [R1+0x88], R10 ;  /* 0x0000880a01007387 */ /* 0x0001e60000100a00 */
[----:B0-----:R-:W3:Y:S01]  /*5a870*/  LDL.LU.64 R10, [R1+0x41a0] ;  /* 0x0041a000010a7983 */ /* 0x001ee20000300a00 */
[----:B------:R0:W-:Y:S02]  /*5a880*/  STL.64 [R1+0x4158], R26 ;  /* 0x0041581a01007387 */ /* 0x0001e40000100a00 */
[----:B------:R-:W2:Y:S02]  /*5a890*/  LDL.LU R24, [R1+0x5e0] ;  /* 0x0005e00001187983 */ /* 0x000ea40000300800 */
[----:B------:R-:W2:Y:S01]  /*5a8a0*/  LDL.LU R25, [R1+0x5e4] ;  /* 0x0005e40001197983 */ /* 0x000ea20000300800 */
[----:B0-----:R-:W2:Y:S01]  /*5a8b0*/  LDL.LU R26, [R1+0x5e8] ;  /* 0x0005e800011a7983 */ /* 0x001ea20000300800 */
[----:B------:R-:W2:Y:S01]  /*5a8c0*/  LDL.LU R27, [R1+0x5ec] ;  /* 0x0005ec00011b7983 */ /* 0x000ea20000300800 */
[C---:B---3--:R-:W-:Y:S11]  /*5a8d0*/  HMMA.16816.F32.BF16 R20, R16.reuse, R10, R20 ;  /* 0x0000000a1014723c */ /* 0x048ff60000041814 */
[----:B------:R-:W-:Y:S11]  /*5a8e0*/  @!UPT UIADD3 URZ, URZ, URZ, URZ ;  /* 0x0000003f3f3ff290 */ /* 0x000ff6000fffe03f */
[----:B------:R-:W-:Y:S01]  /*5a8f0*/  @!UPT UIADD3 URZ, URZ, URZ, URZ ;  /* 0x0000003f3f3ff290 */ /* 0x000fe2000fffe03f */
[----:B------:R-:W-:Y:S01]  /*5a900*/  STL.64 [R1+0x70], R20 ;  /* 0x0000701401007387 */ /* 0x000fe20000100a00 */
[----:B------:R0:W-:Y:S03]  /*5a910*/  STL.64 [R1+0x78], R22 ;  /* 0x0000781601007387 */ /* 0x0001e60000100a00 */
[----:B0-----:R-:W4:Y:S01]  /*5a920*/  LDL.LU.64 R22, [R1+0x4198] ;  /* 0x0041980001167983 */ /* 0x001f220000300a00 */
[----:B------:R-:W4:Y:S02]  /*5a930*/  LDL.LU.64 R20, [R1+0x4190] ;  /* 0x0041900001147983 */ /* 0x000f240000300a00 */
[----:B------:R0:W-:Y:S02]  /*5a940*/  STL [R1+0x40a8], R10 ;  /* 0x0040a80a01007387 */ /* 0x0001e40000100800 */
[----:B------:R1:W-:Y:S01]  /*5a950*/  STL [R1+0x40a0], R11 ;  /* 0x0040a00b01007387 */ /* 0x0003e20000100800 */
[----:B------:R-:W3:Y:S01]  /*5a960*/  LDL.LU R8, [R1+0x5d0] ;  /* 0x0005d00001087983 */ /* 0x000ee20000300800 */
[----:B------:R-:W3:Y:S03]  /*5a970*/  LDL.LU R9, [R1+0x5d4] ;  /* 0x0005d40001097983 */ /* 0x000ee60000300800 */
[----:B0-----:R-:W3:Y:S01]  /*5a980*/  LDL.LU R10, [R1+0x5d8] ;  /* 0x0005d800010a7983 */ /* 0x001ee20000300800 */
[----:B-1----:R-:W3:Y:S01]  /*5a990*/  LDL.LU R11, [R1+0x5dc] ;  /* 0x0005dc00010b7983 */ /* 0x002ee20000300800 */
[C---:B----4-:R-:W-:Y:S11]  /*5a9a0*/  HMMA.16816.F32.BF16 R20, R16.reuse, R6, R20 ;  /* 0x000000061014723c */ /* 0x050ff60000041814 */
[----:B------:R-:W-:Y:S11]  /*5a9b0*/  @!UPT UIADD3 URZ, URZ, URZ, URZ ;  /* 0x0000003f3f3ff290 */ /* 0x000ff6000fffe03f */
[----:B------:R-:W-:Y:S01]  /*5a9c0*/  @!UPT UIADD3 URZ, URZ, URZ, URZ ;  /* 0x0000003f3f3ff290 */ /* 0x000fe2000fffe03f */
[----:B------:R-:W-:Y:S01]  /*5a9d0*/  STL.64 [R1+0x60], R20 ;  /* 0x0000601401007387 */ /* 0x000fe20000100a00 */
[----:B------:R0:W-:Y:S03]  /*5a9e0*/  STL.64 [R1+0x68], R22 ;  /* 0x0000681601007387 */ /* 0x0001e60000100a00 */
[----:B0-----:R-:W2:Y:S01]  /*5a9f0*/  LDL.LU.64 R22, [R1+0x4188] ;  /* 0x0041880001167983 */ /* 0x001ea20000300a00 */
[----:B------:R-:W-:Y:S01]  /*5aa00*/  STL.64 [R1+0x40f8], R6 ;  /* 0x0040f80601007387 */ /* 0x000fe20000100a00 */
[C---:B--2---:R-:W-:Y:S01]  /*5aa10*/  HMMA.16816.F32.BF16 R12, R16.reuse, R22, R12 ;  /* 0x00000016100c723c */ /* 0x044fe2000004180c */
[----:B------:R-:W-:Y:S02]  /*5aa20*/  IMAD.MOV.U32 R2, RZ, RZ, R22 ;  /* 0x000000ffff027224 */ /* 0x000fe400078e0016 */
[----:B------:R-:W-:Y:S11]  /*5aa30*/  IMAD.MOV.U32 R0, RZ, RZ, R23 ;  /* 0x000000ffff007224 */ /* 0x000ff600078e0017 */
[----:B------:R-:W-:Y:S09]  /*5aa40*/  @!UPT UIADD3 URZ, URZ, URZ, URZ ;  /* 0x0000003f3f3ff290 */ /* 0x000ff2000fffe03f */
[----:B------:R-:W-:Y:S01]  /*5aa50*/  STL.64 [R1+0x220], R12 ;  /* 0x0002200c01007387 */ /* 0x000fe20000100a00 */
[----:B------:R0:W-:Y:S03]  /*5aa60*/  STL.64 [R1+0x228], R14 ;  /* 0x0002280e01007387 */ /* 0x0001e60000100a00 */
[----:B0-----:R-:W2:Y:S01]  /*5aa70*/  LDL.LU.64 R14, [R1+0x4180] ;  /* 0x00418000010e7983 */ /* 0x001ea20000300a00 */
[----:B------:R-:W3:Y:S02]  /*5aa80*/  LDL.LU.64 R22, [R1+0x4178] ;  /* 0x0041780001167983 */ /* 0x000ee40000300a00 */
[C---:B---3--:R-:W-:Y:S08]  /*5aa90*/  HMMA.16816.F32.BF16 R8, R16.reuse, R22, R8 ;  /* 0x000000161008723c */ /* 0x048ff00000041808 */
[----:B--2---:R-:W-:Y:S01]  /*5aaa0*/  HMMA.16816.F32.BF16 R24, R16, R14, R24 ;  /* 0x0000000e1018723c */ /* 0x004fe20000041818 */
[----:B------:R-:W-:Y:S11]  /*5aab0*/  IMAD.MOV.U32 R29, RZ, RZ, R23 ;  /* 0x000000ffff1d7224 */ /* 0x000ff600078e0017 */
[----:B------:R-:W-:Y:S03]  /*5aac0*/  @!UPT UIADD3 URZ, URZ, URZ, URZ ;  /* 0x0000003f3f3ff290 */ /* 0x000fe6000fffe03f */
[----:B------:R0:W-:Y:S01]  /*5aad0*/  STL.64 [R1+0x1a0], R8 ;  /* 0x0001a00801007387 */ /* 0x0001e20000100a00 */
[----:B------:R1:W-:Y:S02]  /*5aae0*/  STL.64 [R1+0x1a8], R10 ;  /* 0x0001a80a01007387 */ /* 0x0003e40000100a00 */
[----:B0-----:R-:W-:Y:S02]  /*5aaf0*/  IMAD.MOV.U32 R9, RZ, RZ, R15 ;  /* 0x000000ffff097224 */ /* 0x001fe400078e000f */
[----:B-1----:R-:W-:Y:S02]  /*5ab00*/  IMAD.MOV.U32 R11, RZ, RZ, R14 ;  /* 0x000000ffff0b7224 */ /* 0x002fe400078e000e */
[----:B------:R-:W-:Y:S02]  /*5ab10*/  IMAD.MOV.U32 R8, RZ, RZ, R22 ;  /* 0x000000ffff087224 */ /* 0x000fe400078e0016 */
[----:B------:R-:W-:Y:S02]  /*5ab20*/  IMAD.MOV.U32 R14, RZ, RZ, R5 ;  /* 0x000000ffff0e7224 */ /* 0x000fe400078e0005 */
[----:B------:R-:W-:Y:S01]  /*5ab30*/  IMAD.MOV.U32 R15, RZ, RZ, R4 ;  /* 0x000000ffff0f7224 */ /* 0x000fe200078e0004 */
[----:B------:R-:W2:Y:S01]  /*5ab40*/  LDL.LU.64 R22, [R1+0x4170] ;  /* 0x0041700001167983 */ /* 0x000ea20000300a00 */
[----:B------:R-:W3:Y:S02]  /*5ab50*/  LDL.LU.64 R20, [R1+0x4168] ;  /* 0x0041680001147983 */ /* 0x000ee40000300a00 */
[----:B------:R0:W-:Y:S02]  /*5ab60*/  STL.64 [R1+0x190], R24 ;  /* 0x0001901801007387 */ /* 0x0001e40000100a00 */
[----:B------:R-:W-:Y:S01]  /*5ab70*/  STL.64 [R1+0x198], R26 ;  /* 0x0001981a01007387 */ /* 0x000fe20000100a00 */
[----:B------:R1:W-:Y:S01]  /*5ab80*/  STL.64 [R1+0x4110], R14 ;  /* 0x0041100e01007387 */ /* 0x0003e20000100a00 */
[----:B------:R-:W4:Y:S02]  /*5ab90*/  LDL.LU R4, [R1+0x650] ;  /* 0x0006500001047983 */ /* 0x000f240000300800 */
[----:B------:R-:W4:Y:S02]  /*5aba0*/  LDL.LU R5, [R1+0x654] ;  /* 0x0006540001057983 */ /* 0x000f240000300800 */
[----:B------:R-:W2:Y:S01]  /*5abb0*/  LDL.LU R6, [R1+0x658] ;  /* 0x0006580001067983 */ /* 0x000ea20000300800 */
[----:B------:R-:W2:Y:S04]  /*5abc0*/  LDL.LU R7, [R1+0x65c] ;  /* 0x00065c0001077983 */ /* 0x000ea80000300800 */
[----:B0-----:R-:W2:Y:S01]  /*5abd0*/  LDL.LU R24, [R1+0x5f0] ;  /* 0x0005f00001187983 */ /* 0x001ea20000300800 */
[----:B------:R-:W2:Y:S02]  /*5abe0*/  LDL.LU R25, [R1+0x5f4] ;  /* 0x0005f40001197983 */ /* 0x000ea40000300800 */
[----:B-1----:R-:W-:-:S02]  /*5abf0*/  IMAD.MOV.U32 R14, RZ, RZ, R3 ;  /* 0x000000ffff0e7224 */ /* 0x002fc400078e0003 */
[----:B------:R-:W-:Y:S01]  /*5ac00*/  IMAD.MOV.U32 R15, RZ, RZ, R28 ;  /* 0x000000ffff0f7224 */ /* 0x000fe200078e001c */
[----:B------:R-:W2:Y:S01]  /*5ac10*/  LDL.LU R26, [R1+0x5f8] ;  /* 0x0005f800011a7983 */ /* 0x000ea20000300800 */
[----:B------:R-:W2:Y:S02]  /*5ac20*/  LDL.LU R27, [R1+0x5fc] ;  /* 0x0005fc00011b7983 */ /* 0x000ea40000300800 */
[----:B------:R-:W2:Y:S01]  /*5ac30*/  LDL.LU R3, [R1+0x4160] ;  /* 0x0041600001037983 */ /* 0x000ea20000300800 */
[----:B------:R0:W-:Y:S04]  /*5ac40*/  STL.64 [R1+0x4128], R14 ;  /* 0x0041280e01007387 */ /* 0x0001e80000100a00 */
[----:B0-----:R-:W2:Y:S04]  /*5ac50*/  LDL.64 R14, [R1+0x128] ;  /* 0x00012800010e7983 */ /* 0x001ea80000100a00 */
[----:B--2---:R-:W-:Y:S01]  /*5ac60*/  STL.64 [R1+0x4140], R14 ;  /* 0x0041400e01007387 */ /* 0x004fe20000100a00 */
[----:B------:R-:W-:Y:S02]  /*5ac70*/  STL.64 [R1+0x4108], R6 ;  /* 0x0041080601007387 */ /* 0x000fe40000100a00 */
[----:B----4-:R0:W-:Y:S02]  /*5ac80*/  STL.64 [R1+0x4100], R4 ;  /* 0x0041000401007387 */ /* 0x0101e40000100a00 */
        /* <DEDUP_REMOVED lines=17> */
[----:B---3--:R-:W-:-:S02]  /*5ada0*/  IMAD.MOV.U32 R15, RZ, RZ, R20 ;  /* 0x000000ffff0f7224 */ /* 0x008fc400078e0014 */
[----:B------:R-:W-:Y:S02]  /*5adb0*/  IMAD.MOV.U32 R14, RZ, RZ, R21 ;  /* 0x000000ffff0e7224 */ /* 0x000fe400078e0015 */
[----:B------:R-:W-:Y:S01]  /*5adc0*/  IMAD.MOV.U32 R10, RZ, RZ, R22 ;  /* 0x000000ffff0a7224 */ /* 0x000fe200078e0016 */
[----:B----4-:R-:W-:Y:S01]  /*5add0*/  STL.64 [R1+0x4150], R6 ;  /* 0x0041500601007387 */ /* 0x010fe20000100a00 */
[----:B--2---:R0:W-:Y:S03]  /*5ade0*/  STL.64 [R1+0x4148], R4 ;  /* 0x0041480401007387 */ /* 0x0041e60000100a00 */
[----:B0-----:R-:W2:Y:S01]  /*5adf0*/  LDL.LU R4, [R1+0x600] ;  /* 0x0006000001047983 */ /* 0x001ea20000300800 */
[----:B------:R-:W2:Y:S02]  /*5ae00*/  LDL.LU R5, [R1+0x604] ;  /* 0x0006040001057983 */ /* 0x000ea40000300800 */
[----:B------:R-:W2:Y:S02]  /*5ae10*/  LDL.LU R6, [R1+0x608] ;  /* 0x0006080001067983 */ /* 0x000ea40000300800 */
[----:B------:R-:W2:Y:S01]  /*5ae20*/  LDL.LU R7, [R1+0x60c] ;  /* 0x00060c0001077983 */ /* 0x000ea20000300800 */
[----:B------:R-:W-:Y:S01]  /*5ae30*/  STL.64 [R1+0x180], R24 ;  /* 0x0001801801007387 */ /* 0x000fe20000100a00 */
[----:B------:R0:W-:Y:S03]  /*5ae40*/  STL.64 [R1+0x188], R26 ;  /* 0x0001881a01007387 */ /* 0x0001e60000100a00 */
[----:B0-----:R-:W3:Y:S01]  /*5ae50*/  LDL.LU.64 R26, [R1+0x4158] ;  /* 0x00415800011a7983 */ /* 0x001ee20000300a00 */
[----:B------:R-:W4:Y:S02]  /*5ae60*/  LDL.LU R20, [R1+0x640] ;  /* 0x0006400001147983 */ /* 0x000f240000300800 */
[----:B------:R-:W4:Y:S02]  /*5ae70*/  LDL.LU R21, [R1+0x644] ;  /* 0x0006440001157983 */ /* 0x000f240000300800 */
[----:B------:R-:W-:Y:S01]  /*5ae80*/  IMAD.MOV.U32 R25, RZ, RZ, R23 ;  /* 0x000000ffff197224 */ /* 0x000fe200078e0017 */
[----:B------:R-:W2:Y:S01]  /*5ae90*/  LDL.LU R22, [R1+0x648] ;  /* 0x0006480001167983 */ /* 0x000ea20000300800 */
[----:B------:R-:W2:Y:S03]  /*5aea0*/  LDL.LU R23, [R1+0x64c] ;  /* 0x00064c0001177983 */ /* 0x000ea60000300800 */
[----:B--2---:R0:W-:Y:S01]  /*5aeb0*/  STL.64 [R1+0x40f0], R22 ;  /* 0x0040f01601007387 */ /* 0x0041e20000100a00 */
[----:B----4-:R-:W-:Y:S03]  /*5aec0*/  STL.64 [R1+0x40e8], R20 ;  /* 0x0040e81401007387 */ /* 0x010fe60000100a00 */
[----:B0-----:R-:W2:Y:S01]  /*5aed0*/  LDL.64 R22, [R1+0xf8] ;  /* 0x0000f80001167983 */ /* 0x001ea20000100a00 */
[----:B------:R0:W-:Y:S02]  /*5aee0*/  STL.64 [R1+0x40b8], R10 ;  /* 0x0040b80a01007387 */ /* 0x0001e40000100a00 */
[----:B------:R-:W-:Y:S01]  /*5aef0*/  STL.64 [R1+0x40b0], R8 ;  /* 0x0040b00801007387 */ /* 0x000fe20000100a00 */
[----:B0-----:R-:W4:Y:S01]  /*5af00*/  LDL.64 R10, [R1+0x18] ;  /* 0x00001800010a7983 */ /* 0x001f220000100a00 */
[C---:B------:R-:W-:Y:S03]  /*5af10*/  HMMA.16816.F32.BF16 R12, R16.reuse, R14, R4 ;  /* 0x0000000e100c723c */ /* 0x040fe60000041804 */
[----:B----4-:R0:W-:Y:S04]  /*5af20*/  STL.64 [R1+0x40d0], R10 ;  /* 0x0040d00a01007387 */ /* 0x0101e80000100a00 */
[----:B0-----:R-:W4:Y:S01]  /*5af30*/  LDL.64 R10, [R1+0x28] ;  /* 0x00002800010a7983 */ /* 0x001f220000100a00 */
[----:B------:R-:W2:Y:S02]  /*5af40*/  LDL.LU.64 R6, [R1+0x4150] ;  /* 0x0041500001067983 */ /* 0x000ea40000300a00 */
[----:B------:R-:W2:Y:S11]  /*5af50*/  LDL.LU.64 R4, [R1+0x4148] ;  /* 0x0041480001047983 */ /* 0x000eb60000300a00 */
[----:B------:R-:W-:Y:S02]  /*5af60*/  @!UPT UIADD3 URZ, URZ, URZ, URZ ;  /* 0x0000003f3f3ff290 */ /* 0x000fe4000fffe03f */
[----:B------:R-:W-:Y:S01]  /*5af70*/  STL.64 [R1+0x170], R12 ;  /* 0x0001700c01007387 */ /* 0x000fe20000100a00 */
[----:B------:R0:W-:Y:S04]  /*5af80*/  STL.64 [R1+0x178], R14 ;  /* 0x0001780e01007387 */ /* 0x0001e80000100a00 */
        /* <DEDUP_REMOVED lines=10> */
[----:B---3--:R-:W-:Y:S01]  /*5b030*/  STL.64 [R1+0x40c8], R26 ;  /* 0x0040c81a01007387 */ /* 0x008fe20000100a00 */
[----:B------:R0:W-:Y:S04]  /*5b040*/  STL.64 [R1+0x40c0], R24 ;  /* 0x0040c01801007387 */ /* 0x0001e80000100a00 */
[----:B0-----:R-:W3:Y:S01]  /*5b050*/  LDL.LU R24, [R1+0x670] ;  /* 0x0006700001187983 */ /* 0x001ee20000300800 */
[----:B------:R-:W3:Y:S02]  /*5b060*/  LDL.LU R25, [R1+0x674] ;  /* 0x0006740001197983 */ /* 0x000ee40000300800 */
[----:B------:R-:W3:Y:S02]  /*5b070*/  LDL.LU R26, [R1+0x678] ;  /* 0x00067800011a7983 */ /* 0x000ee40000300800 */
        /* <DEDUP_REMOVED lines=13> */
[----:B------:R-:W-:Y:S02]  /*5b150*/  STL.64 [R1+0x318], R14 ;  /* 0x0003180e01007387 */ /* 0x000fe40000100a00 */
[----:B------:R-:W0:Y:S02]  /*5b160*/  LDSM.16.MT88.4 R12, [R3+0x6080] ;  /* 0x00608000030c783b */ /* 0x000e240000004200 */
[----:B0-----:R0:W-:Y:S02]  /*5b170*/  STL.64 [R1+0x3fc0], R14 ;  /* 0x003fc00e01007387 */ /* 0x0011e40000100a00 */
[----:B------:R-:W-:Y:S02]  /*5b180*/  STL.64 [R1+0x3fb8], R12 ;  /* 0x003fb80c01007387 */ /* 0x000fe40000100a00 */
[----:B0-----:R-:W3:Y:S01]  /*5b190*/  LDL.64 R14, [R1+0xe8] ;  /* 0x0000e800010e7983 */ /* 0x001ee20000100a00 */
        /* <DEDUP_REMOVED lines=8> */
[----:B------:R-:W3:Y:S02]  /*5b220*/  LDL.LU.64 R22, [R1+0x40f0] ;  /* 0x0040f00001167983 */ /* 0x000ee40000300a00 */
[----:B------:R-:W3:Y:S02]  /*5b230*/  LDL.LU.64 R20, [R1+0x40e8] ;  /* 0x0040e80001147983 */ /* 0x000ee40000300a00 */
[----:B---3--:R-:W-:Y:S01]  /*5b240*/  HMMA.16816.F32.BF16 R16, R16, R14, R20 ;  /* 0x0000000e1010723c */ /* 0x008fe20000041814 */
[----:B--2---:R-:W-:Y:S01]  /*5b250*/  STL.64 [R1+0x4090], R6 ;  /* 0x0040900601007387 */ /* 0x004fe20000100a00 */
[----:B------:R0:W-:Y:S03]  /*5b260*/  STL.64 [R1+0x4088], R4 ;  /* 0x0040880401007387 */ /* 0x0001e60000100a00 */
[----:B0-----:R-:W2:Y:S01]  /*5b270*/  LDL.LU R4, [R1+0x690] ;  /* 0x0006900001047983 */ /* 0x001ea20000300800 */
[----:B------:R-:W2:Y:S02]  /*5b280*/  LDL.LU R5, [R1+0x694] ;  /* 0x0006940001057983 */ /* 0x000ea40000300800 */
[----:B------:R-:W2:Y:S02]  /*5b290*/  LDL.LU R6, [R1+0x698] ;  /* 0x0006980001067983 */ /* 0x000ea40000300800 */
[----:B------:R-:W2:Y:S01]  /*5b2a0*/  LDL.LU R7, [R1+0x69c] ;  /* 0x00069c0001077983 */ /* 0x000ea20000300800 */
[----:B------:R-:W4:Y:S01]  /*5b2b0*/  LDL.LU.64 R22, [R1+0x40e0] ;  /* 0x0040e00001167983 */ /* 0x000f220000300a00 */
[----:B------:R-:W4:Y:S11]  /*5b2c0*/  LDL.LU.64 R20, [R1+0x40d8] ;  /* 0x0040d80001147983 */ /* 0x000f360000300a00 */
[----:B------:R-:W-:Y:S01]  /*5b2d0*/  STL.64 [R1+0x320], R16 ;  /* 0x0003201001007387 */ /* 0x000fe20000100a00 */
[----:B------:R0:W-:Y:S03]  /*5b2e0*/  STL.64 [R1+0x328], R18 ;  /* 0x0003281201007387 */ /* 0x0001e60000100a00 */
[----:B0-----:R-:W3:Y:S01]  /*5b2f0*/  LDL.64 R18, [R1+0x8] ;  /* 0x0000080001127983 */ /* 0x001ee20000100a00 */
[----:B------:R0:W-:Y:S02]  /*5b300*/  STL.64 [R1+0x3fd0], R14 ;  /* 0x003fd00e01007387 */ /* 0x0001e40000100a00 */
[----:B------:R-:W4:Y:S02]  /*5b310*/  LDL.LU R12, [R1+0x660] ;  /* 0x00066000010c7983 */ /* 0x000f240000300800 */
[----:B------:R-:W4:Y:S01]  /*5b320*/  LDL.LU R13, [R1+0x664] ;  /* 0x00066400010d7983 */ /* 0x000f220000300800 */
[----:B0-----:R-:W4:Y:S01]  /*5b330*/  LDL.LU R14, [R1+0x668] ;  /* 0x00066800010e7983 */ /* 0x001f220000300800 */
[----:B------:R-:W4:Y:S02]  /*5b340*/  LDL.LU R15, [R1+0x66c] ;  /* 0x00066c00010f7983 */ /* 0x000f240000300800 */
        /* <DEDUP_REMOVED lines=14> */
[----:B0-----:R-:W2:Y:S01]  /*5b430*/  LDL.LU.64 R26, [R1+0x40c8] ;  /* 0x0040c800011a7983 */ /* 0x001ea20000300a00 */
[----:B------:R-:W4:Y:S02]  /*5b440*/  LDL.LU.64 R24, [R1+0x40c0] ;  /* 0x0040c00001187983 */ /* 0x000f240000300a00 */
[----:B------:R-:W2:Y:S02]  /*5b450*/  LDL.LU.64 R10, [R1+0x40b8] ;  /* 0x0040b800010a7983 */ /* 0x000ea40000300a00 */
[----:B------:R-:W2:Y:S01]  /*5b460*/  LDL.LU.64 R8, [R1+0x40b0] ;  /* 0x0040b00001087983 */ /* 0x000ea20000300a00 */
[----:B------:R-:W-:Y:S01]  /*5b470*/  STL.64 [R1+0x3ff0], R14 ;  /* 0x003ff00e01007387 */ /* 0x000fe20000100a00 */
[----:B------:R0:W-:Y:S03]  /*5b480*/  STL.64 [R1+0x3fe8], R12 ;  /* 0x003fe80c01007387 */ /* 0x0001e60000100a00 */
[----:B0-----:R-:W2:Y:S01]  /*5b490*/  LDL.LU R12, [R1+0x730] ;  /* 0x00073000010c7983 */ /* 0x001ea20000300800 */
[----:B------:R-:W2:Y:S02]  /*5b4a0*/  LDL.LU R13, [R1+0x734] ;  /* 0x00073400010d7983 */ /* 0x000ea40000300800 */
[----:B------:R-:W2:Y:S02]  /*5b4b0*/  LDL.LU R14, [R1+0x738] ;  /* 0x00073800010e7983 */ /* 0x000ea40000300800 */
[----:B------:R-:W2:Y:S02]  /*5b4c0*/  LDL.LU R15, [R1+0x73c] ;  /* 0x00073c00010f7983 */ /* 0x000ea40000300800 */
[----:B--2---:R0:W-:Y:S01]  /*5b4d0*/  STL.64 [R1+0x4000], R14 ;  /* 0x0040000e01007387 */ /* 0x0041e20000100a00 */
[----:B------:R-:W-:Y:S03]  /*5b4e0*/  STL.64 [R1+0x3ff8], R12 ;  /* 0x003ff80c01007387 */ /* 0x000fe60000100a00 */
[----:B0-----:R-:W2:Y:S04]  /*5b4f0*/  LDL.64 R14, [R1+0x118] ;  /* 0x00011800010e7983 */ /* 0x001ea80000100a00 */
[----:B--2---:R0:W-:Y:S02]  /*5b500*/  STL.64 [R1+0x4008], R14 ;  /* 0x0040080e01007387 */ /* 0x0041e40000100a00 */
[----:B0-----:R-:W-:-:S02]  /*5b510*/  IMAD.MOV.U32 R14, RZ, RZ, R28 ;  /* 0x000000ffff0e7224 */ /* 0x001fc400078e001c */
[----:B----4-:R-:W-:-:S05]  /*5b520*/  IMAD.MOV.U32 R15, RZ, RZ, R24 ;  /* 0x000000ffff0f7224 */ /* 0x010fca00078e0018 */
[----:B------:R0:W-:Y:S04]  /*5b530*/  STL.64 [R1+0x4018], R14 ;  /* 0x0040180e01007387 */ /* 0x0001e80000100a00 */
[----:B0-----:R-:W2:Y:S04]  /*5b540*/  LDL.64 R14, [R1+0x138] ;  /* 0x00013800010e7983 */ /* 0x001ea80000100a00 */
[----:B--2---:R0:W-:Y:S01]  /*5b550*/  STL.64 [R1+0x4030], R14 ;  /* 0x0040300e01007387 */ /* 0x0041e20000100a00 */
[----:B------:R-:W3:Y:S02]  /*5b560*/  LDL.LU R12, [R1+0x680] ;  /* 0x00068000010c7983 */ /* 0x000ee40000300800 */
[----:B------:R-:W3:Y:S01]  /*5b570*/  LDL.LU R13, [R1+0x684] ;  /* 0x00068400010d7983 */ /* 0x000ee20000300800 */
[----:B0-----:R-:W3:Y:S01]  /*5b580*/  LDL.LU R14, [R1+0x688] ;  /* 0x00068800010e7983 */ /* 0x001ee20000300800 */
[----:B------:R-:W3:Y:S01]  /*5b590*/  LDL.LU R15, [R1+0x68c] ;  /* 0x00068c00010f7983 */ /* 0x000ee20000300800 */
[C---:B------:R-:W-:Y:S08]  /*5b5a0*/  HMMA.16816.F32.BF16 R4, R20.reuse, R26, R4 ;  /* 0x0000001a1404723c */ /* 0x040ff00000041804 */
[----:B---3--:R-:W-:Y:S11]  /*5b5b0*/  HMMA.16816.F32.BF16 R12, R20, R18, R12 ;  /* 0x00000012140c723c */ /* 0x008ff6000004180c */
[----:B------:R-:W-:Y:S11]  /*5b5c0*/  @!UPT UIADD3 URZ, URZ, URZ, URZ ;  /* 0x0000003f3f3ff290 */ /* 0x000ff6000fffe03f */
[----:B------:R-:W-:Y:S01]  /*5b5d0*/  @!UPT UIADD3 URZ, URZ, URZ, URZ ;  /* 0x0000003f3f3ff290 */ /* 0x000fe2000fffe03f */
[----:B------:R-:W-:Y:S01]  /*5b5e0*/  STL.64 [R1+0x390], R12 ;  /* 0x0003900c01007387 */ /* 0x000fe20000100a00 */
[----:B------:R0:W-:Y:S02]  /*5b5f0*/  STL.64 [R1+0x398], R14 ;  /* 0x0003980e01007387 */ /* 0x0001e40000100a00 */
[----:B0-----:R-:W-:Y:S02]  /*5b600*/  IMAD.MOV.U32 R14, RZ, RZ, R10 ;  /* 0x000000ffff0e7224 */ /* 0x001fe400078e000a */
[----:B------:R-:W-:Y:S01]  /*5b610*/  IMAD.MOV.U32 R15, RZ, RZ, R25 ;  /* 0x000000ffff0f7224 */ /* 0x000fe200078e0019 */
[----:B------:R-:W2:Y:S01]  /*5b620*/  LDL.LU R10, [R1+0x40a8] ;  /* 0x0040a800010a7983 */ /* 0x000ea20000300800 */
[----:B------:R-:W3:Y:S03]  /*5b630*/  LDL.LU R25, [R1+0x40a4] ;  /* 0x0040a40001197983 */ /* 0x000ee60000300800 */
[----:B------:R0:W-:Y:S01]  /*5b640*/  STL.64 [R1+0x4048], R14 ;  /* 0x0040480e01007387 */ /* 0x0001e20000100a00 */
[----:B------:R-:W-:-:S02]  /*5b650*/  IMAD.MOV.U32 R24, RZ, RZ, R19 ;  /* 0x000000ffff187224 */ /* 0x000fc400078e0013 */
[----:B0-----:R-:W-:Y:S02]  /*5b660*/  IMAD.MOV.U32 R14, RZ, RZ, R11 ;  /* 0x000000ffff0e7224 */ /* 0x001fe400078e000b */
[----:B------:R-:W-:Y:S01]  /*5b670*/  IMAD.MOV.U32 R15, RZ, RZ, R9 ;  /* 0x000000ffff0f7224 */ /* 0x000fe200078e0009 */
[----:B------:R-:W2:Y:S01]  /*5b680*/  LDL.LU R11, [R1+0x40a0] ;  /* 0x0040a000010b7983 */ /* 0x000ea20000300800 */
[----:B------:R-:W-:Y:S02]  /*5b690*/  STL.64 [R1+0x3a0], R4 ;  /* 0x0003a00401007387 */ /* 0x000fe40000100a00 */
[----:B------:R-:W-:Y:S02]  /*5b6a0*/  STL.64 [R1+0x3a8], R6 ;  /* 0x0003a80601007387 */ /* 0x000fe40000100a00 */
[----:B------:R-:W4:Y:S01]  /*5b6b0*/  LDL.LU R9, [R1+0x409c] ;  /* 0x00409c0001097983 */ /* 0x000f220000300800 */
[----:B------:R-:W-:Y:S01]  /*5b6c0*/  STL.64 [R1+0x4060], R14 ;  /* 0x0040600e01007387 */ /* 0x000fe20000100a00 */
[----:B------:R-:W-:Y:S03]  /*5b6d0*/  STL.64 [R1+0x3f70], R26 ;  /* 0x003f701a01007387 */ /* 0x000fe60000100a00 */
[----:B---3--:R-:W-:Y:S01]  /*5b6e0*/  STL [R1+0x3f68], R25 ;  /* 0x003f681901007387 */ /* 0x008fe20000100800 */
[----:B------:R0:W-:Y:S03]  /*5b6f0*/  STL [R1+0x4010], R24 ;  /* 0x0040101801007387 */ /* 0x0001e60000100800 */
[----:B0-----:R-:W3:Y:S01]  /*5b700*/  LDL.LU R24, [R1+0x710] ;  /* 0x0007100001187983 */ /* 0x001ee20000300800 */
[----:B------:R-:W3:Y:S02]  /*5b710*/  LDL.LU R25, [R1+0x714] ;  /* 0x0007140001197983 */ /* 0x000ee40000300800 */
[----:B------:R-:W2:Y:S02]  /*5b720*/  LDL.LU R26, [R1+0x718] ;  /* 0x00071800011a7983 */ /* 0x000ea40000300800 */
[----:B------:R-:W2:Y:S02]  /*5b730*/  LDL.LU R27, [R1+0x71c] ;  /* 0x00071c00011b7983 */ /* 0x000ea40000300800 */
[----:B------:R-:W-:-:S02]  /*5b740*/  IMAD.MOV.U32 R14, RZ, RZ, R8 ;  /* 0x000000ffff0e7224 */ /* 0x000fc400078e0008 */
[----:B------:R-:W-:Y:S02]  /*5b750*/  IMAD.MOV.U32 R15, RZ, RZ, R29 ;  /* 0x000000ffff0f7224 */ /* 0x000fe400078e001d */
[----:B------:R-:W-:Y:S01]  /*5b760*/  IMAD.MOV.U32 R28, RZ, RZ, R18 ;  /* 0x000000ffff1c7224 */ /* 0x000fe200078e0012 */
[----:B------:R-:W4:Y:S02]  /*5b770*/  LDL.LU R8, [R1+0x4098] ;  /* 0x0040980001087983 */ /* 0x000f240000300800 */
[----:B------:R-:W-:Y:S02]  /*5b780*/  STL.64 [R1+0x4078], R14 ;  /* 0x0040780e01007387 */ /* 0x000fe40000100a00 */
[----:B------:R-:W-:Y:S02]  /*5b790*/  IMAD.MOV.U32 R18, RZ, RZ, R2 ;  /* 0x000000ffff127224 */ /* 0x000fe400078e0002 */
[----:B------:R-:W-:Y:S01]  /*5b7a0*/  IMAD.MOV.U32 R19, RZ, RZ, R0 ;  /* 0x000000ffff137224 */ /* 0x000fe200078e0000 */
[----:B------:R-:W4:Y:S01]  /*5b7b0*/  LDL.LU R4, [R1+0x6a0] ;  /* 0x0006a00001047983 */ /* 0x000f220000300800 */
[----:B------:R-:W4:Y:S02]  /*5b7c0*/  LDL.LU R5, [R1+0x6a4] ;  /* 0x0006a40001057983 */ /* 0x000f240000300800 */
[----:B------:R-:W4:Y:S02]  /*5b7d0*/  LDL.LU R6, [R1+0x6a8] ;  /* 0x0006a80001067983 */ /* 0x000f240000300800 */
[----:B------:R-:W4:Y:S01]  /*5b7e0*/  LDL.LU R7, [R1+0x6ac] ;  /* 0x0006ac0001077983 */ /* 0x000f220000300800 */
[----:B------:R0:W-:Y:S01]  /*5b7f0*/  STL.64 [R1+0x4080], R18 ;  /* 0x0040801201007387 */ /* 0x0001e20000100a00 */
[----:B------:R-:W4:Y:S02]  /*5b800*/  LDL.LU R16, [R1+0x6b0] ;  /* 0x0006b00001107983 */ /* 0x000f240000300800 */
[----:B------:R-:W4:Y:S01]  /*5b810*/  LDL.LU R17, [R1+0x6b4] ;  /* 0x0006b40001117983 */ /* 0x000f220000300800 */
[----:B0-----:R-:W4:Y:S01]  /*5b820*/  LDL.LU R18, [R1+0x6b8] ;  /* 0x0006b80001127983 */ /* 0x001f220000300800 */
[----:B------:R-:W4:Y:S02]  /*5b830*/  LDL.LU R19, [R1+0x6bc] ;  /* 0x0006bc0001137983 */ /* 0x000f240000300800 */
[----:B------:R-:W4:Y:S02]  /*5b840*/  LDL.LU R12, [R1+0x6c0] ;  /* 0x0006c000010c7983 */ /* 0x000f240000300800 */
[----:B------:R-:W4:Y:S01]  /*5b850*/  LDL.LU R13, [R1+0x6c4] ;  /* 0x0006c400010d7983 */ /* 0x000f220000300800 */
[----:B------:R-:W4:Y:S01]  /*5b860*/  LDL.LU R14, [R1+0x6c8] ;  /* 0x0006c800010e7983 */ /* 0x000f220000300800 */
[----:B------:R-:W4:Y:S03]  /*5b870*/  LDL.LU R15, [R1+0x6cc] ;  /* 0x0006cc00010f7983 */ /* 0x000f260000300800 */
[----:B--2---:R-:W-:Y:S01]  /*5b880*/  STL.64 [R1+0x4028], R26 ;  /* 0x0040281a01007387 */ /* 0x004fe20000100a00 */
[----:B---3--:R0:W-:Y:S03]  /*5b890*/  STL.64 [R1+0x4020], R24 ;  /* 0x0040201801007387 */ /* 0x0081e60000100a00 */
        /* <DEDUP_REMOVED lines=22> */
[----:B------:R-:W2:Y:S02]  /*5ba00*/  LDL.LU R27, [R1+0x6dc] ;  /* 0x0006dc00011b7983 */ /* 0x000ea40000300800 */
[----:B------:R-:W-:Y:S01]  /*5ba10*/  STL.64 [R1+0x3b0], R4 ;  /* 0x0003b00401007387 */ /* 0x000fe20000100a00 */
[----:B------:R0:W-:Y:S03]  /*5ba20*/  STL.64 [R1+0x3b8], R6 ;  /* 0x0003b80601007387 */ /* 0x0001e60000100a00 */
[----:B0-----:R-:W3:Y:S01]  /*5ba30*/  LDL.LU.64 R6, [R1+0x4090] ;  /* 0x0040900001067983 */ /* 0x001ee20000300a00 */
[----:B------:R-:W4:Y:S02]  /*5ba40*/  LDL.LU.64 R4, [R1+0x4088] ;  /* 0x0040880001047983 */ /* 0x000f240000300a00 */
[----:B------:R0:W-:Y:S02]  /*5ba50*/  STL.64 [R1+0x3f60], R10 ;  /* 0x003f600a01007387 */ /* 0x0001e40000100a00 */
[----:B------:R-:W-:Y:S01]  /*5ba60*/  STL.64 [R1+0x3f58], R8 ;  /* 0x003f580801007387 */ /* 0x000fe20000100a00 */
[----:B0-----:R-:W2:Y:S01]  /*5ba70*/  LDL.64 R10, [R1+0x108] ;  /* 0x00010800010a7983 */ /* 0x001ea20000100a00 */
[C---:B---3--:R-:W-:Y:S11]  /*5ba80*/  HMMA.16816.F32.BF16 R16, R20.reuse, R6, R16 ;  /* 0x000000061410723c */ /* 0x048ff60000041810 */
[----:B------:R-:W-:Y:S11]  /*5ba90*/  @!UPT UIADD3 URZ, URZ, URZ, URZ ;  /* 0x0000003f3f3ff290 */ /* 0x000ff6000fffe03f */
[----:B------:R-:W-:Y:S01]  /*5baa0*/  @!UPT UIADD3 URZ, URZ, URZ, URZ ;  /* 0x0000003f3f3ff290 */ /* 0x000fe2000fffe03f */
[----:B------:R-:W-:Y:S01]  /*5bab0*/  STL.64 [R1+0x3c0], R16 ;  /* 0x0003c01001007387 */ /* 0x000fe20000100a00 */
[----:B------:R0:W-:Y:S03]  /*5bac0*/  STL.64 [R1+0x3c8], R18 ;  /* 0x0003c81201007387 */ /* 0x0001e60000100a00 */
[----:B0-----:R-:W3:Y:S01]  /*5bad0*/  LDL.LU.64 R18, [R1+0x4080] ;  /* 0x0040800001127983 */ /* 0x001ee20000300a00 */
[----:B------:R-:W-:Y:S01]  /*5bae0*/  STL.64 [R1+0x3f50], R6 ;  /* 0x003f500601007387 */ /* 0x000fe20000100a00 */
[C---:B---3--:R-:W-:Y:S02]  /*5baf0*/  HMMA.16816.F32.BF16 R16, R20.reuse, R18, R12 ;  /* 0x000000121410723c */ /* 0x048fe4000004180c */
[----:B------:R-:W2:Y:S11]  /*5bb00*/  LDL.LU.64 R14, [R1+0x4078] ;  /* 0x00407800010e7983 */ /* 0x000eb60000300a00 */
[----:B------:R-:W-:Y:S10]  /*5bb10*/  @!UPT UIADD3 URZ, URZ, URZ, URZ ;  /* 0x0000003f3f3ff290 */ /* 0x000ff4000fffe03f */
[----:B------:R-:W-:Y:S01]  /*5bb20*/  STL.64 [R1+0x3e0], R16 ;  /* 0x0003e01001007387 */ /* 0x000fe20000100a00 */
[----:B------:R-:W-:Y:S02]  /*5bb30*/  STL.64 [R1+0x3e8], R18 ;  /* 0x0003e81201007387 */ /* 0x000fe40000100a00 */
[----:B------:R-:W0:Y:S02]  /*5bb40*/  LDSM.16.MT88.4 R16, [R3+0x6100] ;  /* 0x006100000310783b */ /* 0x000e240000004200 */
[----:B0-----:R-:W-:Y:S02]  /*5bb50*/  STL.64 [R1+0x3e90], R18 ;  /* 0x003e901201007387 */ /* 0x001fe40000100a00 */
[----:B------:R0:W-:Y:S02]  /*5bb60*/  STL.64 [R1+0x3e88], R16 ;  /* 0x003e881001007387 */ /* 0x0001e40000100a00 */
        /* <DEDUP_REMOVED lines=35> */
[----:B------:R-:W2:Y:S11]  /*5bda0*/  LDL.LU R24, [R1+0x4010] ;  /* 0x0040100001187983 */ /* 0x000eb60000300800 */
[----:B------:R-:W-:Y:S11]  /*5bdb0*/  @!UPT UIADD3 URZ, URZ, URZ, URZ ;  /* 0x0000003f3f3ff290 */ /* 0x000ff6000fffe03f */
[----:B------:R-:W-:Y:S01]  /*5bdc0*/  STL.64 [R1+0x440], R12 ;  /* 0x0004400c01007387 */ /* 0x000fe20000100a00 */
[----:B------:R0:W-:Y:S03]  /*5bdd0*/  STL.64 [R1+0x448], R14 ;  /* 0x0004480e01007387 */ /* 0x0001e60000100a00 */
[----:B0-----:R-:W3:Y:S02]  /*5bde0*/  LDL.LU.64 R14, [R1+0x4008] ;  /* 0x00400800010e7983 */ /* 0x001ee40000300a00 */
[----:B---3--:R-:W-:Y:S11]  /*5bdf0*/  HMMA.16816.F32.BF16 R16, R20, R14, R16 ;  /* 0x0000000e1410723c */ /* 0x008ff60000041810 */
[----:B------:R-:W-:Y:S11]  /*5be00*/  @!UPT UIADD3 URZ, URZ, URZ, URZ ;  /* 0x0000003f3f3ff290 */ /* 0x000ff6000fffe03f */
[----:B------:R-:W-:Y:S01]  /*5be10*/  @!UPT UIADD3 URZ, URZ, URZ, URZ ;  /* 0x0000003f3f3ff290 */ /* 0x000fe2000fffe03f */
[----:B------:R0:W-:Y:S01]  /*5be20*/  STL.64 [R1+0x450], R16 ;  /* 0x0004501001007387 */ /* 0x0001e20000100a00 */
[----:B------:R1:W-:Y:S02]  /*5be30*/  STL.64 [R1+0x458], R18 ;  /* 0x0004581201007387 */ /* 0x0003e40000100a00 */
[----:B0-----:R-:W-:Y:S02]  /*5be40*/  IMAD.MOV.U32 R17, RZ, RZ, R14 ;  /* 0x000000ffff117224 */ /* 0x001fe400078e000e */
[----:B------:R-:W-:Y:S02]  /*5be50*/  IMAD.MOV.U32 R16, RZ, RZ, R15 ;  /* 0x000000ffff107224 */ /* 0x000fe400078e000f */
[----:B------:R-:W3:Y:S01]  /*5be60*/  LDL.LU.64 R14, [R1+0x4000] ;  /* 0x00400000010e7983 */ /* 0x000ee20000300a00 */
[----:B------:R-:W3:Y:S02]  /*5be70*/  LDL.LU.64 R12, [R1+0x3ff8] ;  /* 0x003ff800010c7983 */ /* 0x000ee40000300a00 */
[----:B------:R-:W-:-:S02]  /*5be80*/  IMAD.MOV.U32 R26, RZ, RZ, R28 ;  /* 0x000000ffff1a7224 */ /* 0x000fc400078e001c */
[----:B--2---:R-:W-:Y:S02]  /*5be90*/  IMAD.MOV.U32 R27, RZ, RZ, R24 ;  /* 0x000000ffff1b7224 */ /* 0x004fe400078e0018 */
[----:B-1----:R-:W-:Y:S02]  /*5bea0*/  IMAD.MOV.U32 R19, RZ, RZ, R10 ;  /* 0x000000ffff137224 */ /* 0x002fe400078e000a */
[----:B------:R-:W-:Y:S01]  /*5beb0*/  IMAD.MOV.U32 R18, RZ, RZ, R11 ;  /* 0x000000ffff127224 */ /* 0x000fe200078e000b */
[----:B---3--:R-:W-:Y:S11]  /*5bec0*/  HMMA.16816.F32.BF16 R12, R20, R10, R12 ;  /* 0x0000000a140c723c */ /* 0x008ff6000004180c */
[----:B------:R-:W-:Y:S11]  /*5bed0*/  @!UPT UIADD3 URZ, URZ, URZ, URZ ;  /* 0x0000003f3f3ff290 */ /* 0x000ff6000fffe03f */
[----:B------:R-:W-:Y:S01]  /*5bee0*/  @!UPT UIADD3 URZ, URZ, URZ, URZ ;  /* 0x0000003f3f3ff290 */ /* 0x000fe2000fffe03f */
[----:B------:R-:W-:Y:S01]  /*5bef0*/  STL.64 [R1+0x460], R12 ;  /* 0x0004600c01007387 */ /* 0x000fe20000100a00 */
[----:B------:R0:W-:Y:S03]  /*5bf00*/  STL.64 [R1+0x468], R14 ;  /* 0x0004680e01007387 */ /* 0x0001e60000100a00 */
[----:B0-----:R-:W2:Y:S01]  /*5bf10*/  LDL.LU.64 R14, [R1+0x3ff0] ;  /* 0x003ff000010e7983 */ /* 0x001ea20000300a00 */
[----:B------:R-:W3:Y:S02]  /*5bf20*/  LDL.LU.64 R12, [R1+0x3fe8] ;  /* 0x003fe800010c7983 */ /* 0x000ee40000300a00 */
[----:B------:R2:W-:Y:S02]  /*5bf30*/  STL.64 [R1+0x3f88], R26 ;  /* 0x003f881a01007387 */ /* 0x0005e40000100a00 */
[----:B------:R-:W3:Y:S01]  /*5bf40*/  LDL.LU R8, [R1+0x790] ;  /* 0x0007900001087983 */ /* 0x000ee20000300800 */
[----:B------:R-:W3:Y:S01]  /*5bf50*/  LDL.LU R9, [R1+0x794] ;  /* 0x0007940001097983 */ /* 0x000ee20000300800 */
[----:B------:R-:W3:Y:S02]  /*5bf60*/  LDL.LU R10, [R1+0x798] ;  /* 0x00079800010a7983 */ /* 0x000ee40000300800 */
[----:B------:R-:W3:Y:S02]  /*5bf70*/  LDL.LU R11, [R1+0x79c] ;  /* 0x00079c00010b7983 */ /* 0x000ee40000300800 */
[----:B--2---:R-:W-:-:S02]  /*5bf80*/  IMAD.MOV.U32 R26, RZ, RZ, R15 ;  /* 0x000000ffff1a7224 */ /* 0x004fc400078e000f */
[----:B------:R-:W-:-:S05]  /*5bf90*/  IMAD.MOV.U32 R27, RZ, RZ, R14 ;  /* 0x000000ffff1b7224 */ /* 0x000fca00078e000e */
[----:B------:R0:W-:Y:S01]  /*5bfa0*/  STL.64 [R1+0x3fa0], R26 ;  /* 0x003fa01a01007387 */ /* 0x0001e20000100a00 */
[----:B---3--:R-:W-:Y:S02]  /*5bfb0*/  STL.64 [R1+0x3f80], R10 ;  /* 0x003f800a01007387 */ /* 0x008fe40000100a00 */
[----:B------:R1:W-:Y:S02]  /*5bfc0*/  STL.64 [R1+0x3f78], R8 ;  /* 0x003f780801007387 */ /* 0x0003e40000100a00 */
[----:B0-----:R-:W-:Y:S02]  /*5bfd0*/  IMAD.MOV.U32 R26, RZ, RZ, R13 ;  /* 0x000000ffff1a7224 */ /* 0x001fe400078e000d */
[----:B------:R-:W-:Y:S01]  /*5bfe0*/  IMAD.MOV.U32 R27, RZ, RZ, R12 ;  /* 0x000000ffff1b7224 */ /* 0x000fe200078e000c */
[----:B-1----:R-:W2:Y:S01]  /*5bff0*/  LDL.LU R8, [R1+0x780] ;  /* 0x0007800001087983 */ /* 0x002ea20000300800 */
[----:B------:R-:W2:Y:S02]  /*5c000*/  LDL.LU R9, [R1+0x784] ;  /* 0x0007840001097983 */ /* 0x000ea40000300800 */
[----:B------:R-:W3:Y:S02]  /*5c010*/  LDL.LU R10, [R1+0x788] ;  /* 0x00078800010a7983 */ /* 0x000ee40000300800 */
[----:B------:R-:W3:Y:S01]  /*5c020*/  LDL.LU R11, [R1+0x78c] ;  /* 0x00078c00010b7983 */ /* 0x000ee20000300800 */
[----:B------:R0:W-:Y:S01]  /*5c030*/  STL.64 [R1+0x3fc8], R26 ;  /* 0x003fc81a01007387 */ /* 0x0001e20000100a00 */
[----:B------:R-:W2:Y:S02]  /*5c040*/  LDL.LU R24, [R1+0x740] ;  /* 0x0007400001187983 */ /* 0x000ea40000300800 */
        /* <DEDUP_REMOVED lines=13> */
[----:B------:R-:W2:Y:S02]  /*5c120*/  LDL.LU R10, [R1+0x778] ;  /* 0x00077800010a7983 */ /* 0x000ea40000300800 */
[----:B------:R-:W2:Y:S02]  /*5c130*/  LDL.LU R11, [R1+0x77c] ;  /* 0x00077c00010b7983 */ /* 0x000ea40000300800 */
[----:B----4-:R-:W-:-:S02]  /*5c140*/  IMAD.MOV.U32 R15, RZ, RZ, R4 ;  /* 0x000000ffff0f7224 */ /* 0x010fc400078e0004 */
[----:B------:R-:W-:Y:S01]  /*5c150*/  IMAD.MOV.U32 R14, RZ, RZ, R5 ;  /* 0x000000ffff0e7224 */ /* 0x000fe200078e0005 */
[----:B--2---:R-:W-:Y:S01]  /*5c160*/  STL.64 [R1+0x3fb0], R10 ;  /* 0x003fb00a01007387 */ /* 0x004fe20000100a00 */
[----:B---3--:R0:W-:Y:S03]  /*5c170*/  STL.64 [R1+0x3fa8], R8 ;  /* 0x003fa80801007387 */ /* 0x0081e60000100a00 */
        /* <DEDUP_REMOVED lines=8> */
[----:B------:R0:W-:Y:S01]  /*5c200*/  STL.64 [R1+0x3f30], R18 ;  /* 0x003f301201007387 */ /* 0x0001e20000100a00 */
[----:B------:R-:W-:Y:S03]  /*5c210*/  STL.64 [R1+0x3f28], R16 ;  /* 0x003f281001007387 */ /* 0x000fe60000100a00 */
[----:B0-----:R-:W4:Y:S01]  /*5c220*/  LDL.64 R18, [R1+0x168] ;  /* 0x0001680001127983 */ /* 0x001f220000100a00 */
[C---:B------:R-:W-:Y:S03]  /*5c230*/  HMMA.16816.F32.BF16 R12, R20.reuse, R14, R24 ;  /* 0x0000000e140c723c */ /* 0x040fe60000041818 */
[----:B----4-:R0:W-:Y:S04]  /*5c240*/  STL.64 [R1+0x3f40], R18 ;  /* 0x003f401201007387 */ /* 0x0101e80000100a00 */
[----:B0-----:R-:W4:Y:S04]  /*5c250*/  LDL.LU.64 R18, [R1+0x58] ;  /* 0x0000580001127983 */ /* 0x001f280000300a00 */
[----:B----4-:R0:W-:Y:S01]  /*5c260*/  STL.64 [R1+0x3f48], R18 ;  /* 0x003f481201007387 */ /* 0x0101e20000100a00 */
[----:B------:R-:W4:Y:S02]  /*5c270*/  LDL.LU R16, [R1+0x7b0] ;  /* 0x0007b00001107983 */ /* 0x000f240000300800 */
[----:B------:R-:W4:Y:S01]  /*5c280*/  LDL.LU R17, [R1+0x7b4] ;  /* 0x0007b40001117983 */ /* 0x000f220000300800 */
[----:B0-----:R-:W4:Y:S01]  /*5c290*/  LDL.LU R18, [R1+0x7b8] ;  /* 0x0007b80001127983 */ /* 0x001f220000300800 */
[----:B------:R-:W4:Y:S02]  /*5c2a0*/  LDL.LU R19, [R1+0x7bc] ;  /* 0x0007bc0001137983 */ /* 0x000f240000300800 */
[----:B------:R-:W2:Y:S02]  /*5c2b0*/  LDL.LU.64 R26, [R1+0x3fe0] ;  /* 0x003fe000011a7983 */ /* 0x000ea40000300a00 */
[----:B------:R-:W2:Y:S03]  /*5c2c0*/  LDL.LU.64 R24, [R1+0x3fd8] ;  /* 0x003fd80001187983 */ /* 0x000ea60000300a00 */
        /* <DEDUP_REMOVED lines=8> */
[----:B------:R-:W-:Y:S01]  /*5c350*/  STL.64 [R1+0x470], R20 ;  /* 0x0004701401007387 */ /* 0x000fe20000100a00 */
[----:B------:R-:W-:Y:S02]  /*5c360*/  STL.64 [R1+0x478], R22 ;  /* 0x0004781601007387 */ /* 0x000fe40000100a00 */
[----:B------:R-:W2:Y:S02]  /*5c370*/  LDL.LU.64 R14, [R1+0x3fc0] ;  /* 0x003fc000010e7983 */ /* 0x000ea40000300a00 */
[----:B------:R-:W2:Y:S01]  /*5c380*/  LDL.LU.64 R12, [R1+0x3fb8] ;  /* 0x003fb800010c7983 */ /* 0x000ea20000300a00 */
[----:B------:R-:W0:Y:S04]  /*5c390*/  LDSM.16.MT88.4 R20, [R3+0x6180] ;  /* 0x006180000314783b */ /* 0x000e280000004200 */
[----:B0-----:R0:W-:Y:S02]  /*5c3a0*/  STL.64 [R1+0x3d10], R22 ;  /* 0x003d101601007387 */ /* 0x0011e40000100a00 */
[----:B0-----:R-:W-:-:S02]  /*5c3b0*/  IMAD.MOV.U32 R22, RZ, RZ, R25 ;  /* 0x000000ffff167224 */ /* 0x001fc400078e0019 */
[----:B------:R-:W-:Y:S01]  /*5c3c0*/  IMAD.MOV.U32 R23, RZ, RZ, R24 ;  /* 0x000000ffff177224 */ /* 0x000fe200078e0018 */
[----:B------:R0:W-:Y:S04]  /*5c3d0*/  STL.64 [R1+0x3d08], R20 ;  /* 0x003d081401007387 */ /* 0x0001e80000100a00 */
[----:B------:R1:W-:Y:S04]  /*5c3e0*/  STL.64 [R1+0x3f38], R22 ;  /* 0x003f381601007387 */ /* 0x0003e80000100a00 */
[----:B0-----:R-:W3:Y:S01]  /*5c3f0*/  LDL.LU R20, [R1+0x7d0] ;  /* 0x0007d00001147983 */ /* 0x001ee20000300800 */
[----:B------:R-:W3:Y:S03]  /*5c400*/  LDL.LU R21, [R1+0x7d4] ;  /* 0x0007d40001157983 */ /* 0x000ee60000300800 */
[----:B-1----:R-:W3:Y:S01]  /*5c410*/  LDL.LU R22, [R1+0x7d8] ;  /* 0x0007d80001167983 */ /* 0x002ee20000300800 */
[----:B------:R-:W3:Y:S02]  /*5c420*/  LDL.LU R23, [R1+0x7dc] ;  /* 0x0007dc0001177983 */ /* 0x000ee40000300800 */
[----:B------:R-:W-:Y:S01]  /*5c430*/  STL [R1+0x3a50], R3 ;  /* 0x003a500301007387 */ /* 0x000fe20000100800 */
        /* <DEDUP_REMOVED lines=21> */
[----:B------:R-:W3:Y:S01]  /*5c590*/  LDL.LU R25, [R1+0x3f68] ;  /* 0x003f680001197983 */ /* 0x000ee20000300800 */
[C---:B--2---:R-:W-:Y:S11]  /*5c5a0*/  HMMA.16816.F32.BF16 R8, R12.reuse, R26, R8 ;  /* 0x0000001a0c08723c */ /* 0x044ff60000041808 */
[----:B------:R-:W-:Y:S11]  /*5c5b0*/  @!UPT UIADD3 URZ, URZ, URZ, URZ ;  /* 0x0000003f3f3ff290 */ /* 0x000ff6000fffe03f */
[----:B------:R-:W-:Y:S01]  /*5c5c0*/  @!UPT UIADD3 URZ, URZ, URZ, URZ ;  /* 0x0000003f3f3ff290 */ /* 0x000fe2000fffe03f */
[----:B------:R-:W-:Y:S01]  /*5c5d0*/  STL.64 [R1+0x4c0], R8 ;  /* 0x0004c00801007387 */ /* 0x000fe20000100a00 */
[----:B------:R0:W-:Y:S03]  /*5c5e0*/  STL.64 [R1+0x4c8], R10 ;  /* 0x0004c80a01007387 */ /* 0x0001e60000100a00 */
[----:B0-----:R-:W2:Y:S01]  /*5c5f0*/  LDL.LU.64 R10, [R1+0x3f60] ;  /* 0x003f6000010a7983 */ /* 0x001ea20000300a00 */
[----:B------:R-:W4:Y:S02]  /*5c600*/  LDL.LU.64 R8, [R1+0x3f58] ;  /* 0x003f580001087983 */ /* 0x000f240000300a00 */
[----:B------:R-:W-:Y:S02]  /*5c610*/  STL.64 [R1+0x3e40], R26 ;  /* 0x003e401a01007387 */ /* 0x000fe40000100a00 */
[----:B---3--:R0:W-:Y:S01]  /*5c620*/  STL [R1+0x3e38], R25 ;  /* 0x003e381901007387 */ /* 0x0081e20000100800 */
[----:B------:R-:W3:Y:S04]  /*5c630*/  LDL.LU R24, [R1+0x7c0] ;  /* 0x0007c00001187983 */ /* 0x000ee80000300800 */
[----:B0-----:R-:W3:Y:S01]  /*5c640*/  LDL.LU R25, [R1+0x7c4] ;  /* 0x0007c40001197983 */ /* 0x001ee20000300800 */
        /* <DEDUP_REMOVED lines=10> */
[----:B0-----:R-:W4:Y:S01]  /*5c6f0*/  LDL.64 R10, [R1+0x158] ;  /* 0x00015800010a7983 */ /* 0x001f220000100a00 */
[C---:B--2---:R-:W-:Y:S11]  /*5c700*/  HMMA.16816.F32.BF16 R16, R12.reuse, R6, R16 ;  /* 0x000000060c10723c */ /* 0x044ff60000041810 */
[----:B------:R-:W-:Y:S11]  /*5c710*/  @!UPT UIADD3 URZ, URZ, URZ, URZ ;  /* 0x0000003f3f3ff290 */ /* 0x000ff6000fffe03f */
[----:B------:R-:W-:Y:S01]  /*5c720*/  @!UPT UIADD3 URZ, URZ, URZ, URZ ;  /* 0x0000003f3f3ff290 */ /* 0x000fe2000fffe03f */
[----:B------:R-:W-:Y:S01]  /*5c730*/  STL.64 [R1+0x4e0], R16 ;  /* 0x0004e01001007387 */ /* 0x000fe20000100a00 */
[----:B------:R0:W-:Y:S03]  /*5c740*/  STL.64 [R1+0x4e8], R18 ;  /* 0x0004e81201007387 */ /* 0x0001e60000100a00 */
[----:B0-----:R-:W3:Y:S02]  /*5c750*/  LDL.LU.64 R18, [R1+0x3f48] ;  /* 0x003f480001127983 */ /* 0x001ee40000300a00 */
[C---:B---3--:R-:W-:Y:S11]  /*5c760*/  HMMA.16816.F32.BF16 R24, R12.reuse, R18, R24 ;  /* 0x000000120c18723c */ /* 0x048ff60000041818 */
[----:B------:R-:W-:Y:S11]  /*5c770*/  @!UPT UIADD3 URZ, URZ, URZ, URZ ;  /* 0x0000003f3f3ff290 */ /* 0x000ff6000fffe03f */
[----:B------:R-:W-:Y:S01]  /*5c780*/  @!UPT UIADD3 URZ, URZ, URZ, URZ ;  /* 0x0000003f3f3ff290 */ /* 0x000fe2000fffe03f */
[----:B------:R0:W-:Y:S01]  /*5c790*/  STL.64 [R1+0x5b0], R24 ;  /* 0x0005b01801007387 */ /* 0x0001e20000100a00 */
[----:B------:R-:W-:Y:S02]  /*5c7a0*/  STL.64 [R1+0x5b8], R26 ;  /* 0x0005b81a01007387 */ /* 0x000fe40000100a00 */
[----:B0-----:R-:W-:Y:S02]  /*5c7b0*/  IMAD.MOV.U32 R25, RZ, RZ, R18 ;  /* 0x000000ffff197224 */ /* 0x001fe400078e0012 */
[----:B------:R-:W-:Y:S02]  /*5c7c0*/  IMAD.MOV.U32 R24, RZ, RZ, R19 ;  /* 0x000000ffff187224 */ /* 0x000fe400078e0013 */
        /* <DEDUP_REMOVED lines=8> */
[----:B------:R-:W3:Y:S02]  /*5c850*/  LDL.LU.64 R18, [R1+0x3f30] ;  /* 0x003f300001127983 */ /* 0x000ee40000300a00 */
[----:B------:R-:W2:Y:S02]  /*5c860*/  LDL.LU.64 R16, [R1+0x3f28] ;  /* 0x003f280001107983 */ /* 0x000ea40000300a00 */
[----:B------:R-:W-:Y:S01]  /*5c870*/  STL [R1+0x3e10], R3 ;  /* 0x003e100301007387 */ /* 0x000fe20000100800 */
[----:B------:R0:W-:Y:S01]  /*5c880*/  STL [R1+0x3e08], R5 ;  /* 0x003e080501007387 */ /* 0x0001e20000100800 */
[----:B------:R1:W-:Y:S02]  /*5c890*/  STL.64 [R1+0x3ea8], R6 ;  /* 0x003ea80601007387 */ /* 0x0003e40000100a00 */
[----:B------:R-:W2:Y:S01]  /*5c8a0*/  LDL.LU R4, [R1+0x7e0] ;  /* 0x0007e00001047983 */ /* 0x000ea20000300800 */
[----:B0-----:R-:W2:Y:S01]  /*5c8b0*/  LDL.LU R5, [R1+0x7e4] ;  /* 0x0007e40001057983 */ /* 0x001ea20000300800 */
[----:B-1----:R-:W2:Y:S02]  /*5c8c0*/  LDL.LU R6, [R1+0x7e8] ;  /* 0x0007e80001067983 */ /* 0x002ea40000300800 */
[----:B------:R-:W2:Y:S02]  /*5c8d0*/  LDL.LU R7, [R1+0x7ec] ;  /* 0x0007ec0001077983 */ /* 0x000ea40000300800 */
[----:B----4-:R-:W-:-:S02]  /*5c8e0*/  IMAD.MOV.U32 R21, RZ, RZ, R10 ;  /* 0x000000ffff157224 */ /* 0x010fc400078e000a */
[----:B------:R-:W-:Y:S01]  /*5c8f0*/  IMAD.MOV.U32 R20, RZ, RZ, R11 ;  /* 0x000000ffff147224 */ /* 0x000fe200078e000b */
[----:B--2---:R-:W-:Y:S11]  /*5c900*/  HMMA.16816.F32.BF16 R4, R12, R10, R4 ;  /* 0x0000000a0c04723c */ /* 0x004ff60000041804 */
[----:B------:R-:W-:Y:S11]  /*5c910*/  @!UPT UIADD3 URZ, URZ, URZ, URZ ;  /* 0x0000003f3f3ff290 */ /* 0x000ff6000fffe03f */
[----:B------:R-:W-:Y:S01]  /*5c920*/  @!UPT UIADD3 URZ, URZ, URZ, URZ ;  /* 0x0000003f3f3ff290 */ /* 0x000fe2000fffe03f */
[----:B------:R0:W-:Y:S01]  /*5c930*/  STL.64 [R1+0x5d0], R4 ;  /* 0x0005d00401007387 */ /* 0x0001e20000100a00 */
[----:B------:R1:W-:Y:S02]  /*5c940*/  STL.64 [R1+0x5d8], R6 ;  /* 0x0005d80601007387 */ /* 0x0003e40000100a00 */
[----:B------:R-:W-:Y:S02]  /*5c950*/  STL.64 [R1+0x3ea0], R22 ;  /* 0x003ea01601007387 */ /* 0x000fe40000100a00 */
[----:B------:R-:W-:Y:S01]  /*5c960*/  STL.64 [R1+0x3e98], R20 ;  /* 0x003e981401007387 */ /* 0x000fe20000100a00 */
[----:B------:R-:W2:Y:S04]  /*5c970*/  LDL.LU.64 R26, [R1+0x8] ;  /* 0x00000800011a7983 */ /* 0x000ea80000300a00 */
[----:B--2---:R-:W-:Y:S01]  /*5c980*/  STL.64 [R1+0x3e58], R26 ;  /* 0x003e581a01007387 */ /* 0x004fe20000100a00 */
[----:B------:R-:W2:Y:S02]  /*5c990*/  LDL.LU R8, [R1+0x530] ;  /* 0x0005300001087983 */ /* 0x000ea40000300800 */
[----:B------:R-:W2:Y:S02]  /*5c9a0*/  LDL.LU R9, [R1+0x534] ;  /* 0x0005340001097983 */ /* 0x000ea40000300800 */
[----:B------:R-:W4:Y:S01]  /*5c9b0*/  LDL.LU R10, [R1+0x538] ;  /* 0x00053800010a7983 */ /* 0x000f220000300800 */
[----:B------:R-:W4:Y:S01]  /*5c9c0*/  LDL.LU R11, [R1+0x53c] ;  /* 0x00053c00010b7983 */ /* 0x000f220000300800 */
[----:B0-----:R-:W2:Y:S02]  /*5c9d0*/  LDL.LU R4, [R1+0x890] ;  /* 0x0008900001047983 */ /* 0x001ea40000300800 */
[----:B------:R-:W2:Y:S02]  /*5c9e0*/  LDL.LU R5, [R1+0x894] ;  /* 0x0008940001057983 */ /* 0x000ea40000300800 */
[----:B-1----:R-:W2:Y:S01]  /*5c9f0*/  LDL.LU R6, [R1+0x898] ;  /* 0x0008980001067983 */ /* 0x002ea20000300800 */
[----:B------:R-:W2:Y:S04]  /*5ca00*/  LDL.LU R7, [R1+0x89c] ;  /* 0x00089c0001077983 */ /* 0x000ea80000300800 */
[----:B--2---:R3:W-:Y:S01]  /*5ca10*/  STL.64 [R1+0x3eb8], R6 ;  /* 0x003eb80601007387 */ /* 0x0047e20000100a00 */
[----:B------:R-:W-:Y:S02]  /*5ca20*/  STL.64 [R1+0x3eb0], R4 ;  /* 0x003eb00401007387 */ /* 0x000fe40000100a00 */
[----:B---3--:R-:W-:-:S02]  /*5ca30*/  IMAD.MOV.U32 R6, RZ, RZ, R19 ;  /* 0x000000ffff067224 */ /* 0x008fc400078e0013 */
[----:B------:R-:W-:-:S05]  /*5ca40*/  IMAD.MOV.U32 R7, RZ, RZ, R18 ;  /* 0x000000ffff077224 */ /* 0x000fca00078e0012 */
[----:B------:R-:W-:Y:S01]  /*5ca50*/  STL.64 [R1+0x3ec8], R6 ;  /* 0x003ec80601007387 */ /* 0x000fe20000100a00 */
[----:B------:R-:W2:Y:S03]  /*5ca60*/  LDL.64 R22, [R1+0xf8] ;  /* 0x0000f80001167983 */ /* 0x000ea60000100a00 */
[----:B--2---:R0:W-:Y:S01]  /*5ca70*/  STL.64 [R1+0x3ec0], R22 ;  /* 0x003ec01601007387 */ /* 0x0041e20000100a00 */
[----:B------:R-:W2:Y:S02]  /*5ca80*/  LDL.LU R20, [R1+0x870] ;  /* 0x0008700001147983 */ /* 0x000ea40000300800 */
[----:B------:R-:W2:Y:S01]  /*5ca90*/  LDL.LU R21, [R1+0x874] ;  /* 0x0008740001157983 */ /* 0x000ea20000300800 */
[----:B0-----:R-:W3:Y:S01]  /*5caa0*/  LDL.LU R22, [R1+0x878] ;  /* 0x0008780001167983 */ /* 0x001ee20000300800 */
[----:B------:R-:W3:Y:S02]  /*5cab0*/  LDL.LU R23, [R1+0x87c] ;  /* 0x00087c0001177983 */ /* 0x000ee40000300800 */
[----:B------:R-:W-:-:S02]  /*5cac0*/  IMAD.MOV.U32 R6, RZ, RZ, R17 ;  /* 0x000000ffff067224 */ /* 0x000fc400078e0011 */
[----:B------:R-:W-:Y:S01]  /*5cad0*/  IMAD.MOV.U32 R7, RZ, RZ, R16 ;  /* 0x000000ffff077224 */ /* 0x000fe200078e0010 */
[----:B---3--:R-:W-:Y:S01]  /*5cae0*/  STL.64 [R1+0x3ed8], R22 ;  /* 0x003ed81601007387 */ /* 0x008fe20000100a00 */
[----:B--2---:R-:W-:Y:S03]  /*5caf0*/  STL.64 [R1+0x3ed0], R20 ;  /* 0x003ed01401007387 */ /* 0x004fe60000100a00 */
[----:B------:R0:W-:Y:S02]  /*5cb00*/  STL.64 [R1+0x3ee0], R6 ;  /* 0x003ee00601007387 */ /* 0x0001e40000100a00 */
[----:B0-----:R-:W2:Y:S04]  /*5cb10*/  LDL.64 R6, [R1+0x128] ;  /* 0x0001280001067983 */ /* 0x001ea80000100a00 */
[----:B--2---:R0:W-:Y:S01]  /*5cb20*/  STL.64 [R1+0x3ef8], R6 ;  /* 0x003ef80601007387 */ /* 0x0041e20000100a00 */
[----:B------:R-:W2:Y:S02]  /*5cb30*/  LDL.LU R20, [R1+0x820] ;  /* 0x0008200001147983 */ /* 0x000ea40000300800 */
[----:B------:R-:W2:Y:S02]  /*5cb40*/  LDL.LU R21, [R1+0x824] ;  /* 0x0008240001157983 */ /* 0x000ea40000300800 */
[----:B------:R-:W3:Y:S01]  /*5cb50*/  LDL.LU R22, [R1+0x828] ;  /* 0x0008280001167983 */ /* 0x000ee20000300800 */
[----:B------:R-:W3:Y:S01]  /*5cb60*/  LDL.LU R23, [R1+0x82c] ;  /* 0x00082c0001177983 */ /* 0x000ee20000300800 */
[----:B0-----:R-:W-:-:S02]  /*5cb70*/  IMAD.MOV.U32 R6, RZ, RZ, R2 ;  /* 0x000000ffff067224 */ /* 0x001fc400078e0002 */
        /* <DEDUP_REMOVED lines=8> */
[----:B------:R-:W2:Y:S04]  /*5cc00*/  LDL.64 R6, [R1+0x148] ;  /* 0x0001480001067983 */ /* 0x000ea80000100a00 */
        /* <DEDUP_REMOVED lines=12> */
[----:B------:R-:W3:Y:S04]  /*5ccd0*/  LDL.LU.64 R26, [R1+0x18] ;  /* 0x00001800011a7983 */ /* 0x000ee80000300a00 */
[----:B---3--:R0:W-:Y:S04]  /*5cce0*/  STL.64 [R1+0x3e70], R26 ;  /* 0x003e701a01007387 */ /* 0x0081e80000100a00 */
[----:B0-----:R-:W3:Y:S01]  /*5ccf0*/  LDL.LU.64 R26, [R1+0x28] ;  /* 0x00002800011a7983 */ /* 0x001ee20000300a00 */
[----:B----4-:R-:W-:Y:S02]  /*5cd00*/  STL.64 [R1+0x3e50], R10 ;  /* 0x003e500a01007387 */ /* 0x010fe40000100a00 */
[----:B------:R0:W-:Y:S02]  /*5cd10*/  STL.64 [R1+0x3e48], R8 ;  /* 0x003e480801007387 */ /* 0x0001e40000100a00 */
[----:B0-----:R-:W4:Y:S01]  /*5cd20*/  LDL.LU R8, [R1+0x830] ;  /* 0x0008300001087983 */ /* 0x001f220000300800 */
[----:B------:R-:W4:Y:S02]  /*5cd30*/  LDL.LU R9, [R1+0x834] ;  /* 0x0008340001097983 */ /* 0x000f240000300800 */
[----:B------:R-:W3:Y:S02]  /*5cd40*/  LDL.LU R10, [R1+0x838] ;  /* 0x00083800010a7983 */ /* 0x000ee40000300800 */
[----:B------:R-:W3:Y:S01]  /*5cd50*/  LDL.LU R11, [R1+0x83c] ;  /* 0x00083c00010b7983 */ /* 0x000ee20000300800 */
[----:B------:R-:W4:Y:S01]  /*5cd60*/  LDL.LU R16, [R1+0x860] ;  /* 0x0008600001107983 */ /* 0x000f220000300800 */
[----:B------:R-:W4:Y:S02]  /*5cd70*/  LDL.LU R17, [R1+0x864] ;  /* 0x0008640001117983 */ /* 0x000f240000300800 */
[----:B------:R-:W4:Y:S02]  /*5cd80*/  LDL.LU R18, [R1+0x868] ;  /* 0x0008680001127983 */ /* 0x000f240000300800 */
[----:B------:R-:W4:Y:S01]  /*5cd90*/  LDL.LU R19, [R1+0x86c] ;  /* 0x00086c0001137983 */ /* 0x000f220000300800 */
[----:B--2---:R-:W-:Y:S01]  /*5cda0*/  HMMA.16816.F32.BF16 R20, R12, R6, R20 ;  /* 0x000000060c14723c */ /* 0x004fe20000041814 */
[----:B---3--:R-:W-:Y:S01]  /*5cdb0*/  STL.64 [R1+0x3e68], R10 ;  /* 0x003e680a01007387 */ /* 0x008fe20000100a00 */
[----:B----4-:R0:W-:Y:S03]  /*5cdc0*/  STL.64 [R1+0x3e60], R8 ;  /* 0x003e600801007387 */ /* 0x0101e60000100a00 */
        /* <DEDUP_REMOVED lines=15> */
[----:B------:R-:W3:Y:S02]  /*5cec0*/  LDL.LU.64 R20, [R1+0x3f18] ;  /* 0x003f180001147983 */ /* 0x000ee40000300a00 */
        /* <DEDUP_REMOVED lines=8> */
[C---:B---3--:R-:W-:Y:S01]  /*5cf50*/  HMMA.16816.F32.BF16 R20, R12.reuse, R6, R20 ;  /* 0x000000060c14723c */ /* 0x048fe20000041814 */
[----:B------:R-:W-:Y:S02]  /*5cf60*/  IMAD.MOV.U32 R2, RZ, RZ, R6 ;  /* 0x000000ffff027224 */ /* 0x000fe400078e0006 */
[----:B------:R-:W-:Y:S11]  /*5cf70*/  IMAD.MOV.U32 R0, RZ, RZ, R7 ;  /* 0x000000ffff007224 */ /* 0x000ff600078e0007 */
[----:B------:R-:W-:Y:S09]  /*5cf80*/  @!UPT UIADD3 URZ, URZ, URZ, URZ ;  /* 0x0000003f3f3ff290 */ /* 0x000ff2000fffe03f */
        /* <DEDUP_REMOVED lines=24> */
[----:B0-----:R-:W3:Y:S01]  /*5d110*/  LDL.LU.64 R6, [R1+0x3ea8] ;  /* 0x003ea80001067983 */ /* 0x001ee20000300a00 */
[----:B------:R-:W-:Y:S02]  /*5d120*/  IMAD.MOV.U32 R5, RZ, RZ, R22 ;  /* 0x000000ffff057224 */ /* 0x000fe400078e0016 */
[----:B------:R-:W-:Y:S02]  /*5d130*/  IMAD.MOV.U32 R4, RZ, RZ, R23 ;  /* 0x000000ffff047224 */ /* 0x000fe400078e0017 */
[----:B------:R-:W4:Y:S01]  /*5d140*/  LDL.LU.64 R22, [R1+0x3ea0] ;  /* 0x003ea00001167983 */ /* 0x000f220000300a00 */
[----:B------:R-:W2:Y:S03]  /*5d150*/  LDL.LU.64 R20, [R1+0x3e98] ;  /* 0x003e980001147983 */ /* 0x000ea60000300a00 */
[----:B---3--:R-:W-:Y:S01]  /*5d160*/  STL.64 [R1+0x3e20], R6 ;  /* 0x003e200601007387 */ /* 0x008fe20000100a00 */
[----:B------:R0:W-:Y:S01]  /*5d170*/  STL.64 [R1+0x3e18], R4 ;  /* 0x003e180401007387 */ /* 0x0001e20000100a00 */
[----:B----4-:R-:W-:Y:S02]  /*5d180*/  HMMA.16816.F32.BF16 R12, R12, R22, R16 ;  /* 0x000000160c0c723c */ /* 0x010fe40000041810 */
[----:B0-----:R-:W3:Y:S01]  /*5d190*/  LDL.LU R4, [R1+0x510] ;  /* 0x0005100001047983 */ /* 0x001ee20000300800 */
[----:B------:R-:W3:Y:S02]  /*5d1a0*/  LDL.LU R5, [R1+0x514] ;  /* 0x0005140001057983 */ /* 0x000ee40000300800 */
[----:B------:R-:W3:Y:S02]  /*5d1b0*/  LDL.LU R6, [R1+0x518] ;  /* 0x0005180001067983 */ /* 0x000ee40000300800 */
[----:B------:R-:W3:Y:S01]  /*5d1c0*/  LDL.LU R7, [R1+0x51c] ;  /* 0x00051c0001077983 */ /* 0x000ee20000300800 */
[----:B------:R-:W2:Y:S01]  /*5d1d0*/  LDL.LU.64 R18, [R1+0x3e90] ;  /* 0x003e900001127983 */ /* 0x000ea20000300a00 */
[----:B------:R-:W2:Y:S02]  /*5d1e0*/  LDL.LU.64 R16, [R1+0x3e88] ;  /* 0x003e880001107983 */ /* 0x000ea40000300a00 */
[----:B------:R-:W-:Y:S11]  /*5d1f0*/  STL.64 [R1+0x3d28], R22 ;  /* 0x003d281601007387 */ /* 0x000ff60000100a00 */
[----:B------:R-:W-:Y:S01]  /*5d200*/  @!UPT UIADD3 URZ, URZ, URZ, URZ ;  /* 0x0000003f3f3ff290 */ /* 0x000fe2000fffe03f */
[----:B------:R0:W-:Y:S01]  /*5d210*/  STL.64 [R1+0x630], R12 ;  /* 0x0006300c01007387 */ /* 0x0001e20000100a00 */
[----:B------:R-:W-:Y:S02]  /*5d220*/  STL.64 [R1+0x638], R14 ;  /* 0x0006380e01007387 */ /* 0x000fe40000100a00 */
[----:B0-----:R-:W-:Y:S02]  /*5d230*/  IMAD.MOV.U32 R13, RZ, RZ, R26 ;  /* 0x000000ffff0d7224 */ /* 0x001fe400078e001a */
        /* <DEDUP_REMOVED lines=18> */
[----:B------:R-:W-:Y:S01]  /*5d360*/  IMAD.MOV.U32 R15, RZ, RZ, R24 ;  /* 0x000000ffff0f7224 */ /* 0x000fe200078e0018 */
        /* <DEDUP_REMOVED lines=9> */
[----:B------:R-:W-:Y:S02]  /*5d400*/  IMAD.MOV.U32 R14, RZ, RZ, R25 ;  /* 0x000000ffff0e7224 */ /* 0x000fe400078e0019 */
[----:B------:R-:W4:Y:S01]  /*5d410*/  LDL.LU R25, [R1+0x3e38] ;  /* 0x003e380001197983 */ /* 0x000f220000300800 */
[C---:B--2---:R-:W-:Y:S11]  /*5d420*/  HMMA.16816.F32.BF16 R8, R16.reuse, R26, R8 ;  /* 0x0000001a1008723c */ /* 0x044ff60000041808 */
[----:B------:R-:W-:Y:S11]  /*5d430*/  @!UPT UIADD3 URZ, URZ, URZ, URZ ;  /* 0x0000003f3f3ff290 */ /* 0x000ff6000fffe03f */
[----:B------:R-:W-:Y:S01]  /*5d440*/  @!UPT UIADD3 URZ, URZ, URZ, URZ ;  /* 0x0000003f3f3ff290 */ /* 0x000fe2000fffe03f */
[----:B------:R-:W-:Y:S01]  /*5d450*/  STL.64 [R1+0x680], R8 ;  /* 0x0006800801007387 */ /* 0x000fe20000100a00 */
[----:B------:R0:W-:Y:S03]  /*5d460*/  STL.64 [R1+0x688], R10 ;  /* 0x0006880a01007387 */ /* 0x0001e60000100a00 */
[----:B0-----:R-:W3:Y:S01]  /*5d470*/  LDL.LU.64 R10, [R1+0x3e30] ;  /* 0x003e3000010a7983 */ /* 0x001ee20000300a00 */
[----:B------:R-:W2:Y:S02]  /*5d480*/  LDL.LU.64 R8, [R1+0x3e28] ;  /* 0x003e280001087983 */ /* 0x000ea40000300a00 */
[----:B------:R-:W-:Y:S02]  /*5d490*/  STL.64 [R1+0x3ce0], R26 ;  /* 0x003ce01a01007387 */ /* 0x000fe40000100a00 */
[----:B----4-:R-:W-:Y:S01]  /*5d4a0*/  STL [R1+0x3cd8], R25 ;  /* 0x003cd81901007387 */ /* 0x010fe20000100800 */
[C---:B---3--:R-:W-:Y:S11]  /*5d4b0*/  HMMA.16816.F32.BF16 R4, R16.reuse, R10, R4 ;  /* 0x0000000a1004723c */ /* 0x048ff60000041804 */
[----:B------:R-:W-:Y:S11]  /*5d4c0*/  @!UPT UIADD3 URZ, URZ, URZ, URZ ;  /* 0x0000003f3f3ff290 */ /* 0x000ff6000fffe03f */
[----:B------:R-:W-:Y:S01]  /*5d4d0*/  @!UPT UIADD3 URZ, URZ, URZ, URZ ;  /* 0x0000003f3f3ff290 */ /* 0x000fe2000fffe03f */
[----:B------:R-:W-:Y:S01]  /*5d4e0*/  STL.64 [R1+0x690], R4 ;  /* 0x0006900401007387 */ /* 0x000fe20000100a00 */
[----:B------:R0:W-:Y:S03]  /*5d4f0*/  STL.64 [R1+0x698], R6 ;  /* 0x0006980601007387 */ /* 0x0001e60000100a00 */
[----:B0-----:R-:W3:Y:S01]  /*5d500*/  LDL.LU.64 R6, [R1+0x3e20] ;  /* 0x003e200001067983 */ /* 0x001ee20000300a00 */
[----:B------:R-:W4:Y:S02]  /*5d510*/  LDL.LU.64 R4, [R1+0x3e18] ;  /* 0x003e180001047983 */ /* 0x000f240000300a00 */
[----:B------:R-:W-:Y:S02]  /*5d520*/  STL.64 [R1+0x3cb0], R10 ;  /* 0x003cb00a01007387 */ /* 0x000fe40000100a00 */
[----:B--2---:R0:W-:Y:S02]  /*5d530*/  STL.64 [R1+0x3ca8], R8 ;  /* 0x003ca80801007387 */ /* 0x0041e40000100a00 */
[----:B0-----:R-:W3:Y:S01]  /*5d540*/  LDL.LU R8, [R1+0x500] ;  /* 0x0005000001087983 */ /* 0x001ee20000300800 */
[----:B------:R-:W3:Y:S02]  /*5d550*/  LDL.LU R9, [R1+0x504] ;  /* 0x0005040001097983 */ /* 0x000ee40000300800 */
[----:B------:R-:W3:Y:S02]  /*5d560*/  LDL.LU R10, [R1+0x508] ;  /* 0x00050800010a7983 */ /* 0x000ee40000300800 */
[----:B------:R-:W3:Y:S02]  /*5d570*/  LDL.LU R11, [R1+0x50c] ;  /* 0x00050c00010b7983 */ /* 0x000ee40000300800 */
[----:B---3--:R-:W-:Y:S11]  /*5d580*/  HMMA.16816.F32.BF16 R8, R16, R6, R8 ;  /* 0x000000061008723c */ /* 0x008ff60000041808 */
[----:B------:R-:W-:Y:S11]  /*5d590*/  @!UPT UIADD3 URZ, URZ, URZ, URZ ;  /* 0x0000003f3f3ff290 */ /* 0x000ff6000fffe03f */
[----:B------:R-:W-:Y:S01]  /*5d5a0*/  @!UPT UIADD3 URZ, URZ, URZ, URZ ;  /* 0x0000003f3f3ff290 */ /* 0x000fe2000fffe03f */
[----:B------:R0:W-:Y:S01]  /*5d5b0*/  STL.64 [R1+0x6a0], R8 ;  /* 0x0006a00801007387 */ /* 0x0001e20000100a00 */
[----:B------:R1:W-:Y:S03]  /*5d5c0*/  STL.64 [R1+0x6a8], R10 ;  /* 0x0006a80a01007387 */ /* 0x0003e60000100a00 */
[----:B0-----:R-:W2:Y:S01]  /*5d5d0*/  LDL.LU R8, [R1+0x920] ;  /* 0x0009200001087983 */ /* 0x001ea20000300800 */
[----:B------:R-:W2:Y:S02]  /*5d5e0*/  LDL.LU R9, [R1+0x924] ;  /* 0x0009240001097983 */ /* 0x000ea40000300800 */
[----:B-1----:R-:W3:Y:S02]  /*5d5f0*/  LDL.LU R10, [R1+0x928] ;  /* 0x00092800010a7983 */ /* 0x002ee40000300800 */
[----:B------:R-:W3:Y:S02]  /*5d600*/  LDL.LU R11, [R1+0x92c] ;  /* 0x00092c00010b7983 */ /* 0x000ee40000300800 */
[----:B------:R-:W-:-:S02]  /*5d610*/  IMAD.MOV.U32 R26, RZ, RZ, R23 ;  /* 0x000000ffff1a7224 */ /* 0x000fc400078e0017 */
[----:B------:R-:W-:Y:S01]  /*5d620*/  IMAD.MOV.U32 R27, RZ, RZ, R22 ;  /* 0x000000ffff1b7224 */ /* 0x000fe200078e0016 */
[----:B---3--:R0:W-:Y:S01]  /*5d630*/  STL.64 [R1+0x3cc0], R10 ;  /* 0x003cc00a01007387 */ /* 0x0081e20000100a00 */
[----:B--2---:R1:W-:Y:S02]  /*5d640*/  STL.64 [R1+0x3cb8], R8 ;  /* 0x003cb80801007387 */ /* 0x0043e40000100a00 */
[----:B0-----:R-:W-:Y:S02]  /*5d650*/  IMAD.MOV.U32 R10, RZ, RZ, R3 ;  /* 0x000000ffff0a7224 */ /* 0x001fe400078e0003 */
[----:B------:R-:W-:Y:S01]  /*5d660*/  IMAD.MOV.U32 R11, RZ, RZ, R24 ;  /* 0x000000ffff0b7224 */ /* 0x000fe200078e0018 */
[----:B------:R-:W2:Y:S01]  /*5d670*/  LDL.LU R3, [R1+0x3e10] ;  /* 0x003e100001037983 */ /* 0x000ea20000300800 */
[----:B------:R-:W3:Y:S03]  /*5d680*/  LDL.LU R24, [R1+0x3e0c] ;  /* 0x003e0c0001187983 */ /* 0x000ee60000300800 */
[----:B------:R0:W-:Y:S01]  /*5d690*/  STL.64 [R1+0x3ce8], R10 ;  /* 0x003ce80a01007387 */ /* 0x0001e20000100a00 */
[----:B------:R4:W-:Y:S02]  /*5d6a0*/  STL.64 [R1+0x3cf0], R26 ;  /* 0x003cf01a01007387 */ /* 0x0009e40000100a00 */
[----:B-1----:R-:W2:Y:S02]  /*5d6b0*/  LDL.LU R8, [R1+0x940] ;  /* 0x0009400001087983 */ /* 0x002ea40000300800 */
[----:B------:R-:W2:Y:S01]  /*5d6c0*/  LDL.LU R9, [R1+0x944] ;  /* 0x0009440001097983 */ /* 0x000ea20000300800 */
[----:B0-----:R-:W2:Y:S01]  /*5d6d0*/  LDL.LU R10, [R1+0x948] ;  /* 0x00094800010a7983 */ /* 0x001ea20000300800 */
[----:B------:R-:W2:Y:S02]  /*5d6e0*/  LDL.LU R11, [R1+0x94c] ;  /* 0x00094c00010b7983 */ /* 0x000ea40000300800 */
[----:B----4-:R-:W-:-:S02]  /*5d6f0*/  IMAD.MOV.U32 R26, RZ, RZ, R13 ;  /* 0x000000ffff1a7224 */ /* 0x010fc400078e000d */
[----:B------:R-:W-:Y:S01]  /*5d700*/  IMAD.MOV.U32 R27, RZ, RZ, R12 ;  /* 0x000000ffff1b7224 */ /* 0x000fe200078e000c */
[----:B--2---:R-:W-:Y:S01]  /*5d710*/  STL.64 [R1+0x3d00], R10 ;  /* 0x003d000a01007387 */ /* 0x004fe20000100a00 */
[----:B------:R-:W-:Y:S03]  /*5d720*/  STL.64 [R1+0x3cf8], R8 ;  /* 0x003cf80801007387 */ /* 0x000fe60000100a00 */
[----:B------:R-:W-:Y:S02]  /*5d730*/  STL.64 [R1+0x3d20], R26 ;  /* 0x003d201a01007387 */ /* 0x000fe40000100a00 */
[----:B---3--:R0:W-:Y:S02]  /*5d740*/  STL [R1+0x3d18], R24 ;  /* 0x003d181801007387 */ /* 0x0081e40000100800 */
[----:B0-----:R-:W2:Y:S01]  /*5d750*/  LDL.LU R24, [R1+0x960] ;  /* 0x0009600001187983 */ /* 0x001ea20000300800 */
[----:B------:R-:W2:Y:S02]  /*5d760*/  LDL.LU R25, [R1+0x964] ;  /* 0x0009640001197983 */ /* 0x000ea40000300800 */
[----:B------:R-:W3:Y:S02]  /*5d770*/  LDL.LU R26, [R1+0x968] ;  /* 0x00096800011a7983 */ /* 0x000ee40000300800 */
[----:B------:R-:W3:Y:S02]  /*5d780*/  LDL.LU R27, [R1+0x96c] ;  /* 0x00096c00011b7983 */ /* 0x000ee40000300800 */
[----:B------:R-:W-:-:S02]  /*5d790*/  IMAD.MOV.U32 R22, RZ, RZ, R5 ;  /* 0x000000ffff167224 */ /* 0x000fc400078e0005 */
[----:B------:R-:W-:Y:S01]  /*5d7a0*/  IMAD.MOV.U32 R23, RZ, RZ, R4 ;  /* 0x000000ffff177224 */ /* 0x000fe200078e0004 */
[----:B---3--:R-:W-:Y:S01]  /*5d7b0*/  STL.64 [R1+0x3d38], R26 ;  /* 0x003d381a01007387 */ /* 0x008fe20000100a00 */
[----:B--2---:R-:W-:Y:S02]  /*5d7c0*/  STL.64 [R1+0x3d30], R24 ;  /* 0x003d301801007387 */ /* 0x004fe40000100a00 */
[----:B------:R-:W2:Y:S02]  /*5d7d0*/  LDL.LU R5, [R1+0x3e08] ;  /* 0x003e080001057983 */ /* 0x000ea40000300800 */
[----:B------:R-:W3:Y:S01]  /*5d7e0*/  LDL.LU R4, [R1+0x3e04] ;  /* 0x003e040001047983 */ /* 0x000ee20000300800 */
[----:B------:R0:W-:Y:S04]  /*5d7f0*/  STL.64 [R1+0x3d40], R22 ;  /* 0x003d401601007387 */ /* 0x0001e80000100a00 */
[----:B0-----:R-:W4:Y:S04]  /*5d800*/  LDL.LU.64 R22, [R1+0x108] ;  /* 0x0001080001167983 */ /* 0x001f280000300a00 */
[----:B----4-:R0:W-:Y:S01]  /*5d810*/  STL.64 [R1+0x3d58], R22 ;  /* 0x003d581601007387 */ /* 0x0101e20000100a00 */
[----:B------:R-:W4:Y:S02]  /*5d820*/  LDL.LU R24, [R1+0x990] ;  /* 0x0009900001187983 */ /* 0x000f240000300800 */
[----:B------:R-:W4:Y:S02]  /*5d830*/  LDL.LU R25, [R1+0x994] ;  /* 0x0009940001197983 */ /* 0x000f240000300800 */
[----:B------:R-:W2:Y:S01]  /*5d840*/  LDL.LU R26, [R1+0x998] ;  /* 0x00099800011a7983 */ /* 0x000ea20000300800 */
[----:B------:R-:W2:Y:S04]  /*5d850*/  LDL.LU R27, [R1+0x99c] ;  /* 0x00099c00011b7983 */ /* 0x000ea80000300800 */
[----:B0-----:R-:W2:Y:S04]  /*5d860*/  LDL.LU.64 R22, [R1+0x118] ;  /* 0x0001180001167983 */ /* 0x001ea80000300a00 */
[----:B--2---:R0:W-:Y:S01]  /*5d870*/  STL.64 [R1+0x3d70], R22 ;  /* 0x003d701601007387 */ /* 0x0041e20000100a00 */
[----:B------:R-:W-:Y:S02]  /*5d880*/  STL.64 [R1+0x3d50], R26 ;  /* 0x003d501a01007387 */ /* 0x000fe40000100a00 */
[----:B----4-:R1:W-:Y:S02]  /*5d890*/  STL.64 [R1+0x3d48], R24 ;  /* 0x003d481801007387 */ /* 0x0103e40000100a00 */
[----:B0-----:R-:W-:-:S02]  /*5d8a0*/  IMAD.MOV.U32 R22, RZ, RZ, R2 ;  /* 0x000000ffff167224 */ /* 0x001fc400078e0002 */
[----:B------:R-:W-:Y:S01]  /*5d8b0*/  IMAD.MOV.U32 R23, RZ, RZ, R0 ;  /* 0x000000ffff177224 */ /* 0x000fe200078e0000 */
[----:B-1----:R-:W2:Y:S01]  /*5d8c0*/  LDL.LU R24, [R1+0x970] ;  /* 0x0009700001187983 */ /* 0x002ea20000300800 */
[----:B------:R-:W2:Y:S02]  /*5d8d0*/  LDL.LU R25, [R1+0x974] ;  /* 0x0009740001197983 */ /* 0x000ea40000300800 */
[----:B------:R-:W4:Y:S02]  /*5d8e0*/  LDL.LU R26, [R1+0x978] ;  /* 0x00097800011a7983 */ /* 0x000f240000300800 */
[----:B------:R-:W4:Y:S01]  /*5d8f0*/  LDL.LU R27, [R1+0x97c] ;  /* 0x00097c00011b7983 */ /* 0x000f220000300800 */
[----:B------:R-:W2:Y:S01]  /*5d900*/  LDL.LU R2, [R1+0x3e00] ;  /* 0x003e000001027983 */ /* 0x000ea20000300800 */
[----:B------:R-:W2:Y:S02]  /*5d910*/  LDL.LU R0, [R1+0x3dfc] ;  /* 0x003dfc0001007983 */ /* 0x000ea40000300800 */
[----:B------:R0:W-:Y:S02]  /*5d920*/  STL.64 [R1+0x3d88], R22 ;  /* 0x003d881601007387 */ /* 0x0001e40000100a00 */
[----:B0-----:R-:W2:Y:S04]  /*5d930*/  LDL.LU.64 R22, [R1+0x138] ;  /* 0x0001380001167983 */ /* 0x001ea80000300a00 */
[----:B--2---:R-:W-:Y:S01]  /*5d940*/  STL.64 [R1+0x3da0], R22 ;  /* 0x003da01601007387 */ /* 0x004fe20000100a00 */
[----:B----4-:R-:W-:Y:S02]  /*5d950*/  STL.64 [R1+0x3d68], R26 ;  /* 0x003d681a01007387 */ /* 0x010fe40000100a00 */
[----:B------:R0:W-:Y:S02]  /*5d960*/  STL.64 [R1+0x3d60], R24 ;  /* 0x003d601801007387 */ /* 0x0001e40000100a00 */
        /* <DEDUP_REMOVED lines=17> */
[----:B------:R0:W-:Y:S02]  /*5da80*/  STL.64 [R1+0x3dd0], R22 ;  /* 0x003dd01601007387 */ /* 0x0001e40000100a00 */
        /* <DEDUP_REMOVED lines=8> */
[----:B------:R-:W4:Y:S01]  /*5db10*/  LDL.LU R27, [R1+0x8dc] ;  /* 0x0008dc00011b7983 */ /* 0x000f220000300800 */
[----:B------:R-:W2:Y:S01]  /*5db20*/  LDL.LU R20, [R1+0x4f0] ;  /* 0x0004f00001147983 */ /* 0x000ea20000300800 */
[----:B------:R-:W3:Y:S02]  /*5db30*/  LDL.LU R21, [R1+0x4f4] ;  /* 0x0004f40001157983 */ /* 0x000ee40000300800 */
[----:B------:R-:W3:Y:S02]  /*5db40*/  LDL.LU R22, [R1+0x4f8] ;  /* 0x0004f80001167983 */ /* 0x000ee40000300800 */
[----:B------:R-:W3:Y:S01]  /*5db50*/  LDL.LU R23, [R1+0x4fc] ;  /* 0x0004fc0001177983 */ /* 0x000ee20000300800 */
        /* <DEDUP_REMOVED lines=24> */
[----:B------:R0:W-:Y:S02]  /*5dce0*/  STL [R1+0x3c98], R4 ;  /* 0x003c980401007387 */ /* 0x0001e40000100800 */
[----:B0-----:R-:W-:-:S02]  /*5dcf0*/  IMAD.MOV.U32 R4, RZ, RZ, R2 ;  /* 0x000000ffff047224 */ /* 0x001fc400078e0002 */
[----:B------:R-:W4:Y:S01]  /*5dd00*/  LDL.LU R2, [R1+0x3df0] ;  /* 0x003df00001027983 */ /* 0x000f220000300800 */
[----:B------:R-:W2:Y:S02]  /*5dd10*/  LDL.LU R5, [R1+0x914] ;  /* 0x0009140001057983 */ /* 0x000ea40000300800 */
[----:B------:R-:W2:Y:S02]  /*5dd20*/  LDL.LU R6, [R1+0x918] ;  /* 0x0009180001067983 */ /* 0x000ea40000300800 */
[----:B------:R-:W2:Y:S02]  /*5dd30*/  LDL.LU R7, [R1+0x91c] ;  /* 0x00091c0001077983 */ /* 0x000ea40000300800 */
[----:B--2---:R-:W-:Y:S01]  /*5dd40*/  STL.64 [R1+0x3cd0], R6 ;  /* 0x003cd00601007387 */ /* 0x004fe20000100a00 */
        /* <DEDUP_REMOVED lines=38> */
[C---:B--2---:R-:W-:Y:S03]  /*5dfb0*/  HMMA.16816.F32.BF16 R20, R16.reuse, R22, R24 ;  /* 0x000000161014723c */ /* 0x044fe60000041818 */
[----:B------:R-:W2:Y:S01]  /*5dfc0*/  LDL.LU.64 R26, [R1+0x3d80] ;  /* 0x003d8000011a7983 */ /* 0x000ea20000300a00 */
[----:B------:R-:W2:Y:S11]  /*5dfd0*/  LDL.LU.64 R24, [R1+0x3d78] ;  /* 0x003d780001187983 */ /* 0x000eb60000300a00 */
[----:B------:R-:W-:Y:S08]  /*5dfe0*/  @!UPT UIADD3 URZ, URZ, URZ, URZ ;  /* 0x0000003f3f3ff290 */ /* 0x000ff0000fffe03f */
[----:B------:R-:W-:Y:S01]  /*5dff0*/  STL.64 [R1+0x700], R20 ;  /* 0x0007001401007387 */ /* 0x000fe20000100a00 */
[----:B------:R0:W-:Y:S03]  /*5e000*/  STL.64 [R1+0x708], R22 ;  /* 0x0007081601007387 */ /* 0x0001e60000100a00 */
[----:B0-----:R-:W2:Y:S01]  /*5e010*/  LDL.LU.64 R22, [R1+0x3d70] ;  /* 0x003d700001167983 */ /* 0x001ea20000300a00 */
[----:B----4-:R-:W-:Y:S02]  /*5e020*/  IMAD.MOV.U32 R6, RZ, RZ, R2 ;  /* 0x000000ffff067224 */ /* 0x010fe400078e0002 */
        /* <DEDUP_REMOVED lines=28> */
[----:B------:R-:W2:Y:S02]  /*5e1f0*/  LDL.LU R24, [R1+0x3d18] ;  /* 0x003d180001187983 */ /* 0x000ea40000300800 */
[----:B------:R-:W3:Y:S02]  /*5e200*/  LDL.LU.64 R22, [R1+0x3d10] ;  /* 0x003d100001167983 */ /* 0x000ee40000300a00 */
[----:B------:R-:W3:Y:S11]  /*5e210*/  LDL.LU.64 R20, [R1+0x3d08] ;  /* 0x003d080001147983 */ /* 0x000ef60000300a00 */
[----:B------:R-:W-:Y:S05]  /*5e220*/  @!UPT UIADD3 URZ, URZ, URZ, URZ ;  /* 0x0000003f3f3ff290 */ /* 0x000fea000fffe03f */
[----:B------:R0:W-:Y:S01]  /*5e230*/  STL.64 [R1+0x7b0], R16 ;  /* 0x0007b01001007387 */ /* 0x0001e20000100a00 */
[----:B------:R1:W-:Y:S03]  /*5e240*/  STL.64 [R1+0x7b8], R18 ;  /* 0x0007b81201007387 */ /* 0x0003e60000100a00 */
[----:B0-----:R-:W4:Y:S01]  /*5e250*/  LDL.LU R16, [R1+0x900] ;  /* 0x0009000001107983 */ /* 0x001f220000300800 */
[----:B------:R-:W4:Y:S02]  /*5e260*/  LDL.LU R17, [R1+0x904] ;  /* 0x0009040001117983 */ /* 0x000f240000300800 */
[----:B-1----:R-:W4:Y:S02]  /*5e270*/  LDL.LU R18, [R1+0x908] ;  /* 0x0009080001127983 */ /* 0x002f240000300800 */
[----:B--2---:R-:W-:Y:S02]  /*5e280*/  IMAD.MOV.U32 R19, RZ, RZ, R24 ;  /* 0x000000ffff137224 */ /* 0x004fe400078e0018 */
[C---:B---3--:R-:W-:Y:S01]  /*5e290*/  HMMA.16816.F32.BF16 R24, R20.reuse, R26, R8 ;  /* 0x0000001a1418723c */ /* 0x048fe20000041808 */
        /* <DEDUP_REMOVED lines=11> */
[----:B0-----:R-:W3:Y:S01]  /*5e350*/  LDL.LU.64 R26, [R1+0x3ce0] ;  /* 0x003ce000011a7983 */ /* 0x001ee20000300a00 */
[----:B------:R-:W3:Y:S01]  /*5e360*/  LDL.LU R25, [R1+0x3cd8] ;  /* 0x003cd80001197983 */ /* 0x000ee20000300800 */
[C---:B--2---:R-:W-:Y:S02]  /*5e370*/  HMMA.16816.F32.BF16 R8, R20.reuse, R10, R4 ;  /* 0x0000000a1408723c */ /* 0x044fe40000041804 */
[----:B------:R-:W2:Y:S01]  /*5e380*/  LDL.LU.64 R6, [R1+0x3cd0] ;  /* 0x003cd00001067983 */ /* 0x000ea20000300a00 */
[----:B------:R-:W2:Y:S11]  /*5e390*/  LDL.LU.64 R4, [R1+0x3cc8] ;  /* 0x003cc80001047983 */ /* 0x000eb60000300a00 */
[----:B------:R-:W-:Y:S09]  /*5e3a0*/  @!UPT UIADD3 URZ, URZ, URZ, URZ ;  /* 0x0000003f3f3ff290 */ /* 0x000ff2000fffe03f */
        /* <DEDUP_REMOVED lines=9> */
[----:B0-----:R-:W2:Y:S01]  /*5e440*/  LDL.LU.64 R10, [R1+0x3cb0] ;  /* 0x003cb000010a7983 */ /* 0x001ea20000300a00 */
[----:B------:R-:W3:Y:S01]  /*5e450*/  LDL.LU.64 R8, [R1+0x3ca8] ;  /* 0x003ca80001087983 */ /* 0x000ee20000300a00 */
[----:B--2---:R-:W-:Y:S11]  /*5e460*/  HMMA.16816.F32.BF16 R4, R20, R10, R4 ;  /* 0x0000000a1404723c */ /* 0x004ff60000041804 */
[----:B------:R-:W-:Y:S11]  /*5e470*/  @!UPT UIADD3 URZ, URZ, URZ, URZ ;  /* 0x0000003f3f3ff290 */ /* 0x000ff6000fffe03f */
[----:B------:R-:W-:Y:S01]  /*5e480*/  @!UPT UIADD3 URZ, URZ, URZ, URZ ;  /* 0x0000003f3f3ff290 */ /* 0x000fe2000fffe03f */
[----:B------:R-:W-:Y:S01]  /*5e490*/  STL.64 [R1+0x760], R4 ;  /* 0x0007600401007387 */ /* 0x000fe20000100a00 */
[----:B------:R0:W-:Y:S03]  /*5e4a0*/  STL.64 [R1+0x768], R6 ;  /* 0x0007680601007387 */ /* 0x0001e60000100a00 */
[----:B0-----:R-:W4:Y:S01]  /*5e4b0*/  LDL.LU.64 R6, [R1+0x3ca0] ;  /* 0x003ca00001067983 */ /* 0x001f220000300a00 */
[----:B------:R-:W2:Y:S02]  /*5e4c0*/  LDL.LU R4, [R1+0x3c98] ;  /* 0x003c980001047983 */ /* 0x000ea40000300800 */
[----:B------:R-:W3:Y:S01]  /*5e4d0*/  LDL.LU R10, [R1+0x9b8] ;  /* 0x0009b800010a7983 */ /* 0x000ee20000300800 */
[----:B------:R-:W0:Y:S04]  /*5e4e0*/  S2R R24, SR_TID.X ;  /* 0x0000000000187919 */ /* 0x000e280000002100 */
[----:B------:R-:W1:Y:S01]  /*5e4f0*/  S2R R5, SR_TID.X ;  /* 0x0000000000057919 */ /* 0x000e620000002100 */
[----:B0-----:R-:W-:Y:S01]  /*5e500*/  LOP3.LUT R24, R24, 0x7, RZ, 0xc0, !PT ;  /* 0x0000000718187812 */ /* 0x001fe200078ec0ff */
[----:B-1----:R-:W-:-:S04]  /*5e510*/  IMAD.SHL.U32 R5, R5, 0x2, RZ ;  /* 0x0000000205057824 */ /* 0x002fc800078e00ff */
[----:B------:R-:W-:Y:S01]  /*5e520*/  IMAD R24, R24, 0x110, RZ ;  /* 0x0000011018187824 */ /* 0x000fe200078e02ff */
[----:B----4-:R-:W-:Y:S01]  /*5e530*/  HMMA.16816.F32.BF16 R16, R20, R6, R16 ;  /* 0x000000061410723c */ /* 0x010fe20000041810 */
[----:B--2---:R-:W-:Y:S11]  /*5e540*/  IMAD.MOV.U32 R11, RZ, RZ, R4 ;  /* 0x000000ffff0b7224 */ /* 0x004ff600078e0004 */
[----:B------:R-:W-:Y:S11]  /*5e550*/  @!UPT UIADD3 URZ, URZ, URZ, URZ ;  /* 0x0000003f3f3ff290 */ /* 0x000ff6000fffe03f */
[----:B------:R-:W-:Y:S01]  /*5e560*/  STL.64 [R1+0x740], R16 ;  /* 0x0007401001007387 */ /* 0x000fe20000100a00 */
[----:B------:R0:W-:Y:S02]  /*5e570*/  STL.64 [R1+0x748], R18 ;  /* 0x0007481201007387 */ /* 0x0001e40000100a00 */
[----:B0-----:R-:W-:Y:S02]  /*5e580*/  LOP3.LUT R19, R24, 0x30, R5, 0x78, !PT ;  /* 0x0000003018137812 */ /* 0x001fe400078e7805 */
[----:B------:R-:W0:Y:S03]  /*5e590*/  LDSM.16.MT88.4 R4, [R25+0x8000] ;  /* 0x008000001904783b */ /* 0x000e260000004200 */
[----:B------:R-:W-:Y:S01]  /*5e5a0*/  LDSM.16.M88.4 R24, [R19+0x10880] ;  /* 0x010880001318783b */ /* 0x000fe20000000200 */
[----:B0-----:R-:W-:Y:S03]  /*5e5b0*/  STL.64 [R1+0x3bf0], R6 ;  /* 0x003bf00601007387 */ /* 0x001fe60000100a00 */
[----:B------:R-:W-:Y:S02]  /*5e5c0*/  STL.64 [R1+0x3be8], R4 ;  /* 0x003be80401007387 */ /* 0x000fe40000100a00 */
[----:B------:R-:W0:Y:S02]  /*5e5d0*/  LDSM.16.M88.4 R4, [R19+0x10080] ;  /* 0x010080001304783b */ /* 0x000e240000000200 */
[----:B0-----:R0:W-:Y:S02]  /*5e5e0*/  STL.64 [R1+0x40], R4 ;  /* 0x0000400401007387 */ /* 0x0011e40000100a00 */
[----:B------:R-:W-:Y:S02]  /*5e5f0*/  STL.64 [R1+0x48], R6 ;  /* 0x0000480601007387 */ /* 0x000fe40000100a00 */
[----:B------:R-:W-:Y:S02]  /*5e600*/  STL.64 [R1+0x30], R24 ;  /* 0x0000301801007387 */ /* 0x000fe40000100a00 */
[----:B------:R-:W-:Y:S02]  /*5e610*/  STL.64 [R1+0x38], R26 ;  /* 0x0000381a01007387 */ /* 0x000fe40000100a00 */
[----:B0-----:R-:W-:-:S02]  /*5e620*/  IMAD.MOV.U32 R5, RZ, RZ, R24 ;  /* 0x000000ffff057224 */ /* 0x001fc400078e0018 */
[----:B------:R-:W-:Y:S02]  /*5e630*/  IMAD.MOV.U32 R4, RZ, RZ, R25 ;  /* 0x000000ffff047224 */ /* 0x000fe400078e0019 */
[----:B------:R-:W0:Y:S04]  /*5e640*/  LDSM.16.M88.4 R24, [R19+0x11080] ;  /* 0x011080001318783b */ /* 0x000e280000000200 */
[----:B0-----:R-:W-:Y:S01]  /*5e650*/  STL.64 [R1+0x20], R24 ;  /* 0x0000201801007387 */ /* 0x001fe20000100a00 */
[----:B------:R-:W-:Y:S02]  /*5e660*/  STL.64 [R1+0x28], R26 ;  /* 0x0000281a01007387 */ /* 0x000fe40000100a00 */
[----:B------:R-:W0:Y:S02]  /*5e670*/  LDSM.16.M88.4 R24, [R19+0x11880] ;  /* 0x011880001318783b */ /* 0x000e240000000200 */
[----:B0-----:R-:W-:Y:S02]  /*5e680*/  STL.64 [R1+0x10], R24 ;  /* 0x0000101801007387 */ /* 0x001fe40000100a00 */
[----:B------:R-:W-:-:S02]  /*5e690*/  IMAD.MOV.U32 R7, RZ, RZ, R24 ;  /* 0x000000ffff077224 */ /* 0x000fc400078e0018 */
[----:B------:R-:W-:Y:S02]  /*5e6a0*/  STL.64 [R1+0x18], R26 ;  /* 0x0000181a01007387 */ /* 0x000fe40000100a00 */
[----:B------:R-:W-:Y:S02]  /*5e6b0*/  IMAD.MOV.U32 R6, RZ, RZ, R25 ;  /* 0x000000ffff067224 */ /* 0x000fe400078e0019 */
[----:B------:R-:W0:Y:S04]  /*5e6c0*/  LDSM.16.M88.4 R24, [R19+0x12080] ;  /* 0x012080001318783b */ /* 0x000e280000000200 */
[----:B------:R-:W-:Y:S01]  /*5e6d0*/  STL.64 [R1+0x3c20], R6 ;  /* 0x003c200601007387 */ /* 0x000fe20000100a00 */
[----:B------:R1:W-:Y:S01]  /*5e6e0*/  STL.64 [R1+0x3c18], R4 ;  /* 0x003c180401007387 */ /* 0x0003e20000100a00 */
[----:B---3--:R-:W-:Y:S01]  /*5e6f0*/  HMMA.16816.F32.BF16 R8, R20, R14, R8 ;  /* 0x0000000e1408723c */ /* 0x008fe20000041808 */
[----:B------:R-:W-:Y:S01]  /*5e700*/  LDSM.16.M88.4 R12, [R19+0x13080] ;  /* 0x01308000130c783b */ /* 0x000fe20000000200 */
[----:B0-----:R-:W-:Y:S03]  /*5e710*/  STL.64 [R1], R24 ;  /* 0x0000001801007387 */ /* 0x001fe60000100a00 */
[----:B-1----:R-:W-:-:S02]  /*5e720*/  IMAD.MOV.U32 R5, RZ, RZ, R24 ;  /* 0x000000ffff057224 */ /* 0x002fc400078e0018 */
[----:B------:R-:W-:Y:S02]  /*5e730*/  STL.64 [R1+0x8], R26 ;  /* 0x0000081a01007387 */ /* 0x000fe40000100a00 */
[----:B------:R-:W-:Y:S02]  /*5e740*/  IMAD.MOV.U32 R4, RZ, RZ, R25 ;  /* 0x000000ffff047224 */ /* 0x000fe400078e0019 */
[----:B------:R-:W0:Y:S04]  /*5e750*/  LDSM.16.M88.4 R24, [R19+0x12880] ;  /* 0x012880001318783b */ /* 0x000e280000000200 */
[----:B0-----:R-:W-:Y:S01]  /*5e760*/  STL [R1+0x335c], R26 ;  /* 0x00335c1a01007387 */ /* 0x001fe20000100800 */
[----:B------:R-:W-:Y:S02]  /*5e770*/  STL [R1+0x3358], R27 ;  /* 0x0033581b01007387 */ /* 0x000fe40000100800 */
[----:B------:R-:W-:Y:S02]  /*5e780*/  STL.64 [R1+0x3be0], R24 ;  /* 0x003be01801007387 */ /* 0x000fe40000100a00 */
[----:B------:R-:W-:Y:S03]  /*5e790*/  STL [R1+0x3244], R14 ;  /* 0x0032440e01007387 */ /* 0x000fe60000100800 */
[----:B------:R-:W-:Y:S01]  /*5e7a0*/  STL.64 [R1+0x730], R8 ;  /* 0x0007300801007387 */ /* 0x000fe20000100a00 */
[----:B------:R-:W-:Y:S02]  /*5e7b0*/  STL.64 [R1+0x738], R10 ;  /* 0x0007380a01007387 */ /* 0x000fe40000100a00 */
[----:B------:R-:W0:Y:S01]  /*5e7c0*/  LDSM.16.M88.4 R8, [R19+0x13880] ;  /* 0x013880001308783b */ /* 0x000e220000000200 */
[----:B------:R-:W1:Y:S03]  /*5e7d0*/  LDSM.16.M88.4 R24, [R19+0x14080] ;  /* 0x014080001318783b */ /* 0x000e660000000200 */
[----:B------:R2:W-:Y:S02]  /*5e7e0*/  STL [R1+0x3240], R15 ;  /* 0x0032400f01007387 */ /* 0x0005e40000100800 */
[----:B--2---:R-:W2:Y:S04]  /*5e7f0*/  LDL R15, [R1+0xdb4] ;  /* 0x000db400010f7983 */ /* 0x004ea80000100800 */
[----:B0-----:R-:W-:Y:S01]  /*5e800*/  STL [R1+0x3234], R10 ;  /* 0x0032340a01007387 */ /* 0x001fe20000100800 */
[----:B------:R-:W-:Y:S02]  /*5e810*/  STL [R1+0x3230], R11 ;  /* 0x0032300b01007387 */ /* 0x000fe40000100800 */
[----:B-1----:R-:W-:Y:S02]  /*5e820*/  STL.64 [R1+0x50], R24 ;  /* 0x0000501801007387 */ /* 0x002fe40000100a00 */
[----:B------:R-:W-:Y:S02]  /*5e830*/  STL.64 [R1+0x58], R26 ;  /* 0x0000581a01007387 */ /* 0x000fe40000100a00 */
[----:B------:R-:W0:Y:S04]  /*5e840*/  LDSM.16.M88.4 R24, [R19+0x14880] ;  /* 0x014880001318783b */ /* 0x000e280000000200 */
[----:B0-----:R-:W-:Y:S01]  /*5e850*/  STL.64 [R1+0x210], R24 ;  /* 0x0002101801007387 */ /* 0x001fe20000100a00 */
[----:B------:R-:W-:-:S02]  /*5e860*/  IMAD.MOV.U32 R14, RZ, RZ, R24 ;  /* 0x000000ffff0e7224 */ /* 0x000fc400078e0018 */
[----:B------:R-:W-:Y:S02]  /*5e870*/  STL.64 [R1+0x218], R26 ;  /* 0x0002181a01007387 */ /* 0x000fe40000100a00 */
[----:B------:R-:W-:Y:S02]  /*5e880*/  IMAD.MOV.U32 R3, RZ, RZ, R25 ;  /* 0x000000ffff037224 */ /* 0x000fe400078e0019 */
[----:B------:R-:W0:Y:S04]  /*5e890*/  LDSM.16.M88.4 R24, [R19+0x15080] ;  /* 0x015080001318783b */ /* 0x000e280000000200 */
[----:B------:R-:W-:Y:S01]  /*5e8a0*/  STL [R1+0x3b64], R3 ;  /* 0x003b640301007387 */ /* 0x000fe20000100800 */
[----:B------:R-:W-:Y:S03]  /*5e8b0*/  STL [R1+0x3b60], R14 ;  /* 0x003b600e01007387 */ /* 0x000fe60000100800 */
[----:B0-----:R-:W-:Y:S01]  /*5e8c0*/  STL.64 [R1+0x200], R24 ;  /* 0x0002001801007387 */ /* 0x001fe20000100a00 */
[----:B------:R-:W-:Y:S02]  /*5e8d0*/  STL.64 [R1+0x208], R26 ;  /* 0x0002081a01007387 */ /* 0x000fe40000100a00 */
[----:B------:R-:W0:Y:S02]  /*5e8e0*/  LDSM.16.M88.4 R24, [R19+0x15880] ;  /* 0x015880001318783b */ /* 0x000e240000000200 */
[----:B0-----:R-:W-:Y:S02]  /*5e8f0*/  STL.64 [R1+0x1f0], R24 ;  /* 0x0001f01801007387 */ /* 0x001fe40000100a00 */
[----:B------:R0:W-:Y:S02]  /*5e900*/  STL.64 [R1+0x1f8], R26 ;  /* 0x0001f81a01007387 */ /* 0x0001e40000100a00 */
[----:B------:R-:W-:-:S02]  /*5e910*/  IMAD.MOV.U32 R3, RZ, RZ, R24 ;  /* 0x000000ffff037224 */ /* 0x000fc400078e0018 */
[----:B------:R-:W-:Y:S02]  /*5e920*/  IMAD.MOV.U32 R14, RZ, RZ, R25 ;  /* 0x000000ffff0e7224 */ /* 0x000fe400078e0019 */
[----:B0-----:R-:W-:Y:S02]  /*5e930*/  IMAD.MOV.U32 R26, RZ, RZ, R28 ;  /* 0x000000ffff1a7224 */ /* 0x001fe400078e001c */
[----:B------:R-:W-:Y:S01]  /*5e940*/  IMAD.MOV.U32 R27, RZ, RZ, R29 ;  /* 0x000000ffff1b7224 */ /* 0x000fe200078e001d */
[----:B------:R-:W3:Y:S01]  /*5e950*/  LDL.LU R28, [R1+0x3c94] ;  /* 0x003c9400011c7983 */ /* 0x000ee20000300800 */
[----:B------:R-:W4:Y:S03]  /*5e960*/  LDL.LU R29, [R1+0x3c90] ;  /* 0x003c9000011d7983 */ /* 0x000f260000300800 */
        /* <DEDUP_REMOVED lines=8> */
[----:B------:R-:W1:Y:S04]  /*5e9f0*/  LDSM.16.M88.4 R16, [R19+0x17880] ;  /* 0x017880001310783b */ /* 0x000e680000000200 */
[----:B0-----:R-:W-:Y:S01]  /*5ea00*/  STL.64 [R1+0x1c0], R24 ;  /* 0x0001c01801007387 */ /* 0x001fe20000100a00 */
[----:B------:R-:W-:Y:S02]  /*5ea10*/  STL.64 [R1+0x1c8], R26 ;  /* 0x0001c81a01007387 */ /* 0x000fe40000100a00 */
[----:B-1----:R-:W-:Y:S02]  /*5ea20*/  STL.64 [R1+0x1b0], R16 ;  /* 0x0001b01001007387 */ /* 0x002fe40000100a00 */
[----:B------:R-:W-:Y:S01]  /*5ea30*/  STL.64 [R1+0x1b8], R18 ;  /* 0x0001b81201007387 */ /* 0x000fe20000100a00 */
[----:B------:R-:W2:Y:S01]  /*5ea40*/  LDL.LU R6, [R1+0x128] ;  /* 0x0001280001067983 */ /* 0x000ea20000300800 */
[----:B------:R-:W2:Y:S03]  /*5ea50*/  LDL.LU R7, [R1+0x12c] ;  /* 0x00012c0001077983 */ /* 0x000ea60000300800 */
[----:B--2---:R-:W-:Y:S01]  /*5ea60*/  STL.64 [R1+0x3c38], R6 ;  /* 0x003c380601007387 */ /* 0x004fe20000100a00 */
[----:B------:R0:W-:Y:S03]  /*5ea70*/  STL.64 [R1+0x3c30], R4 ;  /* 0x003c300401007387 */ /* 0x0001e60000100a00 */
[----:B0-----:R-:W2:Y:S01]  /*5ea80*/  LDL.LU R4, [R1+0xbb0] ;  /* 0x000bb00001047983 */ /* 0x001ea20000300800 */
[----:B------:R-:W2:Y:S02]  /*5ea90*/  LDL.LU R5, [R1+0xbb4] ;  /* 0x000bb40001057983 */ /* 0x000ea40000300800 */
[----:B------:R-:W2:Y:S02]  /*5eaa0*/  LDL.LU R6, [R1+0xbb8] ;  /* 0x000bb80001067983 */ /* 0x000ea40000300800 */
[----:B------:R-:W2:Y:S02]  /*5eab0*/  LDL.LU R7, [R1+0xbbc] ;  /* 0x000bbc0001077983 */ /* 0x000ea40000300800 */
[----:B--2---:R0:W-:Y:S01]  /*5eac0*/  STL.64 [R1+0x3c48], R6 ;  /* 0x003c480601007387 */ /* 0x0041e20000100a00 */
[----:B------:R-:W-:Y:S03]  /*5ead0*/  STL.64 [R1+0x3c40], R4 ;  /* 0x003c400401007387 */ /* 0x000fe60000100a00 */
[----:B0-----:R-:W2:Y:S01]  /*5eae0*/  LDL.LU R6, [R1+0x148] ;  /* 0x0001480001067983 */ /* 0x001ea20000300800 */
[----:B------:R-:W2:Y:S03]  /*5eaf0*/  LDL.LU R7, [R1+0x14c] ;  /* 0x00014c0001077983 */ /* 0x000ea60000300800 */
[----:B--2---:R0:W-:Y:S04]  /*5eb00*/  STL.64 [R1+0x3c60], R6 ;  /* 0x003c600601007387 */ /* 0x0041e80000100a00 */
[----:B0-----:R-:W2:Y:S01]  /*5eb10*/  LDL.LU R6, [R1+0x158] ;  /* 0x0001580001067983 */ /* 0x001ea20000300800 */
[----:B------:R-:W2:Y:S03]  /*5eb20*/  LDL.LU R7, [R1+0x15c] ;  /* 0x00015c0001077983 */ /* 0x000ea60000300800 */
[----:B--2---:R0:W-:Y:S04]  /*5eb30*/  STL.64 [R1+0x3c78], R6 ;  /* 0x003c780601007387 */ /* 0x0041e80000100a00 */
[----:B0-----:R-:W2:Y:S01]  /*5eb40*/  LDL.LU R6, [R1+0x168] ;  /* 0x0001680001067983 */ /* 0x001ea20000300800 */
[----:B------:R-:W2:Y:S02]  /*5eb50*/  LDL.LU R7, [R1+0x16c] ;  /* 0x00016c0001077983 */ /* 0x000ea40000300800 */
[----:B------:R-:W2:Y:S02]  /*5eb60*/  LDL.LU R24, [R1+0xba0] ;  /* 0x000ba00001187983 */ /* 0x000ea40000300800 */
[----:B------:R-:W2:Y:S01]  /*5eb70*/  LDL.LU R25, [R1+0xba4] ;  /* 0x000ba40001197983 */ /* 0x000ea20000300800 */
        /* <DEDUP_REMOVED lines=15> */
[----:B------:R-:W-:Y:S02]  /*5ec70*/  IMAD.MOV.U32 R10, RZ, RZ, R17 ;  /* 0x000000ffff0a7224 */ /* 0x000fe400078e0011 */
[----:B------:R-:W0:Y:S04]  /*5ec80*/  LDSM.16.MT88.4 R16, [R15+0x8080] ;  /* 0x008080000f10783b */ /* 0x000e280000004200 */
[----:B--2---:R-:W-:Y:S01]  /*5ec90*/  STL.64 [R1+0x3c88], R26 ;  /* 0x003c881a01007387 */ /* 0x004fe20000100a00 */
[----:B------:R1:W-:Y:S03]  /*5eca0*/  STL.64 [R1+0x3c80], R24 ;  /* 0x003c801801007387 */ /* 0x0003e60000100a00 */
[----:B-1----:R-:W2:Y:S01]  /*5ecb0*/  LDL.LU R24, [R1+0xbe0] ;  /* 0x000be00001187983 */ /* 0x002ea20000300800 */
[----:B------:R-:W2:Y:S02]  /*5ecc0*/  LDL.LU R25, [R1+0xbe4] ;  /* 0x000be40001197983 */ /* 0x000ea40000300800 */
[----:B------:R-:W2:Y:S02]  /*5ecd0*/  LDL.LU R26, [R1+0xbe8] ;  /* 0x000be800011a7983 */ /* 0x000ea40000300800 */
[----:B------:R-:W2:Y:S01]  /*5ece0*/  LDL.LU R27, [R1+0xbec] ;  /* 0x000bec00011b7983 */ /* 0x000ea20000300800 */
[----:B------:R-:W-:Y:S01]  /*5ecf0*/  STL.64 [R1+0x3b78], R10 ;  /* 0x003b780a01007387 */ /* 0x000fe20000100a00 */
[----:B------:R1:W-:Y:S03]  /*5ed00*/  STL.64 [R1+0x3b70], R8 ;  /* 0x003b700801007387 */ /* 0x0003e60000100a00 */
[----:B-1----:R-:W3:Y:S01]  /*5ed10*/  LDL.LU R8, [R1+0xb80] ;  /* 0x000b800001087983 */ /* 0x002ee20000300800 */
[----:B------:R-:W3:Y:S02]  /*5ed20*/  LDL.LU R9, [R1+0xb84] ;  /* 0x000b840001097983 */ /* 0x000ee40000300800 */
[----:B------:R-:W3:Y:S02]  /*5ed30*/  LDL.LU R10, [R1+0xb88] ;  /* 0x000b8800010a7983 */ /* 0x000ee40000300800 */
[----:B------:R-:W3:Y:S01]  /*5ed40*/  LDL.LU R11, [R1+0xb8c] ;  /* 0x000b8c00010b7983 */ /* 0x000ee20000300800 */
[----:B------:R-:W-:Y:S01]  /*5ed50*/  STL.64 [R1+0x3b88], R14 ;  /* 0x003b880e01007387 */ /* 0x000fe20000100a00 */
[----:B------:R-:W-:Y:S02]  /*5ed60*/  STL.64 [R1+0x3b80], R12 ;  /* 0x003b800c01007387 */ /* 0x000fe40000100a00 */
[----:B0-----:R0:W-:Y:S02]  /*5ed70*/  STL.64 [R1+0x3ac8], R18 ;  /* 0x003ac81201007387 */ /* 0x0011e40000100a00 */
[----:B------:R-:W-:Y:S02]  /*5ed80*/  STL.64 [R1+0x3ac0], R16 ;  /* 0x003ac01001007387 */ /* 0x000fe40000100a00 */
[----:B0-----:R-:W-:Y:S01]  /*5ed90*/  IMAD.MOV.U32 R18, RZ, RZ, R2 ;  /* 0x000000ffff127224 */ /* 0x001fe200078e0002 */
[----:B--2---:R-:W-:Y:S01]  /*5eda0*/  HMMA.16816.F32.BF16 R4, R20, R6, R24 ;  /* 0x000000061404723c */ /* 0x004fe20000041818 */
[----:B------:R-:W2:Y:S01]  /*5edb0*/  LDL.LU.64 R26, [R1+0x3c88] ;  /* 0x003c8800011a7983 */ /* 0x000ea20000300a00 */
[----:B------:R-:W2:Y:S11]  /*5edc0*/  LDL.LU.64 R24, [R1+0x3c80] ;  /* 0x003c800001187983 */ /* 0x000eb60000300a00 */
[----:B------:R-:W-:Y:S10]  /*5edd0*/  @!UPT UIADD3 URZ, URZ, URZ, URZ ;  /* 0x0000003f3f3ff290 */ /* 0x000ff4000fffe03f */
[----:B------:R-:W-:Y:S01]  /*5ede0*/  STL.64 [R1+0x860], R4 ;  /* 0x0008600401007387 */ /* 0x000fe20000100a00 */
[----:B------:R0:W-:Y:S02]  /*5edf0*/  STL [R1+0x868], R6 ;  /* 0x0008680601007387 */ /* 0x0001e40000100800 */
[----:B------:R-:W-:Y:S02]  /*5ee00*/  IMAD.MOV.U32 R2, RZ, RZ, R7 ;  /* 0x000000ffff027224 */ /* 0x000fe400078e0007 */
[----:B0-----:R-:W2:Y:S03]  /*5ee10*/  LDL.LU.64 R6, [R1+0x3c78] ;  /* 0x003c780001067983 */ /* 0x001ea60000300a00 */
[----:B------:R-:W-:Y:S02]  /*5ee20*/  STL [R1+0x3490], R2 ;  /* 0x0034900201007387 */ /* 0x000fe40000100800 */
[----:B---3--:R-:W-:-:S02]  /*5ee30*/  IMAD.MOV.U32 R15, RZ, RZ, R28 ;  /* 0x000000ffff0f7224 */ /* 0x008fc400078e001c */
[----:B------:R-:W-:Y:S01]  /*5ee40*/  IMAD.MOV.U32 R19, RZ, RZ, R0 ;  /* 0x000000ffff137224 */ /* 0x000fe200078e0000 */
[C---:B--2---:R-:W-:Y:S01]  /*5ee50*/  HMMA.16816.F32.BF16 R4, R20.reuse, R6, R24 ;  /* 0x000000061404723c */ /* 0x044fe20000041818 */
[----:B------:R-:W2:Y:S01]  /*5ee60*/  LDL.LU.64 R26, [R1+0x3c70] ;  /* 0x003c7000011a7983 */ /* 0x000ea20000300a00 */
[----:B------:R-:W2:Y:S11]  /*5ee70*/  LDL.LU.64 R24, [R1+0x3c68] ;  /* 0x003c680001187983 */ /* 0x000eb60000300a00 */
[----:B------:R-:W-:Y:S10]  /*5ee80*/  @!UPT UIADD3 URZ, URZ, URZ, URZ ;  /* 0x0000003f3f3ff290 */ /* 0x000ff4000fffe03f */
[----:B------:R2:W-:Y:S01]  /*5ee90*/  STL [R1+0x850], R4 ;  /* 0x0008500401007387 */ /* 0x0005e20000100800 */
[----:B------:R-:W-:Y:S02]  /*5eea0*/  IMAD.MOV.U32 R28, RZ, RZ, R6 ;  /* 0x000000ffff1c7224 */ /* 0x000fe400078e0006 */
[----:B------:R-:W-:Y:S02]  /*5eeb0*/  IMAD.MOV.U32 R0, RZ, RZ, R7 ;  /* 0x000000ffff007224 */ /* 0x000fe400078e0007 */
[----:B------:R-:W2:Y:S01]  /*5eec0*/  LDL.LU.64 R6, [R1+0x3c60] ;  /* 0x003c600001067983 */ /* 0x000ea20000300a00 */
[----:B----4-:R-:W-:Y:S02]  /*5eed0*/  IMAD.MOV.U32 R14, RZ, RZ, R29 ;  /* 0x000000ffff0e7224 */ /* 0x010fe400078e001d */
[----:B------:R-:W-:Y:S02]  /*5eee0*/  IMAD.MOV.U32 R29, RZ, RZ, R5 ;  /* 0x000000ffff1d7224 */ /* 0x000fe400078e0005 */
[----:B------:R-:W-:Y:S01]  /*5eef0*/  STL [R1+0x3494], R0 ;  /* 0x0034940001007387 */ /* 0x000fe20000100800 */
[----:B------:R-:W-:Y:S02]  /*5ef00*/  STL [R1+0x3394], R28 ;  /* 0x0033941c01007387 */ /* 0x000fe40000100800 */
[----:B------:R-:W-:Y:S01]  /*5ef10*/  STL [R1+0x3390], R29 ;  /* 0x0033901d01007387 */ /* 0x000fe20000100800 */
[C---:B--2---:R-:W-:Y:S01]  /*5ef20*/  HMMA.16816.F32.BF16 R4, R20.reuse, R6, R24 ;  /* 0x000000061404723c */ /* 0x044fe20000041818 */
[----:B------:R-:W2:Y:S01]  /*5ef30*/  LDL.LU.64 R26, [R1+0x3c58] ;  /* 0x003c5800011a7983 */ /* 0x000ea20000300a00 */
[----:B------:R-:W2:Y:S11]  /*5ef40*/  LDL.LU.64 R24, [R1+0x3c50] ;  /* 0x003c500001187983 */ /* 0x000eb60000300a00 */
[----:B------:R-:W-:Y:S10]  /*5ef50*/  @!UPT UIADD3 URZ, URZ, URZ, URZ ;  /* 0x0000003f3f3ff290 */ /* 0x000ff4000fffe03f */
[----:B------:R-:W-:Y:S01]  /*5ef60*/  STL.64 [R1+0x840], R4 ;  /* 0x0008400401007387 */ /* 0x000fe20000100a00 */
[----:B------:R0:W-:Y:S03]  /*5ef70*/  STL.64 [R1+0x848], R6 ;  /* 0x0008480601007387 */ /* 0x0001e60000100a00 */
[----:B0-----:R-:W3:Y:S01]  /*5ef80*/  LDL.LU.64 R6, [R1+0x3c48] ;  /* 0x003c480001067983 */ /* 0x001ee20000300a00 */
[----:B------:R-:W3:Y:S02]  /*5ef90*/  LDL.LU.64 R4, [R1+0x3c40] ;  /* 0x003c400001047983 */ /* 0x000ee40000300a00 */
[----:B---3--:R-:W-:Y:S01]  /*5efa0*/  HMMA.16816.F32.BF16 R12, R20, R14, R4 ;  /* 0x0000000e140c723c */ /* 0x008fe20000041804 */
[----:B------:R-:W2:Y:S01]  /*5efb0*/  LDL.LU.64 R6, [R1+0x3c38] ;  /* 0x003c380001067983 */ /* 0x000ea20000300a00 */
[----:B------:R-:W3:Y:S11]  /*5efc0*/  LDL.LU.64 R4, [R1+0x3c30] ;  /* 0x003c300001047983 */ /* 0x000ef60000300a00 */
[----:B------:R-:W-:Y:S10]  /*5efd0*/  @!UPT UIADD3 URZ, URZ, URZ, URZ ;  /* 0x0000003f3f3ff290 */ /* 0x000ff4000fffe03f */
[----:B------:R3:W-:Y:S01]  /*5efe0*/  STL.64 [R1+0x830], R12 ;  /* 0x0008300c01007387 */ /* 0x0007e20000100a00 */
[----:B------:R-:W-:Y:S02]  /*5eff0*/  STL.64 [R1+0x838], R14 ;  /* 0x0008380e01007387 */ /* 0x000fe40000100a00 */
[----:B---3--:R-:W-:Y:S02]  /*5f000*/  IMAD.MOV.U32 R12, RZ, RZ, R5 ;  /* 0x000000ffff0c7224 */ /* 0x008fe400078e0005 */
[----:B------:R-:W-:-:S05]  /*5f010*/  IMAD.MOV.U32 R13, RZ, RZ, R4 ;  /* 0x000000ffff0d7224 */ /* 0x000fca00078e0004 */
[----:B------:R0:W-:Y:S01]  /*5f020*/  STL.64 [R1+0x3ba0], R12 ;  /* 0x003ba00c01007387 */ /* 0x0001e20000100a00 */
[C---:B--2---:R-:W-:Y:S03]  /*5f030*/  HMMA.16816.F32.BF16 R4, R20.reuse, R6, R24 ;  /* 0x000000061404723c */ /* 0x044fe60000041818 */
[----:B0-----:R-:W2:Y:S01]  /*5f040*/  LDL.LU R12, [R1+0xb90] ;  /* 0x000b9000010c7983 */ /* 0x001ea20000300800 */
[----:B------:R-:W2:Y:S02]  /*5f050*/  LDL.LU R13, [R1+0xb94] ;  /* 0x000b9400010d7983 */ /* 0x000ea40000300800 */
[----:B------:R-:W2:Y:S02]  /*5f060*/  LDL.LU R14, [R1+0xb98] ;  /* 0x000b9800010e7983 */ /* 0x000ea40000300800 */
[----:B------:R-:W2:Y:S01]  /*5f070*/  LDL.LU R15, [R1+0xb9c] ;  /* 0x000b9c00010f7983 */ /* 0x000ea20000300800 */
[----:B------:R-:W3:Y:S11]  /*5f080*/  LDL.LU.64 R26, [R1+0x3c28] ;  /* 0x003c2800011a7983 */ /* 0x000ef60000300a00 */
[----:B------:R-:W-:Y:S03]  /*5f090*/  @!UPT UIADD3 URZ, URZ, URZ, URZ ;  /* 0x0000003f3f3ff290 */ /* 0x000fe6000fffe03f */
[----:B------:R-:W-:Y:S01]  /*5f0a0*/  STL.64 [R1+0x820], R4 ;  /* 0x0008200401007387 */ /* 0x000fe20000100a00 */
[----:B------:R0:W-:Y:S03]  /*5f0b0*/  STL.64 [R1+0x828], R6 ;  /* 0x0008280601007387 */ /* 0x0001e60000100a00 */
[----:B0-----:R-:W4:Y:S01]  /*5f0c0*/  LDL.LU.64 R6, [R1+0x3c20] ;  /* 0x003c200001067983 */ /* 0x001f220000300a00 */
[----:B------:R-:W4:Y:S01]  /*5f0d0*/  LDL.LU.64 R4, [R1+0x3c18] ;  /* 0x003c180001047983 */ /* 0x000f220000300a00 */
[C---:B--2---:R-:W-:Y:S08]  /*5f0e0*/  HMMA.16816.F32.BF16 R16, R20.reuse, R18, R12 ;  /* 0x000000121410723c */ /* 0x044ff0000004180c */
[----:B---3--:R-:W-:Y:S11]  /*5f0f0*/  HMMA.16816.F32.BF16 R8, R20, R26, R8 ;  /* 0x0000001a1408723c */ /* 0x008ff60000041808 */
[----:B------:R-:W-:Y:S04]  /*5f100*/  @!UPT UIADD3 URZ, URZ, URZ, URZ ;  /* 0x0000003f3f3ff290 */ /* 0x000fe8000fffe03f */
[----:B------:R0:W-:Y:S01]  /*5f110*/  STL.64 [R1+0x810], R16 ;  /* 0x0008101001007387 */ /* 0x0001e20000100a00 */
[----:B------:R1:W-:Y:S07]  /*5f120*/  STL.64 [R1+0x818], R18 ;  /* 0x0008181201007387 */ /* 0x0003ee0000100a00 */
[----:B------:R-:W-:Y:S02]  /*5f130*/  STL.64 [R1+0x800], R8 ;  /* 0x0008000801007387 */ /* 0x000fe40000100a00 */
[----:B------:R-:W-:Y:S01]  /*5f140*/  STL.64 [R1+0x808], R10 ;  /* 0x0008080a01007387 */ /* 0x000fe20000100a00 */
[----:B0-----:R-:W2:Y:S01]  /*5f150*/  LDL.LU R16, [R1+0xaa0] ;  /* 0x000aa00001107983 */ /* 0x001ea20000300800 */
[----:B------:R-:W2:Y:S02]  /*5f160*/  LDL.LU R17, [R1+0xaa4] ;  /* 0x000aa40001117983 */ /* 0x000ea40000300800 */
[----:B-1----:R-:W3:Y:S02]  /*5f170*/  LDL.LU R18, [R1+0xaa8] ;  /* 0x000aa80001127983 */ /* 0x002ee40000300800 */
[----:B------:R-:W3:Y:S02]  /*5f180*/  LDL.LU R19, [R1+0xaac] ;  /* 0x000aac0001137983 */ /* 0x000ee40000300800 */
[----:B----4-:R-:W-:-:S02]  /*5f190*/  IMAD.MOV.U32 R13, RZ, RZ, R6 ;  /* 0x000000ffff0d7224 */ /* 0x010fc400078e0006 */
[----:B------:R-:W-:Y:S01]  /*5f1a0*/  IMAD.MOV.U32 R12, RZ, RZ, R7 ;  /* 0x000000ffff0c7224 */ /* 0x000fe200078e0007 */
[----:B---3--:R-:W-:Y:S01]  /*5f1b0*/  STL.64 [R1+0x3bc8], R18 ;  /* 0x003bc81201007387 */ /* 0x008fe20000100a00 */
[----:B--2---:R-:W-:Y:S02]  /*5f1c0*/  STL.64 [R1+0x3bc0], R16 ;  /* 0x003bc01001007387 */ /* 0x004fe40000100a00 */
[----:B------:R-:W2:Y:S02]  /*5f1d0*/  LDL.LU R6, [R1+0xe8] ;  /* 0x0000e80001067983 */ /* 0x000ea40000300800 */
[----:B------:R-:W2:Y:S02]  /*5f1e0*/  LDL.LU R7, [R1+0xec] ;  /* 0x0000ec0001077983 */ /* 0x000ea40000300800 */
[----:B--2---:R0:W-:Y:S04]  /*5f1f0*/  STL.64 [R1+0x3c00], R6 ;  /* 0x003c000601007387 */ /* 0x0041e80000100a00 */
[----:B0-----:R-:W2:Y:S01]  /*5f200*/  LDL.LU R6, [R1+0xf8] ;  /* 0x0000f80001067983 */ /* 0x001ea20000300800 */
[----:B------:R-:W2:Y:S02]  /*5f210*/  LDL.LU R7, [R1+0xfc] ;  /* 0x0000fc0001077983 */ /* 0x000ea40000300800 */
[----:B------:R-:W3:Y:S02]  /*5f220*/  LDL.64 R24, [R1+0x40] ;  /* 0x0000400001187983 */ /* 0x000ee40000100a00 */
[----:B---3--:R0:W-:Y:S04]  /*5f230*/  STL.64 [R1+0x3bf8], R24 ;  /* 0x003bf81801007387 */ /* 0x0081e80000100a00 */
[----:B0-----:R-:W3:Y:S01]  /*5f240*/  LDL.LU R24, [R1+0xad0] ;  /* 0x000ad00001187983 */ /* 0x001ee20000300800 */
[----:B------:R-:W3:Y:S02]  /*5f250*/  LDL.LU R25, [R1+0xad4] ;  /* 0x000ad40001197983 */ /* 0x000ee40000300800 */
[----:B------:R-:W4:Y:S02]  /*5f260*/  LDL.LU R26, [R1+0xad8] ;  /* 0x000ad800011a7983 */ /* 0x000f240000300800 */
[----:B------:R-:W4:Y:S02]  /*5f270*/  LDL.LU R27, [R1+0xadc] ;  /* 0x000adc00011b7983 */ /* 0x000f240000300800 */
[----:B------:R-:W-:-:S02]  /*5f280*/  IMAD.MOV.U32 R16, RZ, RZ, R5 ;  /* 0x000000ffff107224 */ /* 0x000fc400078e0005 */
[----:B------:R-:W-:Y:S01]  /*5f290*/  IMAD.MOV.U32 R17, RZ, RZ, R4 ;  /* 0x000000ffff117224 */ /* 0x000fe200078e0004 */
[----:B----4-:R-:W-:Y:S01]  /*5f2a0*/  STL.64 [R1+0x3c10], R26 ;  /* 0x003c101a01007387 */ /* 0x010fe20000100a00 */
[----:B---3--:R0:W-:Y:S03]  /*5f2b0*/  STL.64 [R1+0x3c08], R24 ;  /* 0x003c081801007387 */ /* 0x0081e60000100a00 */
        /* <DEDUP_REMOVED lines=9> */
[----:B------:R0:W-:Y:S04]  /*5f350*/  STL.64 [R1+0x3bb8], R12 ;  /* 0x003bb80c01007387 */ /* 0x0001e80000100a00 */
[----:B0-----:R-:W4:Y:S04]  /*5f360*/  LDL.64 R12, [R1+0x20] ;  /* 0x00002000010c7983 */ /* 0x001f280000100a00 */
[----:B----4-:R0:W-:Y:S04]  /*5f370*/  STL.64 [R1+0x3bd0], R12 ;  /* 0x003bd00c01007387 */ /* 0x0101e80000100a00 */
[----:B0-----:R-:W4:Y:S01]  /*5f380*/  LDL.LU R12, [R1+0xab0] ;  /* 0x000ab000010c7983 */ /* 0x001f220000300800 */
[----:B------:R-:W4:Y:S02]  /*5f390*/  LDL.LU R13, [R1+0xab4] ;  /* 0x000ab400010d7983 */ /* 0x000f240000300800 */
[----:B------:R-:W4:Y:S02]  /*5f3a0*/  LDL.LU R14, [R1+0xab8] ;  /* 0x000ab800010e7983 */ /* 0x000f240000300800 */
[----:B------:R-:W4:Y:S01]  /*5f3b0*/  LDL.LU R15, [R1+0xabc] ;  /* 0x000abc00010f7983 */ /* 0x000f220000300800 */
        /* <DEDUP_REMOVED lines=17> */
[----:B------:R-:W3:Y:S01]  /*5f4d0*/  LDL.LU.64 R26, [R1+0x3c10] ;  /* 0x003c1000011a7983 */ /* 0x000ee20000300a00 */
[----:B------:R-:W3:Y:S02]  /*5f4e0*/  LDL.LU.64 R24, [R1+0x3c08] ;  /* 0x003c080001187983 */ /* 0x000ee40000300a00 */
[----:B------:R-:W-:Y:S02]  /*5f4f0*/  STL.64 [R1+0x7f0], R4 ;  /* 0x0007f00401007387 */ /* 0x000fe40000100a00 */
[----:B------:R0:W-:Y:S02]  /*5f500*/  STL.64 [R1+0x7f8], R6 ;  /* 0x0007f80601007387 */ /* 0x0001e40000100a00 */
[----:B0-----:R-:W3:Y:S02]  /*5f510*/  LDL.LU.64 R6, [R1+0x3c00] ;  /* 0x003c000001067983 */ /* 0x001ee40000300a00 */
[----:B---3--:R-:W-:Y:S02]  /*5f520*/  HMMA.16816.F32.BF16 R20, R20, R6, R24 ;  /* 0x000000061414723c */ /* 0x008fe40000041818 */
[----:B------:R-:W3:Y:S01]  /*5f530*/  LDL.LU.64 R24, [R1+0x3bf8] ;  /* 0x003bf80001187983 */ /* 0x000ee20000300a00 */
[----:B------:R-:W3:Y:S02]  /*5f540*/  LDL.LU.64 R6, [R1+0x3bf0] ;  /* 0x003bf00001067983 */ /* 0x000ee40000300a00 */
[----:B------:R-:W3:Y:S11]  /*5f550*/  LDL.LU.64 R4, [R1+0x3be8] ;  /* 0x003be80001047983 */ /* 0x000ef60000300a00 */
[----:B------:R-:W-:Y:S07]  /*5f560*/  @!UPT UIADD3 URZ, URZ, URZ, URZ ;  /* 0x0000003f3f3ff290 */ /* 0x000fee000fffe03f */
[----:B------:R0:W-:Y:S01]  /*5f570*/  STL.64 [R1+0x750], R20 ;  /* 0x0007501401007387 */ /* 0x0001e20000100a00 */
[----:B------:R1:W-:Y:S03]  /*5f580*/  STL.64 [R1+0x758], R22 ;  /* 0x0007581601007387 */ /* 0x0003e60000100a00 */
[----:B0-----:R-:W2:Y:S01]  /*5f590*/  LDL.LU R20, [R1+0xa70] ;  /* 0x000a700001147983 */ /* 0x001ea20000300800 */
[----:B------:R-:W2:Y:S02]  /*5f5a0*/  LDL.LU R21, [R1+0xa74] ;  /* 0x000a740001157983 */ /* 0x000ea40000300800 */
[----:B-1----:R-:W2:Y:S02]  /*5f5b0*/  LDL.LU R22, [R1+0xa78] ;  /* 0x000a780001167983 */ /* 0x002ea40000300800 */
[----:B------:R-:W2:Y:S01]  /*5f5c0*/  LDL.LU R23, [R1+0xa7c] ;  /* 0x000a7c0001177983 */ /* 0x000ea20000300800 */
[----:B---3--:R-:W-:Y:S01]  /*5f5d0*/  HMMA.16816.F32.BF16 R16, R4, R24, R16 ;  /* 0x000000180410723c */ /* 0x008fe20000041810 */
[----:B------:R-:W-:-:S02]  /*5f5e0*/  IMAD.MOV.U32 R2, RZ, RZ, R24 ;  /* 0x000000ffff027224 */ /* 0x000fc400078e0018 */
[----:B------:R-:W-:Y:S02]  /*5f5f0*/  IMAD.MOV.U32 R0, RZ, RZ, R25 ;  /* 0x000000ffff007224 */ /* 0x000fe400078e0019 */
[----:B------:R-:W3:Y:S11]  /*5f600*/  LDL.LU.64 R24, [R1+0x3be0] ;  /* 0x003be00001187983 */ /* 0x000ef60000300a00 */
[----:B------:R-:W-:Y:S07]  /*5f610*/  @!UPT UIADD3 URZ, URZ, URZ, URZ ;  /* 0x0000003f3f3ff290 */ /* 0x000fee000fffe03f */
[----:B------:R0:W-:Y:S04]  /*5f620*/  STL.64 [R1+0x7e0], R16 ;  /* 0x0007e01001007387 */ /* 0x0001e80000100a00 */
[----:B0-----:R-:W4:Y:S01]  /*5f630*/  LDL.LU.64 R16, [R1+0x3bd8] ;  /* 0x003bd80001107983 */ /* 0x001f220000300a00 */
[----:B------:R-:W-:Y:S02]  /*5f640*/  IMAD.MOV.U32 R26, RZ, RZ, R18 ;  /* 0x000000ffff1a7224 */ /* 0x000fe400078e0012 */
[----:B------:R-:W-:-:S05]  /*5f650*/  IMAD.MOV.U32 R27, RZ, RZ, R19 ;  /* 0x000000ffff1b7224 */ /* 0x000fca00078e0013 */
[----:B------:R-:W-:Y:S01]  /*5f660*/  STL [R1+0x3364], R27 ;  /* 0x0033641b01007387 */ /* 0x000fe20000100800 */
[----:B------:R-:W-:Y:S01]  /*5f670*/  STL [R1+0x3360], R26 ;  /* 0x0033601a01007387 */ /* 0x000fe20000100800 */
[C---:B----4-:R-:W-:Y:S02]  /*5f680*/  HMMA.16816.F32.BF16 R16, R4.reuse, R16, R12 ;  /* 0x000000100410723c */ /* 0x050fe4000004180c */
[----:B------:R-:W4:Y:S11]  /*5f690*/  LDL.LU.64 R12, [R1+0x3bd0] ;  /* 0x003bd000010c7983 */ /* 0x000f360000300a00 */
[----:B------:R-:W-:Y:S10]  /*5f6a0*/  @!UPT UIADD3 URZ, URZ, URZ, URZ ;  /* 0x0000003f3f3ff290 */ /* 0x000ff4000fffe03f */
[----:B------:R-:W-:Y:S01]  /*5f6b0*/  STL.64 [R1+0x880], R16 ;  /* 0x0008801001007387 */ /* 0x000fe20000100a00 */
[----:B------:R0:W-:Y:S03]  /*5f6c0*/  STL.64 [R1+0x888], R18 ;  /* 0x0008881201007387 */ /* 0x0001e60000100a00 */
[----:B0-----:R-:W4:Y:S01]  /*5f6d0*/  LDL.LU.64 R18, [R1+0x3bc8] ;  /* 0x003bc80001127983 */ /* 0x001f220000300a00 */
[----:B------:R-:W4:Y:S02]  /*5f6e0*/  LDL.LU.64 R16, [R1+0x3bc0] ;  /* 0x003bc00001107983 */ /* 0x000f240000300a00 */
        /* <DEDUP_REMOVED lines=9> */
[----:B0-----:R-:W4:Y:S01]  /*5f780*/  LDL.LU R16, [R1+0xb50] ;  /* 0x000b500001107983 */ /* 0x001f220000300800 */
[----:B------:R-:W4:Y:S02]  /*5f790*/  LDL.LU R17, [R1+0xb54] ;  /* 0x000b540001117983 */ /* 0x000f240000300800 */
[----:B------:R-:W4:Y:S02]  /*5f7a0*/  LDL.LU R18, [R1+0xb58] ;  /* 0x000b580001127983 */ /* 0x000f240000300800 */
        /* <DEDUP_REMOVED lines=15> */
[----:B------:R-:W4:Y:S01]  /*5f8a0*/  LDL.LU.64 R12, [R1+0x3b80] ;  /* 0x003b8000010c7983 */ /* 0x000f220000300a00 */
[C---:B---3--:R-:W-:Y:S01]  /*5f8b0*/  HMMA.16816.F32.BF16 R20, R4.reuse, R24, R20 ;  /* 0x000000180414723c */ /* 0x048fe20000041814 */
[----:B------:R0:W-:Y:S02]  /*5f8c0*/  STL.64 [R1+0x3a90], R24 ;  /* 0x003a901801007387 */ /* 0x0001e40000100a00 */
[----:B0-----:R-:W3:Y:S11]  /*5f8d0*/  LDL.64 R24, [R1+0x50] ;  /* 0x0000500001187983 */ /* 0x001ef60000100a00 */
[----:B------:R-:W-:Y:S09]  /*5f8e0*/  @!UPT UIADD3 URZ, URZ, URZ, URZ ;  /* 0x0000003f3f3ff290 */ /* 0x000ff2000fffe03f */
[----:B------:R-:W-:Y:S01]  /*5f8f0*/  STL.64 [R1+0x910], R20 ;  /* 0x0009101401007387 */ /* 0x000fe20000100a00 */
[----:B------:R-:W-:Y:S03]  /*5f900*/  STL.64 [R1+0x918], R22 ;  /* 0x0009181601007387 */ /* 0x000fe60000100a00 */
[----:B--2---:R0:W1:Y:S01]  /*5f910*/  LDSM.16.MT88.4 R20, [R15+0x8100] ;  /* 0x008100000f14783b */ /* 0x0040620000004200 */
[C---:B----4-:R-:W-:Y:S11]  /*5f920*/  HMMA.16816.F32.BF16 R8, R4.reuse, R12, R8 ;  /* 0x0000000c0408723c */ /* 0x050ff60000041808 */
[----:B------:R-:W-:Y:S11]  /*5f930*/  @!UPT UIADD3 URZ, URZ, URZ, URZ ;  /* 0x0000003f3f3ff290 */ /* 0x000ff6000fffe03f */
[----:B------:R-:W-:Y:S02]  /*5f940*/  @!UPT UIADD3 URZ, URZ, URZ, URZ ;  /* 0x0000003f3f3ff290 */ /* 0x000fe4000fffe03f */
[----:B0-----:R-:W-:Y:S01]  /*5f950*/  IMAD.MOV.U32 R15, RZ, RZ, R8 ;  /* 0x000000ffff0f7224 */ /* 0x001fe200078e0008 */
[----:B-1----:R-:W-:Y:S01]  /*5f960*/  STL.64 [R1+0x39b8], R22 ;  /* 0x0039b81601007387 */ /* 0x002fe20000100a00 */
[----:B------:R0:W-:Y:S03]  /*5f970*/  STL.64 [R1+0x39b0], R20 ;  /* 0x0039b01401007387 */ /* 0x0001e60000100a00 */
[----:B0-----:R-:W3:Y:S01]  /*5f980*/  LDL.LU R20, [R1+0xb40] ;  /* 0x000b400001147983 */ /* 0x001ee20000300800 */
[----:B------:R-:W3:Y:S02]  /*5f990*/  LDL.LU R21, [R1+0xb44] ;  /* 0x000b440001157983 */ /* 0x000ee40000300800 */
[----:B------:R-:W3:Y:S02]  /*5f9a0*/  LDL.LU R22, [R1+0xb48] ;  /* 0x000b480001167983 */ /* 0x000ee40000300800 */
[----:B------:R-:W3:Y:S01]  /*5f9b0*/  LDL.LU R23, [R1+0xb4c] ;  /* 0x000b4c0001177983 */ /* 0x000ee20000300800 */
[----:B------:R-:W-:Y:S01]  /*5f9c0*/  STL [R1+0x954], R9 ;  /* 0x0009540901007387 */ /* 0x000fe20000100800 */
[----:B------:R0:W-:Y:S03]  /*5f9d0*/  STL.64 [R1+0x958], R10 ;  /* 0x0009580a01007387 */ /* 0x0001e60000100a00 */
[----:B0-----:R-:W2:Y:S01]  /*5f9e0*/  LDL.LU.64 R10, [R1+0x3b78] ;  /* 0x003b7800010a7983 */ /* 0x001ea20000300a00 */
[----:B------:R-:W4:Y:S02]  /*5f9f0*/  LDL.LU.64 R8, [R1+0x3b70] ;  /* 0x003b700001087983 */ /* 0x000f240000300a00 */
[----:B------:R-:W-:Y:S02]  /*5fa00*/  STL [R1+0x3a74], R12 ;  /* 0x003a740c01007387 */ /* 0x000fe40000100800 */
[----:B------:R-:W-:Y:S01]  /*5fa10*/  STL [R1+0x3a70], R13 ;  /* 0x003a700d01007387 */ /* 0x000fe20000100800 */
[----:B------:R-:W-:Y:S01]  /*5fa20*/  STL [R1+0x3248], R15 ;  /* 0x0032480f01007387 */ /* 0x000fe20000100800 */
[C---:B---3--:R-:W-:Y:S08]  /*5fa30*/  HMMA.16816.F32.BF16 R20, R4.reuse, R24, R20 ;  /* 0x000000180414723c */ /* 0x048ff00000041814 */
[----:B----4-:R-:W-:Y:S11]  /*5fa40*/  HMMA.16816.F32.BF16 R16, R4, R8, R16 ;  /* 0x000000080410723c */ /* 0x010ff60000041810 */
[----:B------:R-:W-:Y:S11]  /*5fa50*/  @!UPT UIADD3 URZ, URZ, URZ, URZ ;  /* 0x0000003f3f3ff290 */ /* 0x000ff6000fffe03f */
[----:B------:R-:W-:Y:S01]  /*5fa60*/  @!UPT UIADD3 URZ, URZ, URZ, URZ ;  /* 0x0000003f3f3ff290 */ /* 0x000fe2000fffe03f */
[----:B------:R0:W-:Y:S01]  /*5fa70*/  STL.64 [R1+0x970], R16 ;  /* 0x0009701001007387 */ /* 0x0001e20000100a00 */
[----:B------:R-:W-:Y:S03]  /*5fa80*/  STL.64 [R1+0x978], R18 ;  /* 0x0009781201007387 */ /* 0x000fe60000100a00 */
[----:B0-----:R-:W3:Y:S01]  /*5fa90*/  LDL.LU.64 R16, [R1+0x3b68] ;  /* 0x003b680001107983 */ /* 0x001ee20000300a00 */
[----:B------:R-:W-:Y:S02]  /*5faa0*/  STL.64 [R1+0x3ab0], R8 ;  /* 0x003ab00801007387 */ /* 0x000fe40000100a00 */
[----:B------:R0:W-:Y:S02]  /*5fab0*/  STL.64 [R1+0x990], R20 ;  /* 0x0009901401007387 */ /* 0x0001e40000100a00 */
[----:B------:R1:W-:Y:S01]  /*5fac0*/  STL.64 [R1+0x998], R22 ;  /* 0x0009981601007387 */ /* 0x0003e20000100a00 */
[----:B0-----:R-:W4:Y:S01]  /*5fad0*/  LDL.LU R20, [R1+0xa20] ;  /* 0x000a200001147983 */ /* 0x001f220000300800 */
[----:B------:R-:W4:Y:S02]  /*5fae0*/  LDL.LU R21, [R1+0xa24] ;  /* 0x000a240001157983 */ /* 0x000f240000300800 */
[----:B-1----:R-:W4:Y:S02]  /*5faf0*/  LDL.LU R22, [R1+0xa28] ;  /* 0x000a280001167983 */ /* 0x002f240000300800 */
[----:B------:R-:W4:Y:S01]  /*5fb00*/  LDL.LU R23, [R1+0xa2c] ;  /* 0x000a2c0001177983 */ /* 0x000f220000300800 */
[----:B------:R-:W4:Y:S01]  /*5fb10*/  LDL.64 R8, [R1+0x30] ;  /* 0x0000300001087983 */ /* 0x000f220000100a00 */
[----:B------:R-:W-:-:S02]  /*5fb20*/  IMAD.MOV.U32 R12, RZ, RZ, R24 ;  /* 0x000000ffff0c7224 */ /* 0x000fc400078e0018 */
[----:B------:R-:W-:Y:S02]  /*5fb30*/  IMAD.MOV.U32 R13, RZ, RZ, R25 ;  /* 0x000000ffff0d7224 */ /* 0x000fe400078e0019 */
[----:B---3--:R-:W-:Y:S02]  /*5fb40*/  IMAD.MOV.U32 R24, RZ, RZ, R17 ;  /* 0x000000ffff187224 */ /* 0x008fe400078e0011 */
[----:B------:R-:W-:Y:S02]  /*5fb50*/  IMAD.MOV.U32 R25, RZ, RZ, R16 ;  /* 0x000000ffff197224 */ /* 0x000fe400078e0010 */
[----:B--2---:R-:W-:Y:S02]  /*5fb60*/  IMAD.MOV.U32 R16, RZ, RZ, R11 ;  /* 0x000000ffff107224 */ /* 0x004fe400078e000b */
[----:B------:R-:W-:Y:S01]  /*5fb70*/  IMAD.MOV.U32 R17, RZ, RZ, R10 ;  /* 0x000000ffff117224 */ /* 0x000fe200078e000a */
[----:B----4-:R0:W-:Y:S01]  /*5fb80*/  STL.64 [R1+0x3ab8], R8 ;  /* 0x003ab80801007387 */ /* 0x0101e20000100a00 */
[----:B------:R-:W-:Y:S02]  /*5fb90*/  STL.64 [R1+0x3aa0], R22 ;  /* 0x003aa01601007387 */ /* 0x000fe40000100a00 */
[----:B------:R-:W-:Y:S02]  /*5fba0*/  STL.64 [R1+0x3a98], R20 ;  /* 0x003a981401007387 */ /* 0x000fe40000100a00 */
[----:B------:R1:W-:Y:S01]  /*5fbb0*/  STL.64 [R1+0x3ae0], R16 ;  /* 0x003ae01001007387 */ /* 0x0003e20000100a00 */
[----:B0-----:R-:W2:Y:S01]  /*5fbc0*/  LDL.LU R8, [R1+0xa50] ;  /* 0x000a500001087983 */ /* 0x001ea20000300800 */
[----:B------:R-:W2:Y:S02]  /*5fbd0*/  LDL.LU R9, [R1+0xa54] ;  /* 0x000a540001097983 */ /* 0x000ea40000300800 */
[----:B------:R-:W3:Y:S02]  /*5fbe0*/  LDL.LU R10, [R1+0xa58] ;  /* 0x000a5800010a7983 */ /* 0x000ee40000300800 */
[----:B------:R-:W3:Y:S01]  /*5fbf0*/  LDL.LU R11, [R1+0xa5c] ;  /* 0x000a5c00010b7983 */ /* 0x000ee20000300800 */
[----:B-1----:R-:W4:Y:S04]  /*5fc00*/  LDL.64 R16, [R1+0x1c0] ;  /* 0x0001c00001107983 */ /* 0x002f280000100a00 */
[----:B----4-:R0:W-:Y:S04]  /*5fc10*/  STL.64 [R1+0x3af8], R16 ;  /* 0x003af81001007387 */ /* 0x0101e80000100a00 */
[----:B0-----:R-:W4:Y:S04]  /*5fc20*/  LDL.64 R16, [R1+0x1d0] ;  /* 0x0001d00001107983 */ /* 0x001f280000100a00 */
[----:B----4-:R0:W-:Y:S04]  /*5fc30*/  STL.64 [R1+0x3b10], R16 ;  /* 0x003b101001007387 */ /* 0x0101e80000100a00 */
[----:B0-----:R-:W4:Y:S04]  /*5fc40*/  LDL.64 R16, [R1+0x1e0] ;  /* 0x0001e00001107983 */ /* 0x001f280000100a00 */
[----:B----4-:R-:W-:Y:S01]  /*5fc50*/  STL.64 [R1+0x3b28], R16 ;  /* 0x003b281001007387 */ /* 0x010fe20000100a00 */
[----:B---3--:R-:W-:Y:S02]  /*5fc60*/  STL.64 [R1+0x3ad8], R10 ;  /* 0x003ad80a01007387 */ /* 0x008fe40000100a00 */
[----:B--2---:R0:W-:Y:S02]  /*5fc70*/  STL.64 [R1+0x3ad0], R8 ;  /* 0x003ad00801007387 */ /* 0x0041e40000100a00 */
        /* <DEDUP_REMOVED lines=16> */
[----:B--2---:R-:W-:Y:S01]  /*5fd80*/  STL.64 [R1+0x3b48], R16 ;  /* 0x003b481001007387 */ /* 0x004fe20000100a00 */
        /* <DEDUP_REMOVED lines=31> */
[----:B------:R-:W4:Y:S01]  /*5ff80*/  LDL.LU R20, [R1+0xa30] ;  /* 0x000a300001147983 */ /* 0x000f220000300800 */
[----:B------:R-:W4:Y:S02]  /*5ff90*/  LDL.LU R21, [R1+0xa34] ;  /* 0x000a340001157983 */ /* 0x000f240000300800 */
[----:B------:R-:W4:Y:S02]  /*5ffa0*/  LDL.LU R22, [R1+0xa38] ;  /* 0x000a380001167983 */ /* 0x000f240000300800 */
[----:B------:R-:W4:Y:S01]  /*5ffb0*/  LDL.LU R23, [R1+0xa3c] ;  /* 0x000a3c0001177983 */ /* 0x000f220000300800 */
[----:B------:R-:W-:Y:S01]  /*5ffc0*/  STL [R1+0x3a7c], R13 ;  /* 0x003a7c0d01007387 */ /* 0x000fe20000100800 */
[----:B------:R0:W-:Y:S03]  /*5ffd0*/  STL [R1+0x3a78], R12 ;  /* 0x003a780c01007387 */ /* 0x0001e60000100800 */
        /* <DEDUP_REMOVED lines=8> */
[----:B------:R0:W-:Y:S01]  /*60060*/  STL.64 [R1+0x9b0], R16 ;  /* 0x0009b01001007387 */ /* 0x0001e20000100a00 */
[----:B------:R-:W-:Y:S03]  /*60070*/  STL.64 [R1+0x9b8], R18 ;  /* 0x0009b81201007387 */ /* 0x000fe60000100a00 */
        /* <DEDUP_REMOVED lines=25> */
[----:B------:R-:W-:Y:S01]  /*60210*/  STL.64 [R1+0x3a88], R14 ;  /* 0x003a880e01007387 */ /* 0x000fe20000100a00 */
[----:B------:R0:W-:Y:S04]  /*60220*/  STL.64 [R1+0x3a80], R12 ;  /* 0x003a800c01007387 */ /* 0x0001e80000100a00 */
[----:B0-----:R-:W3:Y:S01]  /*60230*/  LDL.64 R12, [R1+0x10] ;  /* 0x00001000010c7983 */ /* 0x001ee20000100a00 */
        /* <DEDUP_REMOVED lines=20> */
[----:B------:R-:W2:Y:S02]  /*60380*/  LDL.LU.64 R18, [R1+0x3ac8] ;  /* 0x003ac80001127983 */ /* 0x000ea40000300a00 */
[----:B------:R-:W2:Y:S11]  /*60390*/  LDL.LU.64 R16, [R1+0x3ac0] ;  /* 0x003ac00001107983 */ /* 0x000eb60000300a00 */
[----:B------:R-:W-:Y:S06]  /*603a0*/  @!UPT UIADD3 URZ, URZ, URZ, URZ ;  /* 0x0000003f3f3ff290 */ /* 0x000fec000fffe03f */
[----:B------:R0:W-:Y:S01]  /*603b0*/  STL.64 [R1+0xb00], R4 ;  /* 0x000b000401007387 */ /* 0x0001e20000100a00 */
[----:B------:R2:W-:Y:S02]  /*603c0*/  STL.64 [R1+0xb08], R6 ;  /* 0x000b080601007387 */ /* 0x0005e40000100a00 */
[----:B0-----:R-:W-:Y:S02]  /*603d0*/  IMAD.MOV.U32 R4, RZ, RZ, R2 ;  /* 0x000000ffff047224 */ /* 0x001fe400078e0002 */
[----:B------:R-:W-:-:S07]  /*603e0*/  IMAD.MOV.U32 R5, RZ, RZ, R0 ;  /* 0x000000ffff057224 */ /* 0x000fce00078e0000 */
[C---:B--2---:R-:W-:Y:S01]  /*603f0*/  HMMA.16816.F32.BF16 R4, R16.reuse, R4, R8 ;  /* 0x000000041004723c */ /* 0x044fe20000041808 */
[----:B------:R-:W2:Y:S11]  /*60400*/  LDL.LU.64 R8, [R1+0x3ab8] ;  /* 0x003ab80001087983 */ /* 0x000eb60000300a00 */
[----:B------:R-:W-:Y:S11]  /*60410*/  @!UPT UIADD3 URZ, URZ, URZ, URZ ;  /* 0x0000003f3f3ff290 */ /* 0x000ff6000fffe03f */
[----:B------:R0:W-:Y:S01]  /*60420*/  STL.64 [R1+0xaf0], R4 ;  /* 0x000af00401007387 */ /* 0x0001e20000100a00 */
[----:B------:R1:W-:Y:S03]  /*60430*/  STL.64 [R1+0xaf8], R6 ;  /* 0x000af80601007387 */ /* 0x0003e60000100a00 */
[----:B0-----:R-:W3:Y:S01]  /*60440*/  LDL.LU R4, [R1+0xa00] ;  /* 0x000a000001047983 */ /* 0x001ee20000300800 */
[----:B------:R-:W3:Y:S02]  /*60450*/  LDL.LU R5, [R1+0xa04] ;  /* 0x000a040001057983 */ /* 0x000ee40000300800 */
[----:B-1----:R-:W3:Y:S02]  /*60460*/  LDL.LU R6, [R1+0xa08] ;  /* 0x000a080001067983 */ /* 0x002ee40000300800 */
[----:B------:R-:W3:Y:S01]  /*60470*/  LDL.LU R7, [R1+0xa0c] ;  /* 0x000a0c0001077983 */ /* 0x000ee20000300800 */
[----:B--2---:R-:W-:Y:S01]  /*60480*/  HMMA.16816.F32.BF16 R24, R16, R8, R24 ;  /* 0x000000081018723c */ /* 0x004fe20000041818 */
[----:B------:R-:W-:-:S02]  /*60490*/  IMAD.MOV.U32 R2, RZ, RZ, R8 ;  /* 0x000000ffff027224 */ /* 0x000fc400078e0008 */
[----:B------:R-:W-:Y:S02]  /*604a0*/  IMAD.MOV.U32 R0, RZ, RZ, R9 ;  /* 0x000000ffff007224 */ /* 0x000fe400078e0009 */
[----:B------:R-:W2:Y:S11]  /*604b0*/  LDL.LU.64 R8, [R1+0x3ab0] ;  /* 0x003ab00001087983 */ /* 0x000eb60000300a00 */
[----:B------:R-:W-:Y:S07]  /*604c0*/  @!UPT UIADD3 URZ, URZ, URZ, URZ ;  /* 0x0000003f3f3ff290 */ /* 0x000fee000fffe03f */
[----:B------:R0:W-:Y:S04]  /*604d0*/  STL.64 [R1+0xad0], R24 ;  /* 0x000ad01801007387 */ /* 0x0001e80000100a00 */
[----:B0-----:R-:W4:Y:S01]  /*604e0*/  LDL.LU.64 R24, [R1+0x3aa8] ;  /* 0x003aa80001187983 */ /* 0x001f220000300a00 */
[----:B------:R-:W-:Y:S02]  /*604f0*/  IMAD.MOV.U32 R11, RZ, RZ, R27 ;  /* 0x000000ffff0b7224 */ /* 0x000fe400078e001b */
[----:B------:R-:W-:-:S03]  /*60500*/  IMAD.MOV.U32 R10, RZ, RZ, R26 ;  /* 0x000000ffff0a7224 */ /* 0x000fc600078e001a */
        /* <DEDUP_REMOVED lines=8> */
[----:B0-----:R-:W2:Y:S01]  /*60590*/  LDL.LU.64 R24, [R1+0x3a90] ;  /* 0x003a900001187983 */ /* 0x001ea20000300a00 */
[----:B---3--:R-:W-:Y:S02]  /*605a0*/  IMAD.MOV.U32 R27, RZ, RZ, R12 ;  /* 0x000000ffff1b7224 */ /* 0x008fe400078e000c */
[----:B------:R-:W-:Y:S02]  /*605b0*/  IMAD.MOV.U32 R26, RZ, RZ, R13 ;  /* 0x000000ffff1a7224 */ /* 0x000fe400078e000d */
[----:B------:R-:W3:Y:S01]  /*605c0*/  LDL.LU.64 R14, [R1+0x3a88] ;  /* 0x003a8800010e7983 */ /* 0x000ee20000300a00 */
[----:B----4-:R-:W-:Y:S01]  /*605d0*/  HMMA.16816.F32.BF16 R20, R16, R12, R20 ;  /* 0x0000000c1014723c */ /* 0x010fe20000041814 */
[----:B------:R-:W4:Y:S11]  /*605e0*/  LDL.LU.64 R12, [R1+0x3a80] ;  /* 0x003a8000010c7983 */ /* 0x000f360000300a00 */
[----:B------:R-:W-:Y:S11]  /*605f0*/  @!UPT UIADD3 URZ, URZ, URZ, URZ ;  /* 0x0000003f3f3ff290 */ /* 0x000ff6000fffe03f */
[----:B------:R-:W-:Y:S01]  /*60600*/  @!UPT UIADD3 URZ, URZ, URZ, URZ ;  /* 0x0000003f3f3ff290 */ /* 0x000fe2000fffe03f */
[----:B------:R-:W-:Y:S02]  /*60610*/  IMAD.MOV.U32 R11, RZ, RZ, R22 ;  /* 0x000000ffff0b7224 */ /* 0x000fe400078e0016 */
[----:B------:R-:W-:Y:S01]  /*60620*/  IMAD.MOV.U32 R10, RZ, RZ, R23 ;  /* 0x000000ffff0a7224 */ /* 0x000fe200078e0017 */
[----:B------:R-:W-:Y:S04]  /*60630*/  STL.64 [R1+0xa90], R20 ;  /* 0x000a901401007387 */ /* 0x000fe80000100a00 */
[----:B------:R-:W-:Y:S01]  /*60640*/  STL.64 [R1+0x3a68], R10 ;  /* 0x003a680a01007387 */ /* 0x000fe20000100a00 */
[----:B--2---:R0:W-:Y:S03]  /*60650*/  STL.64 [R1+0x3a60], R8 ;  /* 0x003a600801007387 */ /* 0x0041e60000100a00 */
[----:B0-----:R-:W2:Y:S01]  /*60660*/  LDL.LU R8, [R1+0xa10] ;  /* 0x000a100001087983 */ /* 0x001ea20000300800 */
[----:B------:R-:W2:Y:S02]  /*60670*/  LDL.LU R9, [R1+0xa14] ;  /* 0x000a140001097983 */ /* 0x000ea40000300800 */
[----:B------:R-:W2:Y:S02]  /*60680*/  LDL.LU R10, [R1+0xa18] ;  /* 0x000a1800010a7983 */ /* 0x000ea40000300800 */
        /* <DEDUP_REMOVED lines=9> */
[----:B------:R3:W-:Y:S02]  /*60720*/  STL.64 [R1+0x39d8], R20 ;  /* 0x0039d81401007387 */ /* 0x0007e40000100a00 */
[----:B---3--:R-:W-:Y:S02]  /*60730*/  IMAD.MOV.U32 R20, RZ, RZ, R15 ;  /* 0x000000ffff147224 */ /* 0x008fe400078e000f */
[----:B------:R-:W-:-:S05]  /*60740*/  IMAD.MOV.U32 R21, RZ, RZ, R14 ;  /* 0x000000ffff157224 */ /* 0x000fca00078e000e */
[----:B------:R0:W-:Y:S04]  /*60750*/  STL.64 [R1+0x39f0], R20 ;  /* 0x0039f01401007387 */ /* 0x0001e80000100a00 */
[----:B0-----:R-:W2:Y:S01]  /*60760*/  LDL.64 R20, [R1] ;  /* 0x0000000001147983 */ /* 0x001ea20000100a00 */
[C---:B------:R-:W-:Y:S08]  /*60770*/  HMMA.16816.F32.BF16 R4, R16.reuse, R24, R4 ;  /* 0x000000181004723c */ /* 0x040ff00000041804 */
[----:B--2---:R-:W-:Y:S01]  /*60780*/  HMMA.16816.F32.BF16 R8, R16, R20, R8 ;  /* 0x000000141008723c */ /* 0x004fe20000041808 */
[----:B------:R-:W-:-:S02]  /*60790*/  IMAD.MOV.U32 R29, RZ, RZ, R20 ;  /* 0x000000ffff1d7224 */ /* 0x000fc400078e0014 */
[----:B------:R-:W-:Y:S11]  /*607a0*/  IMAD.MOV.U32 R28, RZ, RZ, R21 ;  /* 0x000000ffff1c7224 */ /* 0x000ff600078e0015 */
[----:B------:R-:W-:Y:S10]  /*607b0*/  @!UPT UIADD3 URZ, URZ, URZ, URZ ;  /* 0x0000003f3f3ff290 */ /* 0x000ff4000fffe03f */
[----:B------:R-:W-:Y:S02]  /*607c0*/  IMAD.MOV.U32 R14, RZ, RZ, R11 ;  /* 0x000000ffff0e7224 */ /* 0x000fe400078e000b */
[----:B------:R-:W-:Y:S01]  /*607d0*/  IMAD.MOV.U32 R15, RZ, RZ, R10 ;  /* 0x000000ffff0f7224 */ /* 0x000fe200078e000a */
[----:B------:R-:W-:Y:S02]  /*607e0*/  STL.64 [R1+0xa80], R8 ;  /* 0x000a800801007387 */ /* 0x000fe40000100a00 */
[----:B------:R-:W-:Y:S02]  /*607f0*/  STL [R1+0x35ec], R14 ;  /* 0x0035ec0e01007387 */ /* 0x000fe40000100800 */
[----:B------:R-:W-:Y:S01]  /*60800*/  STL [R1+0x35e8], R15 ;  /* 0x0035e80f01007387 */ /* 0x000fe20000100800 */
[----:B------:R-:W2:Y:S02]  /*60810*/  LDL R20, [R1+0x1f0] ;  /* 0x0001f00001147983 */ /* 0x000ea40000100800 */
[----:B------:R-:W-:Y:S02]  /*60820*/  STL.64 [R1+0xa70], R4 ;  /* 0x000a700401007387 */ /* 0x000fe40000100a00 */
[----:B------:R-:W-:Y:S01]  /*60830*/  STL.64 [R1+0xa78], R6 ;  /* 0x000a780601007387 */ /* 0x000fe20000100a00 */
[----:B------:R-:W2:Y:S04]  /*60840*/  LDL R21, [R1+0x1f4] ;  /* 0x0001f40001157983 */ /* 0x000ea80000100800 */
[----:B--2---:R4:W-:Y:S02]  /*60850*/  STL.64 [R1+0x3a08], R20 ;  /* 0x003a081401007387 */ /* 0x0049e40000100a00 */
[----:B----4-:R-:W-:-:S02]  /*60860*/  IMAD.MOV.U32 R20, RZ, RZ, R13 ;  /* 0x000000ffff147224 */ /* 0x010fc400078e000d */
[----:B------:R-:W-:Y:S01]  /*60870*/  IMAD.MOV.U32 R21, RZ, RZ, R12 ;  /* 0x000000ffff157224 */ /* 0x000fe200078e000c */
[----:B------:R-:W2:Y:S01]  /*60880*/  LDL.LU R13, [R1+0x3a7c] ;  /* 0x003a7c00010d7983 */ /* 0x000ea20000300800 */
[----:B------:R-:W3:Y:S03]  /*60890*/  LDL.LU R12, [R1+0x3a78] ;  /* 0x003a7800010c7983 */ /* 0x000ee60000300800 */
[----:B------:R-:W-:Y:S01]  /*608a0*/  STL.64 [R1+0x3a20], R20 ;  /* 0x003a201401007387 */ /* 0x000fe20000100a00 */
[----:B------:R0:W-:Y:S02]  /*608b0*/  STL.64 [R1+0x3950], R24 ;  /* 0x0039501801007387 */ /* 0x0001e40000100a00 */
[----:B------:R1:W-:Y:S01]  /*608c0*/  STL.64 [R1+0x39d0], R26 ;  /* 0x0039d01a01007387 */ /* 0x0003e20000100a00 */
[----:B0-----:R-:W4:Y:S01]  /*608d0*/  LDL.LU R24, [R1+0x400] ;  /* 0x0004000001187983 */ /* 0x001f220000300800 */
[----:B------:R-:W4:Y:S02]  /*608e0*/  LDL.LU R25, [R1+0x404] ;  /* 0x0004040001197983 */ /* 0x000f240000300800 */
[----:B-1----:R-:W2:Y:S02]  /*608f0*/  LDL.LU R26, [R1+0x408] ;  /* 0x00040800011a7983 */ /* 0x002ea40000300800 */
[----:B------:R-:W2:Y:S01]  /*60900*/  LDL.LU R27, [R1+0x40c] ;  /* 0x00040c00011b7983 */ /* 0x000ea20000300800 */
[----:B------:R-:W2:Y:S04]  /*60910*/  LDL R20, [R1+0x210] ;  /* 0x0002100001147983 */ /* 0x000ea80000100800 */
[----:B------:R-:W2:Y:S04]  /*60920*/  LDL R21, [R1+0x214] ;  /* 0x0002140001157983 */ /* 0x000ea80000100800 */
[----:B--2---:R-:W-:Y:S01]  /*60930*/  STL.64 [R1+0x3a38], R20 ;  /* 0x003a381401007387 */ /* 0x004fe20000100a00 */
[----:B------:R-:W-:Y:S02]  /*60940*/  STL.64 [R1+0x39e8], R26 ;  /* 0x0039e81a01007387 */ /* 0x000fe40000100a00 */
[----:B----4-:R0:W-:Y:S02]  /*60950*/  STL.64 [R1+0x39e0], R24 ;  /* 0x0039e01801007387 */ /* 0x0101e40000100a00 */
[----:B0-----:R-:W2:Y:S01]  /*60960*/  LDL.LU R24, [R1+0x8b0] ;  /* 0x0008b00001187983 */ /* 0x001ea20000300800 */
[----:B------:R-:W2:Y:S02]  /*60970*/  LDL.LU R25, [R1+0x8b4] ;  /* 0x0008b40001197983 */ /* 0x000ea40000300800 */
[----:B------:R-:W4:Y:S02]  /*60980*/  LDL.LU R26, [R1+0x8b8] ;  /* 0x0008b800011a7983 */ /* 0x000f240000300800 */
[----:B------:R-:W4:Y:S02]  /*60990*/  LDL.LU R27, [R1+0x8bc] ;  /* 0x0008bc00011b7983 */ /* 0x000f240000300800 */
[----:B---3--:R-:W-:-:S02]  /*609a0*/  IMAD.MOV.U32 R20, RZ, RZ, R12 ;  /* 0x000000ffff147224 */ /* 0x008fc400078e000c */
[----:B------:R-:W-:Y:S01]  /*609b0*/  IMAD.MOV.U32 R21, RZ, RZ, R13 ;  /* 0x000000ffff157224 */ /* 0x000fe200078e000d */
[----:B------:R-:W3:Y:S01]  /*609c0*/  LDL.LU R12, [R1+0x3a74] ;  /* 0x003a7400010c7983 */ /* 0x000ee20000300800 */
[----:B------:R-:W3:Y:S02]  /*609d0*/  LDL.LU R13, [R1+0x3a70] ;  /* 0x003a7000010d7983 */ /* 0x000ee40000300800 */
[----:B------:R-:W3:Y:S02]  /*609e0*/  LDL R7, [R1+0xdb4] ;  /* 0x000db40001077983 */ /* 0x000ee40000100800 */
[----:B------:R-:W3:Y:S01]  /*609f0*/  LDL.LU R8, [R1+0x9f0] ;  /* 0x0009f00001087983 */ /* 0x000ee20000300800 */
[----:B------:R-:W3:Y:S01]  /*60a00*/  LDL.LU R9, [R1+0x9f4] ;  /* 0x0009f40001097983 */ /* 0x000ee20000300800 */
[----:B------:R-:W3:Y:S02]  /*60a10*/  LDL.LU R10, [R1+0x9f8] ;  /* 0x0009f800010a7983 */ /* 0x000ee40000300800 */
[----:B------:R-:W3:Y:S02]  /*60a20*/  LDL.LU R11, [R1+0x9fc] ;  /* 0x0009fc00010b7983 */ /* 0x000ee40000300800 */
[----:B------:R0:W-:Y:S02]  /*60a30*/  STL.64 [R1+0x3a58], R20 ;  /* 0x003a581401007387 */ /* 0x0001e40000100a00 */
[----:B0-----:R-:W3:Y:S01]  /*60a40*/  LDL.LU R20, [R1+0x9e0] ;  /* 0x0009e00001147983 */ /* 0x001ee20000300800 */
[----:B------:R-:W3:Y:S02]  /*60a50*/  LDL.LU R21, [R1+0x9e4] ;  /* 0x0009e40001157983 */ /* 0x000ee40000300800 */
[----:B------:R-:W3:Y:S02]  /*60a60*/  LDL.LU R22, [R1+0x9e8] ;  /* 0x0009e80001167983 */ /* 0x000ee40000300800 */
[----:B------:R-:W3:Y:S01]  /*60a70*/  LDL.LU R23, [R1+0x9ec] ;  /* 0x0009ec0001177983 */ /* 0x000ee20000300800 */
[----:B----4-:R-:W-:Y:S01]  /*60a80*/  STL.64 [R1+0x3a00], R26 ;  /* 0x003a001a01007387 */ /* 0x010fe20000100a00 */
[----:B--2---:R0:W-:Y:S03]  /*60a90*/  STL.64 [R1+0x39f8], R24 ;  /* 0x0039f81801007387 */ /* 0x0041e60000100a00 */
[----:B---3--:R-:W1:Y:S04]  /*60aa0*/  LDSM.16.MT88.4 R4, [R7+0x8180] ;  /* 0x008180000704783b */ /* 0x008e680000004200 */
        /* <DEDUP_REMOVED lines=23> */
[----:B-1----:R-:W-:Y:S01]  /*60c20*/  STL.64 [R1+0x38c8], R6 ;  /* 0x0038c80601007387 */ /* 0x002fe20000100a00 */
[----:B------:R0:W-:Y:S03]  /*60c30*/  STL.64 [R1+0x38c0], R4 ;  /* 0x0038c00401007387 */ /* 0x0001e60000100a00 */
[----:B0-----:R-:W3:Y:S01]  /*60c40*/  LDL.64 R4, [R1+0x1b0] ;  /* 0x0001b00001047983 */ /* 0x001ee20000100a00 */
[----:B------:R-:W-:Y:S02]  /*60c50*/  STL.64 [R1+0xa60], R8 ;  /* 0x000a600801007387 */ /* 0x000fe40000100a00 */
[----:B------:R0:W-:Y:S02]  /*60c60*/  STL.64 [R1+0xa68], R10 ;  /* 0x000a680a01007387 */ /* 0x0001e40000100a00 */
[----:B0-----:R-:W4:Y:S01]  /*60c70*/  LDL.LU.64 R10, [R1+0x3a68] ;  /* 0x003a6800010a7983 */ /* 0x001f220000300a00 */
[----:B------:R-:W2:Y:S02]  /*60c80*/  LDL.LU.64 R8, [R1+0x3a60] ;  /* 0x003a600001087983 */ /* 0x000ea40000300a00 */
[----:B------:R0:W-:Y:S02]  /*60c90*/  STL.64 [R1+0x3958], R12 ;  /* 0x0039580c01007387 */ /* 0x0001e40000100a00 */
[----:B0-----:R-:W3:Y:S01]  /*60ca0*/  LDL.LU R12, [R1+0x380] ;  /* 0x00038000010c7983 */ /* 0x001ee20000300800 */
[----:B------:R-:W3:Y:S02]  /*60cb0*/  LDL.LU R13, [R1+0x384] ;  /* 0x00038400010d7983 */ /* 0x000ee40000300800 */
[----:B------:R-:W3:Y:S02]  /*60cc0*/  LDL.LU R14, [R1+0x388] ;  /* 0x00038800010e7983 */ /* 0x000ee40000300800 */
[----:B------:R-:W3:Y:S01]  /*60cd0*/  LDL.LU R15, [R1+0x38c] ;  /* 0x00038c00010f7983 */ /* 0x000ee20000300800 */
[----:B--2---:R-:W-:Y:S11]  /*60ce0*/  HMMA.16816.F32.BF16 R20, R16, R8, R20 ;  /* 0x000000081014723c */ /* 0x004ff60000041814 */
[----:B------:R-:W-:Y:S11]  /*60cf0*/  @!UPT UIADD3 URZ, URZ, URZ, URZ ;  /* 0x0000003f3f3ff290 */ /* 0x000ff6000fffe03f */
[----:B------:R-:W-:Y:S01]  /*60d00*/  @!UPT UIADD3 URZ, URZ, URZ, URZ ;  /* 0x0000003f3f3ff290 */ /* 0x000fe2000fffe03f */
[----:B------:R0:W-:Y:S01]  /*60d10*/  STL.64 [R1+0xa50], R20 ;  /* 0x000a501401007387 */ /* 0x0001e20000100a00 */
[----:B------:R-:W-:Y:S03]  /*60d20*/  STL.64 [R1+0xa58], R22 ;  /* 0x000a581601007387 */ /* 0x000fe60000100a00 */
[----:B0-----:R-:W2:Y:S01]  /*60d30*/  LDL.LU.64 R20, [R1+0x3a58] ;  /* 0x003a580001147983 */ /* 0x001ea20000300a00 */
[----:B----4-:R-:W-:Y:S02]  /*60d40*/  STL.64 [R1+0x3948], R10 ;  /* 0x0039480a01007387 */ /* 0x010fe40000100a00 */
[----:B------:R0:W-:Y:S02]  /*60d50*/  STL.64 [R1+0x3940], R8 ;  /* 0x0039400801007387 */ /* 0x0001e40000100a00 */
[----:B0-----:R-:W4:Y:S01]  /*60d60*/  LDL R8, [R1+0x1c0] ;  /* 0x0001c00001087983 */ /* 0x001f220000100800 */
[----:B------:R-:W-:-:S02]  /*60d70*/  IMAD.MOV.U32 R9, RZ, RZ, R3 ;  /* 0x000000ffff097224 */ /* 0x000fc400078e0003 */
        /* <DEDUP_REMOVED lines=41> */
[----:B0-----:R-:W4:Y:S01]  /*61010*/  LDL.LU.64 R22, [R1+0x39c8] ;  /* 0x0039c80001167983 */ /* 0x001f220000300a00 */
[----:B------:R-:W4:Y:S02]  /*61020*/  LDL.LU.64 R20, [R1+0x39c0] ;  /* 0x0039c00001147983 */ /* 0x000f240000300a00 */
[----:B------:R-:W-:Y:S02]  /*61030*/  IMAD.MOV.U32 R24, RZ, RZ, R29 ;  /* 0x000000ffff187224 */ /* 0x000fe400078e001d */
[----:B------:R-:W-:Y:S01]  /*61040*/  IMAD.MOV.U32 R25, RZ, RZ, R28 ;  /* 0x000000ffff197224 */ /* 0x000fe200078e001c */
[C---:B----4-:R-:W-:Y:S01]  /*61050*/  HMMA.16816.F32.BF16 R8, R16.reuse, R8, R20 ;  /* 0x000000081008723c */ /* 0x050fe20000041814 */
[----:B------:R-:W4:Y:S01]  /*61060*/  LDL.LU.64 R22, [R1+0x39b8] ;  /* 0x0039b80001167983 */ /* 0x000f220000300a00 */
[----:B------:R-:W4:Y:S11]  /*61070*/  LDL.LU.64 R20, [R1+0x39b0] ;  /* 0x0039b00001147983 */ /* 0x000f360000300a00 */
[----:B------:R-:W-:Y:S10]  /*61080*/  @!UPT UIADD3 URZ, URZ, URZ, URZ ;  /* 0x0000003f3f3ff290 */ /* 0x000ff4000fffe03f */
[----:B------:R-:W-:Y:S01]  /*61090*/  STL.64 [R1+0x9e0], R8 ;  /* 0x0009e00801007387 */ /* 0x000fe20000100a00 */
[----:B------:R3:W-:Y:S02]  /*610a0*/  STL.64 [R1+0x9e8], R10 ;  /* 0x0009e80a01007387 */ /* 0x0007e40000100a00 */
[----:B---3--:R-:W-:Y:S01]  /*610b0*/  HMMA.16816.F32.BF16 R8, R16, R4, R12 ;  /* 0x000000041008723c */ /* 0x008fe2000004180c */
[----:B------:R0:W-:Y:S11]  /*610c0*/  STL.64 [R1+0x39a8], R4 ;  /* 0x0039a80401007387 */ /* 0x0001f60000100a00 */
[----:B------:R-:W-:Y:S11]  /*610d0*/  @!UPT UIADD3 URZ, URZ, URZ, URZ ;  /* 0x0000003f3f3ff290 */ /* 0x000ff6000fffe03f */
[----:B------:R1:W-:Y:S01]  /*610e0*/  STL.64 [R1+0x9d0], R8 ;  /* 0x0009d00801007387 */ /* 0x0003e20000100a00 */
[----:B------:R-:W-:Y:S02]  /*610f0*/  STL.64 [R1+0x9d8], R10 ;  /* 0x0009d80a01007387 */ /* 0x000fe40000100a00 */
[----:B0-----:R-:W4:Y:S02]  /*61100*/  LDL.LU R4, [R1+0x360] ;  /* 0x0003600001047983 */ /* 0x001f240000300800 */
[----:B------:R-:W4:Y:S01]  /*61110*/  LDL.LU R5, [R1+0x364] ;  /* 0x0003640001057983 */ /* 0x000f220000300800 */
[----:B------:R-:W4:Y:S01]  /*61120*/  LDL.LU R6, [R1+0x368] ;  /* 0x0003680001067983 */ /* 0x000f220000300800 */
[----:B------:R-:W4:Y:S03]  /*61130*/  LDL.LU R7, [R1+0x36c] ;  /* 0x00036c0001077983 */ /* 0x000f260000300800 */
[----:B-1----:R-:W4:Y:S01]  /*61140*/  LDL.64 R8, [R1+0x40] ;  /* 0x0000400001087983 */ /* 0x002f220000100a00 */
[----:B------:R2:W-:Y:S02]  /*61150*/  STL.64 [R1+0x3960], R24 ;  /* 0x0039601801007387 */ /* 0x0005e40000100a00 */
[----:B------:R-:W3:Y:S02]  /*61160*/  LDL.LU R12, [R1+0x2c0] ;  /* 0x0002c000010c7983 */ /* 0x000ee40000300800 */
[----:B------:R-:W3:Y:S01]  /*61170*/  LDL.LU R13, [R1+0x2c4] ;  /* 0x0002c400010d7983 */ /* 0x000ee20000300800 */
[----:B------:R-:W3:Y:S01]  /*61180*/  LDL.LU R14, [R1+0x2c8] ;  /* 0x0002c800010e7983 */ /* 0x000ee20000300800 */
[----:B------:R-:W3:Y:S02]  /*61190*/  LDL.LU R15, [R1+0x2cc] ;  /* 0x0002cc00010f7983 */ /* 0x000ee40000300800 */
[----:B--2---:R-:W-:-:S02]  /*611a0*/  IMAD.MOV.U32 R24, RZ, RZ, R27 ;  /* 0x000000ffff187224 */ /* 0x004fc400078e001b */
[----:B------:R-:W-:Y:S01]  /*611b0*/  IMAD.MOV.U32 R25, RZ, RZ, R26 ;  /* 0x000000ffff197224 */ /* 0x000fe200078e001a */
[----:B---3--:R-:W-:Y:S01]  /*611c0*/  STL.64 [R1+0x3970], R14 ;  /* 0x0039700e01007387 */ /* 0x008fe20000100a00 */
[----:B------:R-:W-:Y:S03]  /*611d0*/  STL.64 [R1+0x3968], R12 ;  /* 0x0039680c01007387 */ /* 0x000fe60000100a00 */
[----:B------:R0:W-:Y:S02]  /*611e0*/  STL.64 [R1+0x3978], R24 ;  /* 0x0039781801007387 */ /* 0x0001e40000100a00 */
[----:B0-----:R-:W2:Y:S04]  /*611f0*/  LDL.64 R24, [R1+0x20] ;  /* 0x0000200001187983 */ /* 0x001ea80000100a00 */
[----:B--2---:R-:W-:Y:S01]  /*61200*/  STL.64 [R1+0x3990], R24 ;  /* 0x0039901801007387 */ /* 0x004fe20000100a00 */
[----:B------:R-:W2:Y:S02]  /*61210*/  LDL.LU R12, [R1+0x2e0] ;  /* 0x0002e000010c7983 */ /* 0x000ea40000300800 */
[----:B------:R-:W2:Y:S02]  /*61220*/  LDL.LU R13, [R1+0x2e4] ;  /* 0x0002e400010d7983 */ /* 0x000ea40000300800 */
[----:B------:R-:W3:Y:S01]  /*61230*/  LDL.LU R14, [R1+0x2e8] ;  /* 0x0002e800010e7983 */ /* 0x000ee20000300800 */
[----:B------:R-:W3:Y:S01]  /*61240*/  LDL.LU R15, [R1+0x2ec] ;  /* 0x0002ec00010f7983 */ /* 0x000ee20000300800 */
[----:B----4-:R-:W-:Y:S03]  /*61250*/  HMMA.16816.F32.BF16 R4, R20, R8, R4 ;  /* 0x000000081404723c */ /* 0x010fe60000041804 */
        /* <DEDUP_REMOVED lines=17> */
[----:B------:R1:W-:Y:S03]  /*61370*/  STL.64 [R1+0x9c8], R6 ;  /* 0x0009c80601007387 */ /* 0x0003e60000100a00 */
[----:B0-----:R-:W4:Y:S01]  /*61380*/  LDL.LU.64 R4, [R1+0x39a8] ;  /* 0x0039a80001047983 */ /* 0x001f220000300a00 */
[----:B-1----:R-:W-:-:S02]  /*61390*/  IMAD.MOV.U32 R7, RZ, RZ, R8 ;  /* 0x000000ffff077224 */ /* 0x002fc400078e0008 */
[----:B------:R-:W-:Y:S02]  /*613a0*/  IMAD.MOV.U32 R6, RZ, RZ, R9 ;  /* 0x000000ffff067224 */ /* 0x000fe400078e0009 */
[----:B------:R-:W2:Y:S01]  /*613b0*/  LDL.LU R8, [R1+0x2b0] ;  /* 0x0002b00001087983 */ /* 0x000ea20000300800 */
[----:B------:R-:W2:Y:S01]  /*613c0*/  LDL.LU R9, [R1+0x2b4] ;  /* 0x0002b40001097983 */ /* 0x000ea20000300800 */
[----:B------:R-:W2:Y:S02]  /*613d0*/  LDL.LU R10, [R1+0x2b8] ;  /* 0x0002b800010a7983 */ /* 0x000ea40000300800 */
[----:B------:R-:W2:Y:S02]  /*613e0*/  LDL.LU R11, [R1+0x2bc] ;  /* 0x0002bc00010b7983 */ /* 0x000ea40000300800 */
[----:B------:R-:W-:Y:S01]  /*613f0*/  STL.64 [R1+0x38e8], R6 ;  /* 0x0038e80601007387 */ /* 0x000fe20000100a00 */
[----:B----4-:R0:W-:Y:S04]  /*61400*/  STL.64 [R1+0x38e0], R4 ;  /* 0x0038e00401007387 */ /* 0x0101e80000100a00 */
[----:B0-----:R-:W4:Y:S04]  /*61410*/  LDL.64 R4, [R1+0x200] ;  /* 0x0002000001047983 */ /* 0x001f280000100a00 */
[----:B----4-:R0:W-:Y:S04]  /*61420*/  STL.64 [R1+0x3918], R4 ;  /* 0x0039180401007387 */ /* 0x0101e80000100a00 */
[----:B0-----:R-:W4:Y:S01]  /*61430*/  LDL.LU R4, [R1+0x280] ;  /* 0x0002800001047983 */ /* 0x001f220000300800 */
[----:B------:R-:W4:Y:S02]  /*61440*/  LDL.LU R5, [R1+0x284] ;  /* 0x0002840001057983 */ /* 0x000f240000300800 */
[----:B------:R-:W3:Y:S02]  /*61450*/  LDL.LU R6, [R1+0x288] ;  /* 0x0002880001067983 */ /* 0x000ee40000300800 */
[----:B------:R-:W3:Y:S02]  /*61460*/  LDL.LU R7, [R1+0x28c] ;  /* 0x00028c0001077983 */ /* 0x000ee40000300800 */
[----:B------:R-:W-:-:S02]  /*61470*/  IMAD.MOV.U32 R24, RZ, RZ, R2 ;  /* 0x000000ffff187224 */ /* 0x000fc400078e0002 */
[----:B------:R-:W-:-:S07]  /*61480*/  IMAD.MOV.U32 R25, RZ, RZ, R0 ;  /* 0x000000ffff197224 */ /* 0x000fce00078e0000 */
[C---:B--2---:R-:W-:Y:S01]  /*61490*/  HMMA.16816.F32.BF16 R24, R20.reuse, R24, R12 ;  /* 0x000000181418723c */ /* 0x044fe2000004180c */
[----:B---3--:R-:W-:Y:S01]  /*614a0*/  STL.64 [R1+0x3928], R6 ;  /* 0x0039280601007387 */ /* 0x008fe20000100a00 */
[----:B----4-:R0:W-:Y:S03]  /*614b0*/  STL.64 [R1+0x3920], R4 ;  /* 0x0039200401007387 */ /* 0x0101e60000100a00 */
[----:B0-----:R-:W2:Y:S04]  /*614c0*/  LDL.64 R4, [R1+0x50] ;  /* 0x0000500001047983 */ /* 0x001ea80000100a00 */
[----:B--2---:R0:W-:Y:S04]  /*614d0*/  STL.64 [R1+0x3938], R4 ;  /* 0x0039380401007387 */ /* 0x0041e80000100a00 */
[----:B0-----:R-:W2:Y:S01]  /*614e0*/  LDL.LU R4, [R1+0x2a0] ;  /* 0x0002a00001047983 */ /* 0x001ea20000300800 */
[----:B------:R-:W2:Y:S02]  /*614f0*/  LDL.LU R5, [R1+0x2a4] ;  /* 0x0002a40001057983 */ /* 0x000ea40000300800 */
[----:B------:R-:W2:Y:S02]  /*61500*/  LDL.LU R6, [R1+0x2a8] ;  /* 0x0002a80001067983 */ /* 0x000ea40000300800 */
[----:B------:R-:W2:Y:S01]  /*61510*/  LDL.LU R7, [R1+0x2ac] ;  /* 0x0002ac0001077983 */ /* 0x000ea20000300800 */
[----:B------:R-:W3:Y:S01]  /*61520*/  LDL.LU.64 R14, [R1+0x39a0] ;  /* 0x0039a000010e7983 */ /* 0x000ee20000300a00 */
[----:B------:R-:W3:Y:S03]  /*61530*/  LDL.LU.64 R12, [R1+0x3998] ;  /* 0x00399800010c7983 */ /* 0x000ee60000300a00 */
[----:B------:R0:W-:Y:S02]  /*61540*/  STL.64 [R1+0x9a0], R24 ;  /* 0x0009a01801007387 */ /* 0x0001e40000100a00 */
[----:B------:R-:W-:Y:S01]  /*61550*/  STL.64 [R1+0x9a8], R26 ;  /* 0x0009a81a01007387 */ /* 0x000fe20000100a00 */
[----:B0-----:R-:W3:Y:S02]  /*61560*/  LDL.LU.64 R24, [R1+0x3990] ;  /* 0x0039900001187983 */ /* 0x001ee40000300a00 */
        /* <DEDUP_REMOVED lines=13> */
[----:B------:R0:W-:Y:S01]  /*61640*/  STL.64 [R1+0x960], R24 ;  /* 0x0009601801007387 */ /* 0x0001e20000100a00 */
[----:B------:R3:W-:Y:S03]  /*61650*/  STL.64 [R1+0x968], R26 ;  /* 0x0009681a01007387 */ /* 0x0007e60000100a00 */
[----:B0-----:R-:W3:Y:S02]  /*61660*/  LDL.LU.64 R24, [R1+0x3960] ;  /* 0x0039600001187983 */ /* 0x001ee40000300a00 */
[C---:B---3--:R-:W-:Y:S02]  /*61670*/  HMMA.16816.F32.BF16 R24, R20.reuse, R24, R12 ;  /* 0x000000181418723c */ /* 0x048fe4000004180c */
[----:B------:R-:W3:Y:S11]  /*61680*/  LDL.LU.64 R12, [R1+0x3958] ;  /* 0x00395800010c7983 */ /* 0x000ef60000300a00 */
[----:B------:R-:W-:Y:S10]  /*61690*/  @!UPT UIADD3 URZ, URZ, URZ, URZ ;  /* 0x0000003f3f3ff290 */ /* 0x000ff4000fffe03f */
[----:B------:R0:W-:Y:S01]  /*616a0*/  STL.64 [R1+0x940], R24 ;  /* 0x0009401801007387 */ /* 0x0001e20000100a00 */
[----:B------:R-:W-:Y:S03]  /*616b0*/  STL.64 [R1+0x948], R26 ;  /* 0x0009481a01007387 */ /* 0x000fe60000100a00 */
[----:B0-----:R-:W4:Y:S02]  /*616c0*/  LDL.LU.64 R24, [R1+0x3950] ;  /* 0x0039500001187983 */ /* 0x001f240000300a00 */
[C---:B----4-:R-:W-:Y:S02]  /*616d0*/  HMMA.16816.F32.BF16 R16, R20.reuse, R24, R16 ;  /* 0x000000181410723c */ /* 0x050fe40000041810 */
[----:B------:R0:W-:Y:S04]  /*616e0*/  STL.64 [R1+0x3930], R24 ;  /* 0x0039301801007387 */ /* 0x0001e80000100a00 */
[----:B0-----:R-:W4:Y:S11]  /*616f0*/  LDL.LU R24, [R1+0x290] ;  /* 0x0002900001187983 */ /* 0x001f360000300800 */
[----:B------:R-:W-:Y:S06]  /*61700*/  @!UPT UIADD3 URZ, URZ, URZ, URZ ;  /* 0x0000003f3f3ff290 */ /* 0x000fec000fffe03f */
[----:B------:R-:W-:Y:S01]  /*61710*/  STL.64 [R1+0x930], R16 ;  /* 0x0009301001007387 */ /* 0x000fe20000100a00 */
[----:B------:R-:W-:Y:S02]  /*61720*/  STL.64 [R1+0x938], R18 ;  /* 0x0009381201007387 */ /* 0x000fe40000100a00 */
[----:B------:R-:W0:Y:S01]  /*61730*/  LDSM.16.MT88.4 R16, [R3+0x8000] ;  /* 0x008000000310783b */ /* 0x000e220000004200 */
[C---:B---3--:R-:W-:Y:S01]  /*61740*/  HMMA.16816.F32.BF16 R8, R20.reuse, R12, R8 ;  /* 0x0000000c1408723c */ /* 0x048fe20000041808 */
[----:B------:R-:W4:Y:S02]  /*61750*/  LDL.LU R25, [R1+0x294] ;  /* 0x0002940001197983 */ /* 0x000f240000300800 */
[----:B------:R-:W4:Y:S02]  /*61760*/  LDL.LU R26, [R1+0x298] ;  /* 0x00029800011a7983 */ /* 0x000f240000300800 */
[----:B------:R-:W4:Y:S01]  /*61770*/  LDL.LU R27, [R1+0x29c] ;  /* 0x00029c00011b7983 */ /* 0x000f220000300800 */
[----:B0-----:R-:W-:Y:S01]  /*61780*/  STL.64 [R1+0x3770], R18 ;  /* 0x0037701201007387 */ /* 0x001fe20000100a00 */
[----:B------:R0:W-:Y:S03]  /*61790*/  STL.64 [R1+0x3768], R16 ;  /* 0x0037681001007387 */ /* 0x0001e60000100a00 */
[----:B0-----:R-:W3:Y:S01]  /*617a0*/  LDL.LU R16, [R1+0x270] ;  /* 0x0002700001107983 */ /* 0x001ee20000300800 */
[----:B------:R-:W3:Y:S02]  /*617b0*/  LDL.LU R17, [R1+0x274] ;  /* 0x0002740001117983 */ /* 0x000ee40000300800 */
[----:B------:R-:W3:Y:S02]  /*617c0*/  LDL.LU R18, [R1+0x278] ;  /* 0x0002780001127983 */ /* 0x000ee40000300800 */
[----:B------:R-:W3:Y:S08]  /*617d0*/  LDL.LU R19, [R1+0x27c] ;  /* 0x00027c0001137983 */ /* 0x000ef00000300800 */
[----:B------:R-:W-:Y:S01]  /*617e0*/  STL.64 [R1+0x920], R8 ;  /* 0x0009200801007387 */ /* 0x000fe20000100a00 */
[----:B------:R0:W-:Y:S03]  /*617f0*/  STL.64 [R1+0x928], R10 ;  /* 0x0009280a01007387 */ /* 0x0001e60000100a00 */
[----:B0-----:R-:W2:Y:S01]  /*61800*/  LDL.LU.64 R10, [R1+0x3948] ;  /* 0x00394800010a7983 */ /* 0x001ea20000300a00 */
[----:B------:R-:W2:Y:S02]  /*61810*/  LDL.LU.64 R8, [R1+0x3940] ;  /* 0x0039400001087983 */ /* 0x000ea40000300a00 */
[----:B------:R-:W-:Y:S01]  /*61820*/  STL [R1+0x3844], R13 ;  /* 0x0038440d01007387 */ /* 0x000fe20000100800 */
[C---:B--2---:R-:W-:Y:S11]  /*61830*/  HMMA.16816.F32.BF16 R4, R20.reuse, R8, R4 ;  /* 0x000000081404723c */ /* 0x044ff60000041804 */
[----:B------:R-:W-:Y:S11]  /*61840*/  @!UPT UIADD3 URZ, URZ, URZ, URZ ;  /* 0x0000003f3f3ff290 */ /* 0x000ff6000fffe03f */
[----:B------:R-:W-:Y:S01]  /*61850*/  @!UPT UIADD3 URZ, URZ, URZ, URZ ;  /* 0x0000003f3f3ff290 */ /* 0x000fe2000fffe03f */
[----:B------:R0:W-:Y:S01]  /*61860*/  STL.64 [R1+0x900], R4 ;  /* 0x0009000401007387 */ /* 0x0001e20000100a00 */
[----:B------:R-:W-:Y:S03]  /*61870*/  STL.64 [R1+0x908], R6 ;  /* 0x0009080601007387 */ /* 0x000fe60000100a00 */
[----:B0-----:R-:W4:Y:S01]  /*61880*/  LDL.LU.64 R4, [R1+0x3938] ;  /* 0x0039380001047983 */ /* 0x001f220000300a00 */
[----:B------:R-:W-:Y:S02]  /*61890*/  STL.64 [R1+0x3838], R10 ;  /* 0x0038380a01007387 */ /* 0x000fe40000100a00 */
[----:B------:R0:W-:Y:S02]  /*618a0*/  STL.64 [R1+0x3830], R8 ;  /* 0x0038300801007387 */ /* 0x0001e40000100a00 */
[----:B0-----:R-:W2:Y:S01]  /*618b0*/  LDL.64 R8, [R1+0x210] ;  /* 0x0002100001087983 */ /* 0x001ea20000100a00 */
[----:B----4-:R-:W-:Y:S01]  /*618c0*/  HMMA.16816.F32.BF16 R24, R20, R4, R24 ;  /* 0x000000041418723c */ /* 0x010fe20000041818 */
[----:B------:R-:W-:-:S02]  /*618d0*/  IMAD.MOV.U32 R2, RZ, RZ, R4 ;  /* 0x000000ffff027224 */ /* 0x000fc400078e0004 */
[----:B------:R-:W-:Y:S11]  /*618e0*/  IMAD.MOV.U32 R0, RZ, RZ, R5 ;  /* 0x000000ffff007224 */ /* 0x000ff600078e0005 */
[----:B------:R-:W-:Y:S09]  /*618f0*/  @!UPT UIADD3 URZ, URZ, URZ, URZ ;  /* 0x0000003f3f3ff290 */ /* 0x000ff2000fffe03f */
[----:B------:R0:W-:Y:S01]  /*61900*/  STL.64 [R1+0x8f0], R24 ;  /* 0x0008f01801007387 */ /* 0x0001e20000100a00 */
[----:B------:R-:W-:Y:S03]  /*61910*/  STL.64 [R1+0x8f8], R26 ;  /* 0x0008f81a01007387 */ /* 0x000fe60000100a00 */
[----:B0-----:R-:W4:Y:S01]  /*61920*/  LDL.LU.64 R24, [R1+0x3930] ;  /* 0x0039300001187983 */ /* 0x001f220000300a00 */
[----:B------:R-:W2:Y:S02]  /*61930*/  LDL.LU.64 R6, [R1+0x3928] ;  /* 0x0039280001067983 */ /* 0x000ea40000300a00 */
[----:B------:R-:W2:Y:S02]  /*61940*/  LDL.LU.64 R4, [R1+0x3920] ;  /* 0x0039200001047983 */ /* 0x000ea40000300a00 */
[----:B------:R-:W-:Y:S01]  /*61950*/  STL [R1+0x3824], R0 ;  /* 0x0038240001007387 */ /* 0x000fe20000100800 */
[----:B------:R-:W-:Y:S01]  /*61960*/  STL [R1+0x3820], R2 ;  /* 0x0038200201007387 */ /* 0x000fe20000100800 */
[----:B--2---:R-:W-:Y:S11]  /*61970*/  HMMA.16816.F32.BF16 R4, R20, R8, R4 ;  /* 0x000000081404723c */ /* 0x004ff60000041804 */
[----:B------:R-:W-:Y:S11]  /*61980*/  @!UPT UIADD3 URZ, URZ, URZ, URZ ;  /* 0x0000003f3f3ff290 */ /* 0x000ff6000fffe03f */
[----:B------:R-:W-:Y:S01]  /*61990*/  @!UPT UIADD3 URZ, URZ, URZ, URZ ;  /* 0x0000003f3f3ff290 */ /* 0x000fe2000fffe03f */
[----:B------:R0:W-:Y:S01]  /*619a0*/  STL.64 [R1+0x8d0], R4 ;  /* 0x0008d00401007387 */ /* 0x0001e20000100a00 */
[----:B------:R-:W-:Y:S03]  /*619b0*/  STL.64 [R1+0x8d8], R6 ;  /* 0x0008d80601007387 */ /* 0x000fe60000100a00 */
[----:B0-----:R-:W3:Y:S01]  /*619c0*/  LDL.LU.64 R4, [R1+0x3918] ;  /* 0x0039180001047983 */ /* 0x001ee20000300a00 */
[----:B------:R-:W-:Y:S02]  /*619d0*/  IMAD.MOV.U32 R15, RZ, RZ, R8 ;  /* 0x000000ffff0f7224 */ /* 0x000fe400078e0008 */
[----:B------:R-:W-:-:S05]  /*619e0*/  IMAD.MOV.U32 R14, RZ, RZ, R9 ;  /* 0x000000ffff0e7224 */ /* 0x000fca00078e0009 */
[----:B------:R-:W-:Y:S01]  /*619f0*/  STL [R1+0x382c], R14 ;  /* 0x00382c0e01007387 */ /* 0x000fe20000100800 */
[----:B------:R-:W-:Y:S02]  /*61a00*/  STL [R1+0x3828], R15 ;  /* 0x0038280f01007387 */ /* 0x000fe40000100800 */
[----:B------:R0:W-:Y:S01]  /*61a10*/  STL [R1+0x38f0], R12 ;  /* 0x0038f00c01007387 */ /* 0x0001e20000100800 */
[C---:B---3--:R-:W-:Y:S11]  /*61a20*/  HMMA.16816.F32.BF16 R8, R20.reuse, R4, R16 ;  /* 0x000000041408723c */ /* 0x048ff60000041810 */
[----:B------:R-:W-:Y:S11]  /*61a30*/  @!UPT UIADD3 URZ, URZ, URZ, URZ ;  /* 0x0000003f3f3ff290 */ /* 0x000ff6000fffe03f */
[----:B------:R-:W-:Y:S01]  /*61a40*/  @!UPT UIADD3 URZ, URZ, URZ, URZ ;  /* 0x0000003f3f3ff290 */ /* 0x000fe2000fffe03f */
[----:B------:R-:W-:Y:S01]  /*61a50*/  STL.64 [R1+0x8b0], R8 ;  /* 0x0008b00801007387 */ /* 0x000fe20000100a00 */
[----:B------:R-:W-:Y:S02]  /*61a60*/  STL.64 [R1+0x8b8], R10 ;  /* 0x0008b80a01007387 */ /* 0x000fe40000100a00 */
[----:B0-----:R-:W2:Y:S02]  /*61a70*/  LDL.LU R12, [R1+0x250] ;  /* 0x00025000010c7983 */ /* 0x001ea40000300800 */
[----:B------:R-:W2:Y:S01]  /*61a80*/  LDL.LU R13, [R1+0x254] ;  /* 0x00025400010d7983 */ /* 0x000ea20000300800 */
[----:B------:R-:W3:Y:S01]  /*61a90*/  LDL.LU R14, [R1+0x258] ;  /* 0x00025800010e7983 */ /* 0x000ee20000300800 */
[----:B------:R-:W3:Y:S02]  /*61aa0*/  LDL.LU R15, [R1+0x25c] ;  /* 0x00025c00010f7983 */ /* 0x000ee40000300800 */
[----:B------:R-:W-:Y:S02]  /*61ab0*/  IMAD.MOV.U32 R27, RZ, RZ, R4 ;  /* 0x000000ffff1b7224 */ /* 0x000fe400078e0004 */
[----:B------:R-:W-:Y:S01]  /*61ac0*/  IMAD.MOV.U32 R26, RZ, RZ, R5 ;  /* 0x000000ffff1a7224 */ /* 0x000fe200078e0005 */
[----:B---3--:R-:W-:Y:S01]  /*61ad0*/  STL.64 [R1+0x3900], R14 ;  /* 0x0039000e01007387 */ /* 0x008fe20000100a00 */
[----:B--2---:R0:W-:Y:S03]  /*61ae0*/  STL.64 [R1+0x38f8], R12 ;  /* 0x0038f80c01007387 */ /* 0x0041e60000100a00 */
[----:B0-----:R-:W2:Y:S01]  /*61af0*/  LDL.64 R12, [R1+0x1f0] ;  /* 0x0001f000010c7983 */ /* 0x001ea20000100a00 */
[----:B------:R-:W3:Y:S02]  /*61b00*/  LDL.LU R4, [R1+0x240] ;  /* 0x0002400001047983 */ /* 0x000ee40000300800 */
[----:B------:R-:W3:Y:S02]  /*61b10*/  LDL.LU R5, [R1+0x244] ;  /* 0x0002440001057983 */ /* 0x000ee40000300800 */
[----:B------:R-:W2:Y:S01]  /*61b20*/  LDL.LU R6, [R1+0x248] ;  /* 0x0002480001067983 */ /* 0x000ea20000300800 */
[----:B------:R-:W2:Y:S04]  /*61b30*/  LDL.LU R7, [R1+0x24c] ;  /* 0x00024c0001077983 */ /* 0x000ea80000300800 */
        /* <DEDUP_REMOVED lines=10> */
[----:B------:R-:W-:Y:S01]  /*61be0*/  STL [R1+0x3840], R27 ;  /* 0x0038401b01007387 */ /* 0x000fe20000100800 */
[----:B------:R-:W-:Y:S02]  /*61bf0*/  STL [R1+0x38d8], R26 ;  /* 0x0038d81a01007387 */ /* 0x000fe40000100800 */
[----:B----4-:R0:W-:Y:S02]  /*61c00*/  STL.64 [R1+0x38d0], R24 ;  /* 0x0038d01801007387 */ /* 0x0101e40000100a00 */
[----:B0-----:R-:W3:Y:S01]  /*61c10*/  LDL.64 R24, [R1+0x1c0] ;  /* 0x0001c00001187983 */ /* 0x001ee20000100a00 */
[----:B------:R-:W4:Y:S02]  /*61c20*/  LDL.LU R8, [R1+0x220] ;  /* 0x0002200001087983 */ /* 0x000f240000300800 */
[----:B------:R-:W4:Y:S02]  /*61c30*/  LDL.LU R9, [R1+0x224] ;  /* 0x0002240001097983 */ /* 0x000f240000300800 */
[----:B------:R-:W2:Y:S01]  /*61c40*/  LDL.LU R10, [R1+0x228] ;  /* 0x00022800010a7983 */ /* 0x000ea20000300800 */
[----:B------:R-:W2:Y:S04]  /*61c50*/  LDL.LU R11, [R1+0x22c] ;  /* 0x00022c00010b7983 */ /* 0x000ea80000300800 */
[----:B--2---:R-:W-:Y:S01]  /*61c60*/  STL.64 [R1+0x3850], R10 ;  /* 0x0038500a01007387 */ /* 0x004fe20000100a00 */
[----:B----4-:R0:W-:Y:S03]  /*61c70*/  STL.64 [R1+0x3848], R8 ;  /* 0x0038480801007387 */ /* 0x0101e60000100a00 */
[----:B0-----:R-:W2:Y:S01]  /*61c80*/  LDL.64 R8, [R1] ;  /* 0x0000000001087983 */ /* 0x001ea20000100a00 */
[----:B------:R-:W-:Y:S03]  /*61c90*/  HMMA.16816.F32.BF16 R4, R20, R12, R4 ;  /* 0x0000000c1404723c */ /* 0x000fe60000041804 */
[----:B--2---:R0:W-:Y:S04]  /*61ca0*/  STL.64 [R1+0x3860], R8 ;  /* 0x0038600801007387 */ /* 0x0041e80000100a00 */
[----:B0-----:R-:W2:Y:S04]  /*61cb0*/  LDL R8, [R1+0x10] ;  /* 0x0000100001087983 */ /* 0x001ea80000100800 */
[----:B------:R-:W2:Y:S04]  /*61cc0*/  LDL R9, [R1+0x14] ;  /* 0x0000140001097983 */ /* 0x000ea80000100800 */
[----:B--2---:R0:W-:Y:S02]  /*61cd0*/  STL.64 [R1+0x3878], R8 ;  /* 0x0038780801007387 */ /* 0x0041e40000100a00 */
[----:B0-----:R-:W-:-:S02]  /*61ce0*/  IMAD.MOV.U32 R8, RZ, RZ, R29 ;  /* 0x000000ffff087224 */ /* 0x001fc400078e001d */
[----:B------:R-:W-:-:S05]  /*61cf0*/  IMAD.MOV.U32 R9, RZ, RZ, R28 ;  /* 0x000000ffff097224 */ /* 0x000fca00078e001c */
[----:B------:R0:W-:Y:S01]  /*61d00*/  STL.64 [R1+0x3890], R8 ;  /* 0x0038900801007387 */ /* 0x0001e20000100a00 */
[----:B------:R-:W-:Y:S02]  /*61d10*/  IMAD.MOV.U32 R29, RZ, RZ, R12 ;  /* 0x000000ffff1d7224 */ /* 0x000fe400078e000c */
[----:B------:R-:W-:Y:S01]  /*61d20*/  IMAD.MOV.U32 R28, RZ, RZ, R13 ;  /* 0x000000ffff1c7224 */ /* 0x000fe200078e000d */
[----:B0-----:R-:W2:Y:S01]  /*61d30*/  LDL.64 R8, [R1+0x1e0] ;  /* 0x0001e00001087983 */ /* 0x001ea20000100a00 */
[----:B------:R-:W-:Y:S02]  /*61d40*/  STL.64 [R1+0x890], R4 ;  /* 0x0008900401007387 */ /* 0x000fe40000100a00 */
[----:B------:R0:W-:Y:S02]  /*61d50*/  STL.64 [R1+0x898], R6 ;  /* 0x0008980601007387 */ /* 0x0001e40000100a00 */
[----:B0-----:R-:W4:Y:S01]  /*61d60*/  LDL.LU.64 R6, [R1+0x3910] ;  /* 0x0039100001067983 */ /* 0x001f220000300a00 */
[----:B------:R-:W4:Y:S02]  /*61d70*/  LDL.LU.64 R4, [R1+0x3908] ;  /* 0x0039080001047983 */ /* 0x000f240000300a00 */
[----:B------:R-:W2:Y:S02]  /*61d80*/  LDL.LU.64 R14, [R1+0x3900] ;  /* 0x00390000010e7983 */ /* 0x000ea40000300a00 */
[----:B------:R-:W2:Y:S02]  /*61d90*/  LDL.LU.64 R12, [R1+0x38f8] ;  /* 0x0038f800010c7983 */ /* 0x000ea40000300a00 */
[----:B--2---:R-:W-:Y:S01]  /*61da0*/  HMMA.16816.F32.BF16 R12, R20, R8, R12 ;  /* 0x00000008140c723c */ /* 0x004fe2000004180c */
[----:B------:R-:W-:-:S02]  /*61db0*/  IMAD.MOV.U32 R0, RZ, RZ, R8 ;  /* 0x000000ffff007224 */ /* 0x000fc400078e0008 */
[----:B------:R-:W-:Y:S11]  /*61dc0*/  IMAD.MOV.U32 R2, RZ, RZ, R9 ;  /* 0x000000ffff027224 */ /* 0x000ff600078e0009 */
[----:B------:R-:W-:Y:S09]  /*61dd0*/  @!UPT UIADD3 URZ, URZ, URZ, URZ ;  /* 0x0000003f3f3ff290 */ /* 0x000ff2000fffe03f */
[----:B------:R0:W-:Y:S01]  /*61de0*/  STL.64 [R1+0x870], R12 ;  /* 0x0008700c01007387 */ /* 0x0001e20000100a00 */
[----:B------:R-:W-:Y:S03]  /*61df0*/  STL.64 [R1+0x878], R14 ;  /* 0x0008780e01007387 */ /* 0x000fe60000100a00 */
[----:B0-----:R-:W2:Y:S01]  /*61e00*/  LDL.LU R12, [R1+0x38f0] ;  /* 0x0038f000010c7983 */ /* 0x001ea20000300800 */
[----:B------:R-:W2:Y:S02]  /*61e10*/  LDL R8, [R1+0x30] ;  /* 0x0000300001087983 */ /* 0x000ea40000100800 */
[----:B------:R-:W2:Y:S02]  /*61e20*/  LDL R9, [R1+0x34] ;  /* 0x0000340001097983 */ /* 0x000ea40000100800 */
[----:B--2---:R0:W-:Y:S04]  /*61e30*/  STL.64 [R1+0x38a8], R8 ;  /* 0x0038a80801007387 */ /* 0x0041e80000100a00 */
[----:B0-----:R-:W4:Y:S02]  /*61e40*/  LDL.64 R8, [R1+0x1d0] ;  /* 0x0001d00001087983 */ /* 0x001f240000100a00 */
[----:B----4-:R-:W-:Y:S01]  /*61e50*/  HMMA.16816.F32.BF16 R4, R20, R8, R4 ;  /* 0x000000081404723c */ /* 0x010fe20000041804 */
[----:B------:R-:W-:-:S02]  /*61e60*/  IMAD.MOV.U32 R14, RZ, RZ, R8 ;  /* 0x000000ffff0e7224 */ /* 0x000fc400078e0008 */
[----:B------:R-:W-:-:S05]  /*61e70*/  IMAD.MOV.U32 R15, RZ, RZ, R9 ;  /* 0x000000ffff0f7224 */ /* 0x000fca00078e0009 */
[----:B---3--:R-:W-:Y:S07]  /*61e80*/  HMMA.16816.F32.BF16 R8, R20, R24, R16 ;  /* 0x000000181408723c */ /* 0x008fee0000041810 */
[----:B------:R-:W-:Y:S02]  /*61e90*/  IMAD.MOV.U32 R17, RZ, RZ, R24 ;  /* 0x000000ffff117224 */ /* 0x000fe400078e0018 */
[----:B------:R-:W-:-:S06]  /*61ea0*/  IMAD.MOV.U32 R16, RZ, RZ, R25 ;  /* 0x000000ffff107224 */ /* 0x000fcc00078e0019 */
[----:B------:R-:W-:Y:S01]  /*61eb0*/  STL.64 [R1+0x7d0], R4 ;  /* 0x0007d00401007387 */ /* 0x000fe20000100a00 */
[----:B------:R0:W-:Y:S03]  /*61ec0*/  STL.64 [R1+0x7d8], R6 ;  /* 0x0007d80601007387 */ /* 0x0001e60000100a00 */
[----:B0-----:R-:W2:Y:S01]  /*61ed0*/  LDL.LU.64 R6, [R1+0x38e8] ;  /* 0x0038e80001067983 */ /* 0x001ea20000300a00 */
[----:B------:R-:W3:Y:S03]  /*61ee0*/  LDL.LU.64 R4, [R1+0x38e0] ;  /* 0x0038e00001047983 */ /* 0x000ee60000300a00 */
[----:B------:R-:W-:Y:S02]  /*61ef0*/  STL.64 [R1+0x5a0], R8 ;  /* 0x0005a00801007387 */ /* 0x000fe40000100a00 */
[----:B------:R-:W-:Y:S01]  /*61f00*/  STL.64 [R1+0x5a8], R10 ;  /* 0x0005a80a01007387 */ /* 0x000fe20000100a00 */
[----:B------:R-:W3:Y:S01]  /*61f10*/  LDL.LU R24, [R1+0xc0] ;  /* 0x0000c00001187983 */ /* 0x000ee20000300800 */
[----:B------:R-:W3:Y:S02]  /*61f20*/  LDL.LU R25, [R1+0xc4] ;  /* 0x0000c40001197983 */ /* 0x000ee40000300800 */
        /* <DEDUP_REMOVED lines=24> */
[----:B------:R-:W3:Y:S02]  /*620b0*/  LDL.LU R18, [R1+0xa8] ;  /* 0x0000a80001127983 */ /* 0x000ee40000300800 */
[----:B------:R-:W3:Y:S02]  /*620c0*/  LDL.LU R19, [R1+0xac] ;  /* 0x0000ac0001137983 */ /* 0x000ee40000300800 */
[----:B------:R-:W-:-:S02]  /*620d0*/  IMAD.MOV.U32 R8, RZ, RZ, R7 ;  /* 0x000000ffff087224 */ /* 0x000fc400078e0007 */
[----:B------:R-:W-:Y:S02]  /*620e0*/  IMAD.MOV.U32 R9, RZ, RZ, R6 ;  /* 0x000000ffff097224 */ /* 0x000fe400078e0006 */
[----:B------:R-:W-:Y:S02]  /*620f0*/  IMAD.MOV.U32 R13, RZ, RZ, R4 ;  /* 0x000000ffff0d7224 */ /* 0x000fe400078e0004 */
        /* <DEDUP_REMOVED lines=8> */
[----:B------:R-:W4:Y:S02]  /*62180*/  LDL.LU.64 R24, [R1+0x38d0] ;  /* 0x0038d00001187983 */ /* 0x000f240000300a00 */
[----:B------:R0:W-:Y:S02]  /*62190*/  STL.64 [R1+0x590], R20 ;  /* 0x0005901401007387 */ /* 0x0001e40000100a00 */
[----:B------:R1:W-:Y:S01]  /*621a0*/  STL.64 [R1+0x598], R22 ;  /* 0x0005981601007387 */ /* 0x0003e20000100a00 */
[----:B------:R-:W2:Y:S01]  /*621b0*/  LDL.LU.64 R6, [R1+0x38c8] ;  /* 0x0038c80001067983 */ /* 0x000ea20000300a00 */
[----:B------:R-:W2:Y:S03]  /*621c0*/  LDL.LU.64 R4, [R1+0x38c0] ;  /* 0x0038c00001047983 */ /* 0x000ea60000300a00 */
        /* <DEDUP_REMOVED lines=32> */
[C---:B----4-:R-:W-:Y:S08]  /*623d0*/  HMMA.16816.F32.BF16 R20, R4.reuse, R24, R20 ;  /* 0x000000180414723c */ /* 0x050ff00000041814 */
[----:B--2---:R-:W-:Y:S11]  /*623e0*/  HMMA.16816.F32.BF16 R16, R4, R8, R16 ;  /* 0x000000080410723c */ /* 0x004ff60000041810 */
[----:B------:R-:W-:Y:S11]  /*623f0*/  @!UPT UIADD3 URZ, URZ, URZ, URZ ;  /* 0x0000003f3f3ff290 */ /* 0x000ff6000fffe03f */
[----:B------:R-:W-:Y:S01]  /*62400*/  @!UPT UIADD3 URZ, URZ, URZ, URZ ;  /* 0x0000003f3f3ff290 */ /* 0x000fe2000fffe03f */
[----:B------:R0:W-:Y:S01]  /*62410*/  STL.64 [R1+0x540], R16 ;  /* 0x0005401001007387 */ /* 0x0001e20000100a00 */
[----:B------:R1:W-:Y:S03]  /*62420*/  STL.64 [R1+0x548], R18 ;  /* 0x0005481201007387 */ /* 0x0003e60000100a00 */
[----:B0-----:R-:W2:Y:S01]  /*62430*/  LDL.LU.64 R16, [R1+0x3858] ;  /* 0x0038580001107983 */ /* 0x001ea20000300a00 */
[----:B-1----:R-:W-:Y:S02]  /*62440*/  IMAD.MOV.U32 R19, RZ, RZ, R8 ;  /* 0x000000ffff137224 */ /* 0x002fe400078e0008 */
[----:B------:R-:W-:Y:S02]  /*62450*/  IMAD.MOV.U32 R18, RZ, RZ, R9 ;  /* 0x000000ffff127224 */ /* 0x000fe400078e0009 */
[----:B------:R-:W4:Y:S01]  /*62460*/  LDL.LU.64 R10, [R1+0x3850] ;  /* 0x00385000010a7983 */ /* 0x000f220000300a00 */
[----:B------:R-:W4:Y:S01]  /*62470*/  LDL.LU.64 R8, [R1+0x3848] ;  /* 0x0038480001087983 */ /* 0x000f220000300a00 */
[----:B------:R-:W-:Y:S02]  /*62480*/  STL.64 [R1+0x3728], R24 ;  /* 0x0037281801007387 */ /* 0x000fe40000100a00 */
[----:B------:R-:W-:Y:S02]  /*62490*/  STL.64 [R1+0x530], R20 ;  /* 0x0005301401007387 */ /* 0x000fe40000100a00 */
[----:B------:R-:W-:Y:S02]  /*624a0*/  STL.64 [R1+0x538], R22 ;  /* 0x0005381601007387 */ /* 0x000fe40000100a00 */
[----:B------:R-:W0:Y:S04]  /*624b0*/  LDSM.16.MT88.4 R20, [R3+0x8080] ;  /* 0x008080000314783b */ /* 0x000e280000004200 */
[----:B0-----:R-:W-:Y:S01]  /*624c0*/  STL.64 [R1+0x3678], R22 ;  /* 0x0036781601007387 */ /* 0x001fe20000100a00 */
[----:B------:R0:W-:Y:S02]  /*624d0*/  STL.64 [R1+0x3670], R20 ;  /* 0x0036701401007387 */ /* 0x0001e40000100a00 */
[----:B0-----:R-:W-:-:S02]  /*624e0*/  IMAD.MOV.U32 R20, RZ, RZ, R13 ;  /* 0x000000ffff147224 */ /* 0x001fc400078e000d */
[----:B------:R-:W4:Y:S01]  /*624f0*/  LDL.LU R13, [R1+0x3844] ;  /* 0x00384400010d7983 */ /* 0x000f220000300800 */
[----:B------:R-:W-:Y:S02]  /*62500*/  IMAD.MOV.U32 R21, RZ, RZ, R27 ;  /* 0x000000ffff157224 */ /* 0x000fe400078e001b */
[----:B------:R-:W2:Y:S03]  /*62510*/  LDL.LU R27, [R1+0x3840] ;  /* 0x00384000011b7983 */ /* 0x000ea60000300800 */
[----:B------:R0:W-:Y:S04]  /*62520*/  STL.64 [R1+0x3778], R20 ;  /* 0x0037781401007387 */ /* 0x0001e80000100a00 */
[----:B0-----:R-:W2:Y:S01]  /*62530*/  LDL.LU R20, [R1+0x1a0] ;  /* 0x0001a00001147983 */ /* 0x001ea20000300800 */
[----:B------:R-:W2:Y:S02]  /*62540*/  LDL.LU R21, [R1+0x1a4] ;  /* 0x0001a40001157983 */ /* 0x000ea40000300800 */
[----:B------:R-:W2:Y:S02]  /*62550*/  LDL.LU R22, [R1+0x1a8] ;  /* 0x0001a80001167983 */ /* 0x000ea40000300800 */
[----:B------:R-:W2:Y:S01]  /*62560*/  LDL.LU R23, [R1+0x1ac] ;  /* 0x0001ac0001177983 */ /* 0x000ea20000300800 */
[C---:B----4-:R-:W-:Y:S11]  /*62570*/  HMMA.16816.F32.BF16 R8, R4.reuse, R12, R8 ;  /* 0x0000000c0408723c */ /* 0x050ff60000041808 */
[----:B------:R-:W-:Y:S11]  /*62580*/  @!UPT UIADD3 URZ, URZ, URZ, URZ ;  /* 0x0000003f3f3ff290 */ /* 0x000ff6000fffe03f */
[----:B------:R-:W-:Y:S01]  /*62590*/  @!UPT UIADD3 URZ, URZ, URZ, URZ ;  /* 0x0000003f3f3ff290 */ /* 0x000fe2000fffe03f */
[----:B------:R-:W-:Y:S01]  /*625a0*/  STL.64 [R1+0x520], R8 ;  /* 0x0005200801007387 */ /* 0x000fe20000100a00 */
[----:B------:R0:W-:Y:S03]  /*625b0*/  STL.64 [R1+0x528], R10 ;  /* 0x0005280a01007387 */ /* 0x0001e60000100a00 */
[----:B0-----:R-:W4:Y:S01]  /*625c0*/  LDL.LU.64 R10, [R1+0x3838] ;  /* 0x00383800010a7983 */ /* 0x001f220000300a00 */
[----:B------:R-:W2:Y:S02]  /*625d0*/  LDL.LU.64 R8, [R1+0x3830] ;  /* 0x0038300001087983 */ /* 0x000ea40000300a00 */
[----:B------:R-:W-:Y:S01]  /*625e0*/  STL.64 [R1+0x3748], R12 ;  /* 0x0037480c01007387 */ /* 0x000fe20000100a00 */
[----:B--2---:R-:W-:Y:S01]  /*625f0*/  HMMA.16816.F32.BF16 R20, R4, R8, R20 ;  /* 0x000000080414723c */ /* 0x004fe20000041814 */
[----:B----4-:R-:W-:Y:S01]  /*62600*/  STL.64 [R1+0x3708], R10 ;  /* 0x0037080a01007387 */ /* 0x010fe20000100a00 */
[----:B------:R0:W-:Y:S05]  /*62610*/  STL.64 [R1+0x3700], R8 ;  /* 0x0037000801007387 */ /* 0x0001ea0000100a00 */
[----:B0-----:R-:W-:Y:S11]  /*62620*/  IMAD.MOV.U32 R9, RZ, RZ, R18 ;  /* 0x000000ffff097224 */ /* 0x001ff600078e0012 */
[----:B------:R-:W-:Y:S05]  /*62630*/  @!UPT UIADD3 URZ, URZ, URZ, URZ ;  /* 0x0000003f3f3ff290 */ /* 0x000fea000fffe03f */
[----:B------:R0:W-:Y:S01]  /*62640*/  STL.64 [R1+0x510], R20 ;  /* 0x0005101401007387 */ /* 0x0001e20000100a00 */
[----:B------:R-:W-:Y:S02]  /*62650*/  STL.64 [R1+0x518], R22 ;  /* 0x0005181601007387 */ /* 0x000fe40000100a00 */
[----:B------:R-:W-:Y:S02]  /*62660*/  IMAD.MOV.U32 R8, RZ, RZ, R19 ;  /* 0x000000ffff087224 */ /* 0x000fe400078e0013 */
[----:B0-----:R-:W-:Y:S02]  /*62670*/  IMAD.MOV.U32 R20, RZ, RZ, R17 ;  /* 0x000000ffff147224 */ /* 0x001fe400078e0011 */
[----:B------:R-:W-:-:S05]  /*62680*/  IMAD.MOV.U32 R21, RZ, RZ, R16 ;  /* 0x000000ffff157224 */ /* 0x000fca00078e0010 */
[----:B------:R0:W-:Y:S01]  /*62690*/  STL.64 [R1+0x3790], R20 ;  /* 0x0037901401007387 */ /* 0x0001e20000100a00 */
[----:B------:R-:W2:Y:S02]  /*626a0*/  LDL.LU R16, [R1+0x320] ;  /* 0x0003200001107983 */ /* 0x000ea40000300800 */
[----:B------:R-:W2:Y:S02]  /*626b0*/  LDL.LU R17, [R1+0x324] ;  /* 0x0003240001117983 */ /* 0x000ea40000300800 */
[----:B------:R-:W4:Y:S01]  /*626c0*/  LDL.LU R18, [R1+0x328] ;  /* 0x0003280001127983 */ /* 0x000f220000300800 */
[----:B------:R-:W4:Y:S01]  /*626d0*/  LDL.LU R19, [R1+0x32c] ;  /* 0x00032c0001137983 */ /* 0x000f220000300800 */
[----:B0-----:R-:W-:Y:S02]  /*626e0*/  IMAD.MOV.U32 R20, RZ, RZ, R14 ;  /* 0x000000ffff147224 */ /* 0x001fe400078e000e */
        /* <DEDUP_REMOVED lines=31> */
[----:B---3--:R-:W-:-:S05]  /*628e0*/  IMAD.MOV.U32 R21, RZ, RZ, R26 ;  /* 0x000000ffff157224 */ /* 0x008fca00078e001a */
[----:B------:R-:W-:Y:S04]  /*628f0*/  STL.64 [R1+0x37f0], R20 ;  /* 0x0037f01401007387 */ /* 0x000fe80000100a00 */
[----:B----4-:R-:W-:Y:S01]  /*62900*/  STL.64 [R1+0x37d0], R18 ;  /* 0x0037d01201007387 */ /* 0x010fe20000100a00 */
[----:B--2---:R0:W-:Y:S03]  /*62910*/  STL.64 [R1+0x37c8], R16 ;  /* 0x0037c81001007387 */ /* 0x0041e60000100a00 */
        /* <DEDUP_REMOVED lines=37> */
[----:B---3--:R0:W-:Y:S02]  /*62b70*/  STL.64 [R1+0x3730], R24 ;  /* 0x0037301801007387 */ /* 0x0081e40000100a00 */
[----:B0-----:R-:W3:Y:S01]  /*62b80*/  LDL.64 R24, [R1+0x20] ;  /* 0x0000200001187983 */ /* 0x001ee20000100a00 */
[----:B------:R-:W-:-:S02]  /*62b90*/  IMAD.MOV.U32 R20, RZ, RZ, R2 ;  /* 0x000000ffff147224 */ /* 0x000fc400078e0002 */
[----:B------:R-:W-:-:S07]  /*62ba0*/  IMAD.MOV.U32 R21, RZ, RZ, R0 ;  /* 0x000000ffff157224 */ /* 0x000fce00078e0000 */
[C---:B------:R-:W-:Y:S01]  /*62bb0*/  HMMA.16816.F32.BF16 R20, R4.reuse, R20, R16 ;  /* 0x000000140414723c */ /* 0x040fe20000041810 */
[----:B---3--:R0:W-:Y:S04]  /*62bc0*/  STL.64 [R1+0x3740], R24 ;  /* 0x0037401801007387 */ /* 0x0081e80000100a00 */
[----:B0-----:R-:W3:Y:S04]  /*62bd0*/  LDL.64 R24, [R1+0x30] ;  /* 0x0000300001187983 */ /* 0x001ee80000100a00 */
[----:B---3--:R0:W-:Y:S04]  /*62be0*/  STL.64 [R1+0x3760], R24 ;  /* 0x0037601801007387 */ /* 0x0081e80000100a00 */
[----:B0-----:R-:W3:Y:S01]  /*62bf0*/  LDL.LU R24, [R1+0x350] ;  /* 0x0003500001187983 */ /* 0x001ee20000300800 */
[----:B------:R-:W3:Y:S02]  /*62c00*/  LDL.LU R25, [R1+0x354] ;  /* 0x0003540001197983 */ /* 0x000ee40000300800 */
[----:B------:R-:W3:Y:S02]  /*62c10*/  LDL.LU R26, [R1+0x358] ;  /* 0x00035800011a7983 */ /* 0x000ee40000300800 */
[----:B------:R-:W3:Y:S01]  /*62c20*/  LDL.LU R27, [R1+0x35c] ;  /* 0x00035c00011b7983 */ /* 0x000ee20000300800 */
[----:B------:R0:W-:Y:S04]  /*62c30*/  STL.64 [R1+0x3720], R8 ;  /* 0x0037200801007387 */ /* 0x0001e80000100a00 */
[----:B0-----:R-:W4:Y:S01]  /*62c40*/  LDL.64 R8, [R1+0x10] ;  /* 0x0000100001087983 */ /* 0x001f220000100a00 */
[----:B------:R-:W2:Y:S02]  /*62c50*/  LDL.LU.64 R18, [R1+0x3818] ;  /* 0x0038180001127983 */ /* 0x000ea40000300a00 */
[----:B------:R-:W2:Y:S02]  /*62c60*/  LDL.LU.64 R16, [R1+0x3810] ;  /* 0x0038100001107983 */ /* 0x000ea40000300a00 */
[----:B------:R0:W-:Y:S01]  /*62c70*/  STL.64 [R1+0x500], R20 ;  /* 0x0005001401007387 */ /* 0x0001e20000100a00 */
[----:B------:R2:W-:Y:S04]  /*62c80*/  STL.64 [R1+0x508], R22 ;  /* 0x0005081601007387 */ /* 0x0005e80000100a00 */
        /* <DEDUP_REMOVED lines=43> */
[----:B--2---:R-:W-:Y:S02]  /*62f40*/  HMMA.16816.F32.BF16 R4, R4, R20, R16 ;  /* 0x000000140404723c */ /* 0x004fe40000041810 */
[----:B------:R-:W3:Y:S01]  /*62f50*/  LDL.LU.64 R18, [R1+0x3770] ;  /* 0x0037700001127983 */ /* 0x000ee20000300a00 */
[----:B------:R-:W3:Y:S11]  /*62f60*/  LDL.LU.64 R16, [R1+0x3768] ;  /* 0x0037680001107983 */ /* 0x000ef60000300a00 */
[----:B------:R-:W-:Y:S09]  /*62f70*/  @!UPT UIADD3 URZ, URZ, URZ, URZ ;  /* 0x0000003f3f3ff290 */ /* 0x000ff2000fffe03f */
[----:B------:R0:W-:Y:S01]  /*62f80*/  STL.64 [R1+0x60], R4 ;  /* 0x0000600401007387 */ /* 0x0001e20000100a00 */
[----:B------:R1:W-:Y:S03]  /*62f90*/  STL.64 [R1+0x68], R6 ;  /* 0x0000680601007387 */ /* 0x0003e60000100a00 */
[----:B0-----:R-:W2:Y:S01]  /*62fa0*/  LDL.LU R4, [R1+0x3c0] ;  /* 0x0003c00001047983 */ /* 0x001ea20000300800 */
[----:B------:R-:W2:Y:S02]  /*62fb0*/  LDL.LU R5, [R1+0x3c4] ;  /* 0x0003c40001057983 */ /* 0x000ea40000300800 */
[----:B-1----:R-:W2:Y:S02]  /*62fc0*/  LDL.LU R6, [R1+0x3c8] ;  /* 0x0003c80001067983 */ /* 0x002ea40000300800 */
[----:B------:R-:W2:Y:S02]  /*62fd0*/  LDL.LU R7, [R1+0x3cc] ;  /* 0x0003cc0001077983 */ /* 0x000ea40000300800 */
[----:B------:R-:W-:-:S02]  /*62fe0*/  IMAD.MOV.U32 R2, RZ, RZ, R12 ;  /* 0x000000ffff027224 */ /* 0x000fc400078e000c */
[----:B------:R-:W-:Y:S01]  /*62ff0*/  IMAD.MOV.U32 R0, RZ, RZ, R13 ;  /* 0x000000ffff007224 */ /* 0x000fe200078e000d */
[C---:B---3--:R-:W-:Y:S01]  /*63000*/  HMMA.16816.F32.BF16 R24, R16.reuse, R12, R24 ;  /* 0x0000000c1018723c */ /* 0x048fe20000041818 */
        /* <DEDUP_REMOVED lines=10> */
[----:B------:R-:W3:Y:S03]  /*630b0*/  LDL.LU R23, [R1+0x39c] ;  /* 0x00039c0001177983 */ /* 0x000ee60000300800 */
[----:B------:R0:W-:Y:S01]  /*630c0*/  STL.64 [R1+0x120], R24 ;  /* 0x0001201801007387 */ /* 0x0001e20000100a00 */
[----:B------:R-:W-:Y:S03]  /*630d0*/  STL.64 [R1+0x128], R26 ;  /* 0x0001281a01007387 */ /* 0x000fe60000100a00 */
[----:B0-----:R-:W2:Y:S01]  /*630e0*/  LDL.LU.64 R24, [R1+0x3760] ;  /* 0x0037600001187983 */ /* 0x001ea20000300a00 */
[----:B------:R-:W2:Y:S02]  /*630f0*/  LDL.LU.64 R14, [R1+0x3758] ;  /* 0x00375800010e7983 */ /* 0x000ea40000300a00 */
[----:B------:R-:W2:Y:S02]  /*63100*/  LDL.LU.64 R12, [R1+0x3750] ;  /* 0x00375000010c7983 */ /* 0x000ea40000300a00 */
        /* <DEDUP_REMOVED lines=8> */
[----:B------:R-:W3:Y:S02]  /*63190*/  LDL.LU.64 R24, [R1+0x3740] ;  /* 0x0037400001187983 */ /* 0x000ee40000300a00 */
[C---:B---3--:R-:W-:Y:S11]  /*631a0*/  HMMA.16816.F32.BF16 R20, R16.reuse, R24, R20 ;  /* 0x000000181014723c */ /* 0x048ff60000041814 */
[----:B------:R-:W-:Y:S11]  /*631b0*/  @!UPT UIADD3 URZ, URZ, URZ, URZ ;  /* 0x0000003f3f3ff290 */ /* 0x000ff6000fffe03f */
[----:B------:R-:W-:Y:S01]  /*631c0*/  @!UPT UIADD3 URZ, URZ, URZ, URZ ;  /* 0x0000003f3f3ff290 */ /* 0x000fe2000fffe03f */
[----:B------:R-:W-:Y:S01]  /*631d0*/  STL.64 [R1+0x100], R20 ;  /* 0x0001001401007387 */ /* 0x000fe20000100a00 */
[----:B------:R0:W-:Y:S02]  /*631e0*/  STL.64 [R1+0x108], R22 ;  /* 0x0001081601007387 */ /* 0x0001e40000100a00 */
[----:B------:R-:W4:Y:S02]  /*631f0*/  LDL.LU.64 R26, [R1+0x3738] ;  /* 0x00373800011a7983 */ /* 0x000f240000300a00 */
[----:B0-----:R-:W-:Y:S02]  /*63200*/  IMAD.MOV.U32 R23, RZ, RZ, R24 ;  /* 0x000000ffff177224 */ /* 0x001fe400078e0018 */
[----:B------:R-:W-:Y:S02]  /*63210*/  IMAD.MOV.U32 R22, RZ, RZ, R25 ;  /* 0x000000ffff167224 */ /* 0x000fe400078e0019 */
[----:B------:R-:W4:Y:S02]  /*63220*/  LDL.LU.64 R24, [R1+0x3730] ;  /* 0x0037300001187983 */ /* 0x000f240000300a00 */
[C---:B----4-:R-:W-:Y:S11]  /*63230*/  HMMA.16816.F32.BF16 R24, R16.reuse, R8, R24 ;  /* 0x000000081018723c */ /* 0x050ff60000041818 */
        /* <DEDUP_REMOVED lines=9> */
[----:B------:R-:W4:Y:S01]  /*632d0*/  LDL.LU.64 R6, [R1+0x3718] ;  /* 0x0037180001067983 */ /* 0x000f220000300a00 */
[----:B------:R-:W4:Y:S11]  /*632e0*/  LDL.LU.64 R4, [R1+0x3710] ;  /* 0x0037100001047983 */ /* 0x000f360000300a00 */
[----:B------:R-:W-:Y:S09]  /*632f0*/  @!UPT UIADD3 URZ, URZ, URZ, URZ ;  /* 0x0000003f3f3ff290 */ /* 0x000ff2000fffe03f */
[----:B------:R-:W-:Y:S01]  /*63300*/  STL.64 [R1+0xe0], R8 ;  /* 0x0000e00801007387 */ /* 0x000fe20000100a00 */
[----:B------:R0:W-:Y:S03]  /*63310*/  STL.64 [R1+0xe8], R10 ;  /* 0x0000e80a01007387 */ /* 0x0001e60000100a00 */
[----:B0-----:R-:W2:Y:S01]  /*63320*/  LDL.LU.64 R10, [R1+0x3708] ;  /* 0x00370800010a7983 */ /* 0x001ea20000300a00 */
[----:B------:R-:W2:Y:S02]  /*63330*/  LDL.LU.64 R8, [R1+0x3700] ;  /* 0x0037000001087983 */ /* 0x000ea40000300a00 */
[----:B---3--:R0:W-:Y:S01]  /*63340*/  STL.64 [R1+0x36f8], R24 ;  /* 0x0036f81801007387 */ /* 0x0081e20000100a00 */
[C---:B----4-:R-:W-:Y:S01]  /*63350*/  HMMA.16816.F32.BF16 R4, R16.reuse, R24, R4 ;  /* 0x000000181004723c */ /* 0x050fe20000041804 */
[----:B0-----:R-:W3:Y:S11]  /*63360*/  LDL.64 R24, [R1+0x50] ;  /* 0x0000500001187983 */ /* 0x001ef60000100a00 */
[----:B------:R-:W-:Y:S11]  /*63370*/  @!UPT UIADD3 URZ, URZ, URZ, URZ ;  /* 0x0000003f3f3ff290 */ /* 0x000ff6000fffe03f */
[----:B------:R-:W-:Y:S01]  /*63380*/  STL.64 [R1+0xd0], R4 ;  /* 0x0000d00401007387 */ /* 0x000fe20000100a00 */
[----:B------:R-:W-:Y:S02]  /*63390*/  STL.64 [R1+0xd8], R6 ;  /* 0x0000d80601007387 */ /* 0x000fe40000100a00 */
[----:B------:R-:W0:Y:S04]  /*633a0*/  LDSM.16.MT88.4 R4, [R3+0x8100] ;  /* 0x008100000304783b */ /* 0x000e280000004200 */
[----:B------:R-:W4:Y:S01]  /*633b0*/  LDL.64 R20, [R1+0x210] ;  /* 0x0002100001147983 */ /* 0x000f220000100a00 */
[----:B------:R-:W-:Y:S04]  /*633c0*/  STL [R1+0x35f0], R3 ;  /* 0x0035f00301007387 */ /* 0x000fe80000100800 */
[----:B0-----:R-:W-:Y:S01]  /*633d0*/  STL.64 [R1+0x3550], R6 ;  /* 0x0035500601007387 */ /* 0x001fe20000100a00 */
[----:B------:R0:W-:Y:S03]  /*633e0*/  STL.64 [R1+0x3548], R4 ;  /* 0x0035480401007387 */ /* 0x0001e60000100a00 */
        /* <DEDUP_REMOVED lines=8> */
[----:B------:R1:W-:Y:S03]  /*63470*/  STL.64 [R1+0xc8], R6 ;  /* 0x0000c80601007387 */ /* 0x0003e60000100a00 */
[----:B0-----:R-:W2:Y:S01]  /*63480*/  LDL.LU R4, [R1+0x4e0] ;  /* 0x0004e00001047983 */ /* 0x001ea20000300800 */
[----:B------:R-:W2:Y:S02]  /*63490*/  LDL.LU R5, [R1+0x4e4] ;  /* 0x0004e40001057983 */ /* 0x000ea40000300800 */
[----:B-1----:R-:W2:Y:S02]  /*634a0*/  LDL.LU R6, [R1+0x4e8] ;  /* 0x0004e80001067983 */ /* 0x002ea40000300800 */
[----:B------:R-:W2:Y:S02]  /*634b0*/  LDL.LU R7, [R1+0x4ec] ;  /* 0x0004ec0001077983 */ /* 0x000ea40000300800 */
[----:B--2---:R-:W-:Y:S01]  /*634c0*/  STL.64 [R1+0x3600], R6 ;  /* 0x0036000601007387 */ /* 0x004fe20000100a00 */
[----:B------:R0:W-:Y:S03]  /*634d0*/  STL.64 [R1+0x35f8], R4 ;  /* 0x0035f80401007387 */ /* 0x0001e60000100a00 */
[----:B0-----:R-:W2:Y:S01]  /*634e0*/  LDL.LU R4, [R1+0x3f0] ;  /* 0x0003f00001047983 */ /* 0x001ea20000300800 */
[----:B------:R-:W2:Y:S02]  /*634f0*/  LDL.LU R5, [R1+0x3f4] ;  /* 0x0003f40001057983 */ /* 0x000ea40000300800 */
[----:B------:R-:W2:Y:S02]  /*63500*/  LDL.LU R6, [R1+0x3f8] ;  /* 0x0003f80001067983 */ /* 0x000ea40000300800 */
[----:B------:R-:W2:Y:S01]  /*63510*/  LDL.LU R7, [R1+0x3fc] ;  /* 0x0003fc0001077983 */ /* 0x000ea20000300800 */
[----:B------:R-:W-:Y:S01]  /*63520*/  STL [R1+0x35f4], R13 ;  /* 0x0035f40d01007387 */ /* 0x000fe20000100800 */
[----:B------:R-:W-:Y:S01]  /*63530*/  STL [R1+0x36f0], R12 ;  /* 0x0036f00c01007387 */ /* 0x000fe20000100800 */
[----:B--2---:R-:W-:Y:S11]  /*63540*/  HMMA.16816.F32.BF16 R4, R16, R8, R4 ;  /* 0x000000081004723c */ /* 0x004ff60000041804 */
        /* <DEDUP_REMOVED lines=9> */
[----:B------:R0:W-:Y:S02]  /*635e0*/  STL.64 [R1+0x3608], R4 ;  /* 0x0036080401007387 */ /* 0x0001e40000100a00 */
[----:B0-----:R-:W-:-:S02]  /*635f0*/  IMAD.MOV.U32 R4, RZ, RZ, R27 ;  /* 0x000000ffff047224 */ /* 0x001fc400078e001b */
[----:B------:R-:W-:-:S05]  /*63600*/  IMAD.MOV.U32 R5, RZ, RZ, R26 ;  /* 0x000000ffff057224 */ /* 0x000fca00078e001a */
[----:B------:R0:W-:Y:S02]  /*63610*/  STL.64 [R1+0x3628], R4 ;  /* 0x0036280401007387 */ /* 0x0001e40000100a00 */
[----:B0-----:R-:W-:Y:S02]  /*63620*/  IMAD.MOV.U32 R4, RZ, RZ, R23 ;  /* 0x000000ffff047224 */ /* 0x001fe400078e0017 */
[----:B------:R-:W-:-:S05]  /*63630*/  IMAD.MOV.U32 R5, RZ, RZ, R22 ;  /* 0x000000ffff057224 */ /* 0x000fca00078e0016 */
[----:B------:R0:W-:Y:S04]  /*63640*/  STL.64 [R1+0x3640], R4 ;  /* 0x0036400401007387 */ /* 0x0001e80000100a00 */
[----:B0-----:R-:W4:Y:S01]  /*63650*/  LDL.LU R4, [R1+0x420] ;  /* 0x0004200001047983 */ /* 0x001f220000300800 */
[----:B------:R-:W4:Y:S02]  /*63660*/  LDL.LU R5, [R1+0x424] ;  /* 0x0004240001057983 */ /* 0x000f240000300800 */
[----:B------:R-:W4:Y:S02]  /*63670*/  LDL.LU R6, [R1+0x428] ;  /* 0x0004280001067983 */ /* 0x000f240000300800 */
[----:B------:R-:W4:Y:S01]  /*63680*/  LDL.LU R7, [R1+0x42c] ;  /* 0x00042c0001077983 */ /* 0x000f220000300800 */
[----:B------:R-:W-:Y:S01]  /*63690*/  STL.64 [R1+0x35e0], R10 ;  /* 0x0035e00a01007387 */ /* 0x000fe20000100a00 */
[----:B------:R0:W-:Y:S03]  /*636a0*/  STL.64 [R1+0x35d8], R8 ;  /* 0x0035d80801007387 */ /* 0x0001e60000100a00 */
[----:B0-----:R-:W3:Y:S01]  /*636b0*/  LDL.LU R8, [R1+0x410] ;  /* 0x0004100001087983 */ /* 0x001ee20000300800 */
[----:B------:R-:W3:Y:S02]  /*636c0*/  LDL.LU R9, [R1+0x414] ;  /* 0x0004140001097983 */ /* 0x000ee40000300800 */
[----:B------:R-:W3:Y:S02]  /*636d0*/  LDL.LU R10, [R1+0x418] ;  /* 0x00041800010a7983 */ /* 0x000ee40000300800 */
        /* <DEDUP_REMOVED lines=8> */
[----:B------:R-:W2:Y:S01]  /*63760*/  LDL.LU.64 R24, [R1+0x36f8] ;  /* 0x0036f80001187983 */ /* 0x000ea20000300a00 */
[----:B----4-:R-:W-:Y:S02]  /*63770*/  HMMA.16816.F32.BF16 R4, R16, R20, R4 ;  /* 0x000000141004723c */ /* 0x010fe40000041804 */
[----:B------:R-:W-:Y:S02]  /*63780*/  STL.64 [R1+0x36d8], R8 ;  /* 0x0036d80801007387 */ /* 0x000fe40000100a00 */
[----:B------:R-:W-:-:S02]  /*63790*/  IMAD.MOV.U32 R27, RZ, RZ, R20 ;  /* 0x000000ffff1b7224 */ /* 0x000fc400078e0014 */
[----:B------:R-:W-:Y:S11]  /*637a0*/  IMAD.MOV.U32 R26, RZ, RZ, R21 ;  /* 0x000000ffff1a7224 */ /* 0x000ff600078e0015 */
[----:B------:R-:W-:Y:S06]  /*637b0*/  @!UPT UIADD3 URZ, URZ, URZ, URZ ;  /* 0x0000003f3f3ff290 */ /* 0x000fec000fffe03f */
[----:B------:R0:W-:Y:S01]  /*637c0*/  STL.64 [R1+0x290], R4 ;  /* 0x0002900401007387 */ /* 0x0001e20000100a00 */
[----:B------:R-:W-:Y:S02]  /*637d0*/  STL.64 [R1+0x298], R6 ;  /* 0x0002980601007387 */ /* 0x000fe40000100a00 */
[----:B0-----:R-:W-:Y:S02]  /*637e0*/  IMAD.MOV.U32 R4, RZ, RZ, R15 ;  /* 0x000000ffff047224 */ /* 0x001fe400078e000f */
[----:B------:R-:W-:-:S05]  /*637f0*/  IMAD.MOV.U32 R5, RZ, RZ, R14 ;  /* 0x000000ffff057224 */ /* 0x000fca00078e000e */
[----:B------:R0:W-:Y:S01]  /*63800*/  STL.64 [R1+0x3658], R4 ;  /* 0x0036580401007387 */ /* 0x0001e20000100a00 */
[----:B------:R-:W-:Y:S02]  /*63810*/  STL.64 [R1+0x3620], R26 ;  /* 0x0036201a01007387 */ /* 0x000fe40000100a00 */
[----:B0-----:R-:W-:Y:S02]  /*63820*/  IMAD.MOV.U32 R4, RZ, RZ, R2 ;  /* 0x000000ffff047224 */ /* 0x001fe400078e0002 */
[----:B------:R-:W-:Y:S01]  /*63830*/  IMAD.MOV.U32 R5, RZ, RZ, R0 ;  /* 0x000000ffff057224 */ /* 0x000fe200078e0000 */
[----:B--2---:R0:W-:Y:S04]  /*63840*/  STL.64 [R1+0x3618], R24 ;  /* 0x0036181801007387 */ /* 0x0041e80000100a00 */
        /* <DEDUP_REMOVED lines=19> */
[----:B------:R-:W3:Y:S01]  /*63980*/  LDL.LU R12, [R1+0x430] ;  /* 0x00043000010c7983 */ /* 0x000ee20000300800 */
[----:B------:R-:W3:Y:S02]  /*63990*/  LDL.LU R13, [R1+0x434] ;  /* 0x00043400010d7983 */ /* 0x000ee40000300800 */
[----:B------:R-:W3:Y:S02]  /*639a0*/  LDL.LU R14, [R1+0x438] ;  /* 0x00043800010e7983 */ /* 0x000ee40000300800 */
[----:B------:R-:W3:Y:S01]  /*639b0*/  LDL.LU R15, [R1+0x43c] ;  /* 0x00043c00010f7983 */ /* 0x000ee20000300800 */
        /* <DEDUP_REMOVED lines=8> */
[----:B----4-:R0:W-:Y:S01]  /*63a40*/  STL.64 [R1+0x36d0], R4 ;  /* 0x0036d00401007387 */ /* 0x0101e20000100a00 */
[----:B------:R-:W4:Y:S03]  /*63a50*/  LDL.64 R20, [R1+0x1c0] ;  /* 0x0001c00001147983 */ /* 0x000f260000100a00 */
[----:B0-----:R-:W2:Y:S04]  /*63a60*/  LDL.64 R4, [R1+0x1f0] ;  /* 0x0001f00001047983 */ /* 0x001ea80000100a00 */
[----:B----4-:R0:W-:Y:S04]  /*63a70*/  STL.64 [R1+0x36b0], R20 ;  /* 0x0036b01401007387 */ /* 0x0101e80000100a00 */
        /* <DEDUP_REMOVED lines=16> */
[----:B------:R-:W-:Y:S01]  /*63b80*/  HMMA.16816.F32.BF16 R12, R16, R8, R12 ;  /* 0x00000008100c723c */ /* 0x000fe2000004180c */
[----:B----4-:R-:W-:Y:S01]  /*63b90*/  STL.64 [R1+0x3650], R26 ;  /* 0x0036501a01007387 */ /* 0x010fe20000100a00 */
[----:B---3--:R0:W-:Y:S03]  /*63ba0*/  STL.64 [R1+0x3648], R24 ;  /* 0x0036481801007387 */ /* 0x0081e60000100a00 */
[----:B0-----:R-:W3:Y:S01]  /*63bb0*/  LDL.LU R24, [R1+0x4a0] ;  /* 0x0004a00001187983 */ /* 0x001ee20000300800 */
[----:B------:R-:W3:Y:S02]  /*63bc0*/  LDL.LU R25, [R1+0x4a4] ;  /* 0x0004a40001197983 */ /* 0x000ee40000300800 */
[----:B------:R-:W4:Y:S02]  /*63bd0*/  LDL.LU R26, [R1+0x4a8] ;  /* 0x0004a800011a7983 */ /* 0x000f240000300800 */
[----:B------:R-:W4:Y:S02]  /*63be0*/  LDL.LU R27, [R1+0x4ac] ;  /* 0x0004ac00011b7983 */ /* 0x000f240000300800 */
[----:B----4-:R-:W-:Y:S01]  /*63bf0*/  STL.64 [R1+0x3668], R26 ;  /* 0x0036681a01007387 */ /* 0x010fe20000100a00 */
[----:B---3--:R0:W-:Y:S03]  /*63c00*/  STL.64 [R1+0x3660], R24 ;  /* 0x0036601801007387 */ /* 0x0081e60000100a00 */
[----:B0-----:R-:W3:Y:S01]  /*63c10*/  LDL.LU R24, [R1+0x490] ;  /* 0x0004900001187983 */ /* 0x001ee20000300800 */
[----:B------:R-:W3:Y:S02]  /*63c20*/  LDL.LU R25, [R1+0x494] ;  /* 0x0004940001197983 */ /* 0x000ee40000300800 */
[----:B------:R-:W3:Y:S02]  /*63c30*/  LDL.LU R26, [R1+0x498] ;  /* 0x00049800011a7983 */ /* 0x000ee40000300800 */
[----:B------:R-:W3:Y:S02]  /*63c40*/  LDL.LU R27, [R1+0x49c] ;  /* 0x00049c00011b7983 */ /* 0x000ee40000300800 */
[----:B------:R0:W-:Y:S01]  /*63c50*/  STL.64 [R1+0x280], R12 ;  /* 0x0002800c01007387 */ /* 0x0001e20000100a00 */
[----:B------:R1:W-:Y:S03]  /*63c60*/  STL.64 [R1+0x288], R14 ;  /* 0x0002880e01007387 */ /* 0x0003e60000100a00 */
[----:B0-----:R-:W4:Y:S01]  /*63c70*/  LDL.LU R12, [R1+0x36f0] ;  /* 0x0036f000010c7983 */ /* 0x001f220000300800 */
[----:B-1----:R-:W-:-:S02]  /*63c80*/  IMAD.MOV.U32 R14, RZ, RZ, R8 ;  /* 0x000000ffff0e7224 */ /* 0x002fc400078e0008 */
[----:B------:R-:W-:Y:S02]  /*63c90*/  IMAD.MOV.U32 R15, RZ, RZ, R9 ;  /* 0x000000ffff0f7224 */ /* 0x000fe400078e0009 */
[----:B------:R-:W2:Y:S01]  /*63ca0*/  LDL.LU.64 R10, [R1+0x36e8] ;  /* 0x0036e800010a7983 */ /* 0x000ea20000300a00 */
        /* <DEDUP_REMOVED lines=38> */
[----:B------:R-:W3:Y:S01]  /*63f10*/  LDL.LU.64 R4, [R1+0x3680] ;  /* 0x0036800001047983 */ /* 0x000ee20000300a00 */
[----:B------:R-:W3:Y:S02]  /*63f20*/  LDL.LU.64 R22, [R1+0x3678] ;  /* 0x0036780001167983 */ /* 0x000ee40000300a00 */
[----:B------:R-:W3:Y:S11]  /*63f30*/  LDL.LU.64 R20, [R1+0x3670] ;  /* 0x0036700001147983 */ /* 0x000ef60000300a00 */
[----:B------:R-:W-:Y:S08]  /*63f40*/  @!UPT UIADD3 URZ, URZ, URZ, URZ ;  /* 0x0000003f3f3ff290 */ /* 0x000ff0000fffe03f */
[----:B------:R0:W-:Y:S01]  /*63f50*/  STL.64 [R1+0xb0], R16 ;  /* 0x0000b01001007387 */ /* 0x0001e20000100a00 */
[----:B------:R-:W-:Y:S03]  /*63f60*/  STL.64 [R1+0xb8], R18 ;  /* 0x0000b81201007387 */ /* 0x000fe60000100a00 */
[----:B0-----:R-:W2:Y:S04]  /*63f70*/  LDL R16, [R1] ;  /* 0x0000000001107983 */ /* 0x001ea80000100800 */
[----:B------:R-:W2:Y:S01]  /*63f80*/  LDL R17, [R1+0x4] ;  /* 0x0000040001117983 */ /* 0x000ea20000100800 */
[C---:B---3--:R-:W-:Y:S03]  /*63f90*/  HMMA.16816.F32.BF16 R4, R20.reuse, R4, R24 ;  /* 0x000000041404723c */ /* 0x048fe60000041818 */
[----:B------:R-:W3:Y:S01]  /*63fa0*/  LDL.LU.64 R26, [R1+0x3668] ;  /* 0x00366800011a7983 */ /* 0x000ee20000300a00 */
[----:B------:R-:W3:Y:S11]  /*63fb0*/  LDL.LU.64 R24, [R1+0x3660] ;  /* 0x0036600001187983 */ /* 0x000ef60000300a00 */
[----:B------:R-:W-:Y:S08]  /*63fc0*/  @!UPT UIADD3 URZ, URZ, URZ, URZ ;  /* 0x0000003f3f3ff290 */ /* 0x000ff0000fffe03f */
        /* <DEDUP_REMOVED lines=19> */
[----:B------:R-:W2:Y:S11]  /*64100*/  LDL.LU.64 R24, [R1+0x3618] ;  /* 0x0036180001187983 */ /* 0x000eb60000300a00 */
[----:B------:R-:W-:Y:S09]  /*64110*/  @!UPT UIADD3 URZ, URZ, URZ, URZ ;  /* 0x0000003f3f3ff290 */ /* 0x000ff2000fffe03f */
[----:B------:R-:W-:Y:S01]  /*64120*/  STL.64 [R1+0x190], R4 ;  /* 0x0001900401007387 */ /* 0x000fe20000100a00 */
[----:B------:R0:W-:Y:S03]  /*64130*/  STL.64 [R1+0x198], R6 ;  /* 0x0001980601007387 */ /* 0x0001e60000100a00 */
[----:B0-----:R-:W2:Y:S01]  /*64140*/  LDL.LU.64 R6, [R1+0x3610] ;  /* 0x0036100001067983 */ /* 0x001ea20000300a00 */
[----:B------:R-:W2:Y:S02]  /*64150*/  LDL.LU.64 R4, [R1+0x3608] ;  /* 0x0036080001047983 */ /* 0x000ea40000300a00 */
[C---:B--2---:R-:W-:Y:S01]  /*64160*/  HMMA.16816.F32.BF16 R16, R20.reuse, R16, R4 ;  /* 0x000000101410723c */ /* 0x044fe20000041804 */
[----:B------:R-:W2:Y:S01]  /*64170*/  LDL.LU.64 R6, [R1+0x3600] ;  /* 0x0036000001067983 */ /* 0x000ea20000300a00 */
[----:B------:R-:W2:Y:S11]  /*64180*/  LDL.LU.64 R4, [R1+0x35f8] ;  /* 0x0035f80001047983 */ /* 0x000eb60000300a00 */
[----:B------:R-:W-:Y:S10]  /*64190*/  @!UPT UIADD3 URZ, URZ, URZ, URZ ;  /* 0x0000003f3f3ff290 */ /* 0x000ff4000fffe03f */
[----:B------:R-:W-:Y:S01]  /*641a0*/  STL.64 [R1+0x180], R16 ;  /* 0x0001801001007387 */ /* 0x000fe20000100a00 */
[----:B------:R2:W-:Y:S02]  /*641b0*/  STL.64 [R1+0x188], R18 ;  /* 0x0001881201007387 */ /* 0x0005e40000100a00 */
[----:B--2---:R-:W-:Y:S01]  /*641c0*/  HMMA.16816.F32.BF16 R16, R20, R24, R4 ;  /* 0x000000181410723c */ /* 0x004fe20000041804 */
[----:B------:R-:W2:Y:S11]  /*641d0*/  LDL.LU R4, [R1+0x630] ;  /* 0x0006300001047983 */ /* 0x000eb60000300800 */
[----:B------:R-:W-:Y:S11]  /*641e0*/  @!UPT UIADD3 URZ, URZ, URZ, URZ ;  /* 0x0000003f3f3ff290 */ /* 0x000ff6000fffe03f */
[----:B------:R-:W-:Y:S01]  /*641f0*/  STL.64 [R1+0x170], R16 ;  /* 0x0001701001007387 */ /* 0x000fe20000100a00 */
[----:B------:R-:W-:Y:S02]  /*64200*/  STL.64 [R1+0x178], R18 ;  /* 0x0001781201007387 */ /* 0x000fe40000100a00 */
[----:B------:R-:W2:Y:S02]  /*64210*/  LDL.LU R5, [R1+0x634] ;  /* 0x0006340001057983 */ /* 0x000ea40000300800 */
[----:B------:R-:W2:Y:S01]  /*64220*/  LDL.LU R6, [R1+0x638] ;  /* 0x0006380001067983 */ /* 0x000ea20000300800 */
[----:B------:R-:W2:Y:S04]  /*64230*/  LDL.LU R7, [R1+0x63c] ;  /* 0x00063c0001077983 */ /* 0x000ea80000300800 */
[----:B--2---:R-:W-:Y:S01]  /*64240*/  STL.64 [R1+0x3560], R6 ;  /* 0x0035600601007387 */ /* 0x004fe20000100a00 */
[----:B------:R0:W-:Y:S03]  /*64250*/  STL.64 [R1+0x3558], R4 ;  /* 0x0035580401007387 */ /* 0x0001e60000100a00 */
[----:B0-----:R-:W2:Y:S01]  /*64260*/  LDL.LU R4, [R1+0x620] ;  /* 0x0006200001047983 */ /* 0x001ea20000300800 */
[----:B------:R-:W2:Y:S02]  /*64270*/  LDL.LU R5, [R1+0x624] ;  /* 0x0006240001057983 */ /* 0x000ea40000300800 */
[----:B------:R-:W2:Y:S02]  /*64280*/  LDL.LU R6, [R1+0x628] ;  /* 0x0006280001067983 */ /* 0x000ea40000300800 */
[----:B------:R-:W2:Y:S02]  /*64290*/  LDL.LU R7, [R1+0x62c] ;  /* 0x00062c0001077983 */ /* 0x000ea40000300800 */
[----:B--2---:R-:W-:Y:S01]  /*642a0*/  STL.64 [R1+0x3570], R6 ;  /* 0x0035700601007387 */ /* 0x004fe20000100a00 */
[----:B------:R0:W-:Y:S02]  /*642b0*/  STL.64 [R1+0x3568], R4 ;  /* 0x0035680401007387 */ /* 0x0001e40000100a00 */
[----:B0-----:R-:W-:-:S02]  /*642c0*/  IMAD.MOV.U32 R4, RZ, RZ, R13 ;  /* 0x000000ffff047224 */ /* 0x001fc400078e000d */
[----:B------:R-:W-:Y:S01]  /*642d0*/  IMAD.MOV.U32 R5, RZ, RZ, R3 ;  /* 0x000000ffff057224 */ /* 0x000fe200078e0003 */
[----:B------:R-:W4:Y:S01]  /*642e0*/  LDL.LU R13, [R1+0x35f4] ;  /* 0x0035f400010d7983 */ /* 0x000f220000300800 */
[----:B------:R-:W2:Y:S03]  /*642f0*/  LDL.LU R3, [R1+0x35f0] ;  /* 0x0035f00001037983 */ /* 0x000ea60000300800 */
[----:B------:R0:W-:Y:S04]  /*64300*/  STL.64 [R1+0x3580], R4 ;  /* 0x0035800401007387 */ /* 0x0001e80000100a00 */
[----:B0-----:R-:W3:Y:S01]  /*64310*/  LDL.LU R4, [R1+0x600] ;  /* 0x0006000001047983 */ /* 0x001ee20000300800 */
[----:B------:R-:W3:Y:S02]  /*64320*/  LDL.LU R5, [R1+0x604] ;  /* 0x0006040001057983 */ /* 0x000ee40000300800 */
[----:B------:R-:W3:Y:S02]  /*64330*/  LDL.LU R6, [R1+0x608] ;  /* 0x0006080001067983 */ /* 0x000ee40000300800 */
[----:B------:R-:W3:Y:S01]  /*64340*/  LDL.LU R7, [R1+0x60c] ;  /* 0x00060c0001077983 */ /* 0x000ee20000300800 */
[----:B--2---:R-:W0:Y:S04]  /*64350*/  LDSM.16.MT88.4 R16, [R3+0x8180] ;  /* 0x008180000310783b */ /* 0x004e280000004200 */
[----:B---3--:R-:W-:Y:S01]  /*64360*/  STL.64 [R1+0x3590], R6 ;  /* 0x0035900601007387 */ /* 0x008fe20000100a00 */
[----:B------:R1:W-:Y:S02]  /*64370*/  STL.64 [R1+0x3588], R4 ;  /* 0x0035880401007387 */ /* 0x0003e40000100a00 */
[----:B-1----:R-:W-:-:S02]  /*64380*/  IMAD.MOV.U32 R4, RZ, RZ, R14 ;  /* 0x000000ffff047224 */ /* 0x002fc400078e000e */
[----:B------:R-:W-:Y:S01]  /*64390*/  IMAD.MOV.U32 R5, RZ, RZ, R15 ;  /* 0x000000ffff057224 */ /* 0x000fe200078e000f */
[----:B------:R-:W2:Y:S01]  /*643a0*/  LDL.LU R14, [R1+0x35ec] ;  /* 0x0035ec00010e7983 */ /* 0x000ea20000300800 */
[----:B------:R-:W2:Y:S03]  /*643b0*/  LDL.LU R15, [R1+0x35e8] ;  /* 0x0035e800010f7983 */ /* 0x000ea60000300800 */
[----:B------:R1:W-:Y:S02]  /*643c0*/  STL.64 [R1+0x35a0], R4 ;  /* 0x0035a00401007387 */ /* 0x0003e40000100a00 */
[----:B-1----:R-:W-:Y:S02]  /*643d0*/  IMAD.MOV.U32 R4, RZ, RZ, R27 ;  /* 0x000000ffff047224 */ /* 0x002fe400078e001b */
[----:B------:R-:W-:-:S05]  /*643e0*/  IMAD.MOV.U32 R5, RZ, RZ, R26 ;  /* 0x000000ffff057224 */ /* 0x000fca00078e001a */
[----:B------:R1:W-:Y:S01]  /*643f0*/  STL.64 [R1+0x35b8], R4 ;  /* 0x0035b80401007387 */ /* 0x0003e20000100a00 */
[----:B------:R3:W-:Y:S02]  /*64400*/  STL.64 [R1+0x3500], R24 ;  /* 0x0035001801007387 */ /* 0x0007e40000100a00 */
[----:B-1----:R-:W-:Y:S02]  /*64410*/  IMAD.MOV.U32 R4, RZ, RZ, R9 ;  /* 0x000000ffff047224 */ /* 0x002fe400078e0009 */
[----:B------:R-:W-:Y:S02]  /*64420*/  IMAD.MOV.U32 R5, RZ, RZ, R8 ;  /* 0x000000ffff057224 */ /* 0x000fe400078e0008 */
[----:B---3--:R-:W-:Y:S01]  /*64430*/  IMAD.MOV.U32 R25, RZ, RZ, R10 ;  /* 0x000000ffff197224 */ /* 0x008fe200078e000a */
[----:B------:R-:W4:Y:S01]  /*64440*/  LDL.LU R8, [R1+0x5b0] ;  /* 0x0005b00001087983 */ /* 0x000f220000300800 */
[----:B------:R-:W4:Y:S02]  /*64450*/  LDL.LU R9, [R1+0x5b4] ;  /* 0x0005b40001097983 */ /* 0x000f240000300800 */
[----:B------:R-:W-:-:S02]  /*64460*/  IMAD.MOV.U32 R24, RZ, RZ, R11 ;  /* 0x000000ffff187224 */ /* 0x000fc400078e000b */
[----:B------:R-:W4:Y:S01]  /*64470*/  LDL.LU R10, [R1+0x5b8] ;  /* 0x0005b800010a7983 */ /* 0x000f220000300800 */
[----:B------:R-:W4:Y:S01]  /*64480*/  LDL.LU R11, [R1+0x5bc] ;  /* 0x0005bc00010b7983 */ /* 0x000f220000300800 */
[----:B------:R1:W-:Y:S03]  /*64490*/  STL.64 [R1+0x35d0], R4 ;  /* 0x0035d00401007387 */ /* 0x0003e60000100a00 */
[----:B-1----:R-:W3:Y:S01]  /*644a0*/  LDL.LU R4, [R1+0x5c0] ;  /* 0x0005c00001047983 */ /* 0x002ee20000300800 */
[----:B------:R-:W3:Y:S02]  /*644b0*/  LDL.LU R5, [R1+0x5c4] ;  /* 0x0005c40001057983 */ /* 0x000ee40000300800 */
[----:B------:R-:W3:Y:S02]  /*644c0*/  LDL.LU R6, [R1+0x5c8] ;  /* 0x0005c80001067983 */ /* 0x000ee40000300800 */
[----:B------:R-:W3:Y:S01]  /*644d0*/  LDL.LU R7, [R1+0x5cc] ;  /* 0x0005cc0001077983 */ /* 0x000ee20000300800 */
[----:B------:R1:W-:Y:S04]  /*644e0*/  STL.64 [R1+0x3598], R24 ;  /* 0x0035981801007387 */ /* 0x0003e80000100a00 */
        /* <DEDUP_REMOVED lines=10> */
[----:B----4-:R-:W-:Y:S01]  /*64590*/  HMMA.16816.F32.BF16 R8, R20, R12, R8 ;  /* 0x0000000c1408723c */ /* 0x010fe20000041808 */
[----:B--2---:R-:W-:Y:S01]  /*645a0*/  STL.64 [R1+0x35c8], R26 ;  /* 0x0035c81a01007387 */ /* 0x004fe20000100a00 */
[----:B------:R1:W-:Y:S03]  /*645b0*/  STL.64 [R1+0x35c0], R24 ;  /* 0x0035c01801007387 */ /* 0x0003e60000100a00 */
[----:B-1----:R-:W2:Y:S01]  /*645c0*/  LDL.LU R24, [R1+0x5d0] ;  /* 0x0005d00001187983 */ /* 0x002ea20000300800 */
[----:B------:R-:W2:Y:S02]  /*645d0*/  LDL.LU R25, [R1+0x5d4] ;  /* 0x0005d40001197983 */ /* 0x000ea40000300800 */
[----:B------:R-:W2:Y:S02]  /*645e0*/  LDL.LU R26, [R1+0x5d8] ;  /* 0x0005d800011a7983 */ /* 0x000ea40000300800 */
[----:B------:R-:W2:Y:S01]  /*645f0*/  LDL.LU R27, [R1+0x5dc] ;  /* 0x0005dc00011b7983 */ /* 0x000ea20000300800 */
[----:B0-----:R-:W-:Y:S01]  /*64600*/  STL.64 [R1+0x3430], R18 ;  /* 0x0034301201007387 */ /* 0x001fe20000100a00 */
[----:B------:R0:W-:Y:S02]  /*64610*/  STL.64 [R1+0x3428], R16 ;  /* 0x0034281001007387 */ /* 0x0001e40000100a00 */
[----:B0-----:R-:W-:-:S02]  /*64620*/  IMAD.MOV.U32 R16, RZ, RZ, R29 ;  /* 0x000000ffff107224 */ /* 0x001fc400078e001d */
[----:B------:R-:W-:-:S05]  /*64630*/  IMAD.MOV.U32 R17, RZ, RZ, R28 ;  /* 0x000000ffff117224 */ /* 0x000fca00078e001c */
[----:B------:R0:W-:Y:S04]  /*64640*/  STL.64 [R1+0x3578], R16 ;  /* 0x0035781001007387 */ /* 0x0001e80000100a00 */
[----:B0-----:R-:W4:Y:S01]  /*64650*/  LDL.LU R16, [R1+0x610] ;  /* 0x0006100001107983 */ /* 0x001f220000300800 */
[----:B------:R-:W4:Y:S02]  /*64660*/  LDL.LU R17, [R1+0x614] ;  /* 0x0006140001117983 */ /* 0x000f240000300800 */
[----:B------:R-:W4:Y:S02]  /*64670*/  LDL.LU R18, [R1+0x618] ;  /* 0x0006180001127983 */ /* 0x000f240000300800 */
[----:B------:R-:W4:Y:S01]  /*64680*/  LDL.LU R19, [R1+0x61c] ;  /* 0x00061c0001137983 */ /* 0x000f220000300800 */
[----:B------:R-:W-:Y:S01]  /*64690*/  STL [R1+0x3368], R3 ;  /* 0x0033680301007387 */ /* 0x000fe20000100800 */
[----:B------:R-:W-:Y:S02]  /*646a0*/  STL.64 [R1+0x160], R8 ;  /* 0x0001600801007387 */ /* 0x000fe40000100a00 */
[----:B------:R0:W-:Y:S02]  /*646b0*/  STL.64 [R1+0x168], R10 ;  /* 0x0001680a01007387 */ /* 0x0001e40000100a00 */
[----:B0-----:R-:W2:Y:S01]  /*646c0*/  LDL.LU.64 R10, [R1+0x35e0] ;  /* 0x0035e000010a7983 */ /* 0x001ea20000300a00 */
[----:B------:R-:W3:Y:S02]  /*646d0*/  LDL.LU.64 R8, [R1+0x35d8] ;  /* 0x0035d80001087983 */ /* 0x000ee40000300a00 */
[----:B------:R-:W-:Y:S02]  /*646e0*/  STL.64 [R1+0x34f8], R14 ;  /* 0x0034f80e01007387 */ /* 0x000fe40000100a00 */
[----:B------:R0:W-:Y:S02]  /*646f0*/  STL.64 [R1+0x34f0], R12 ;  /* 0x0034f00c01007387 */ /* 0x0001e40000100a00 */
[----:B0-----:R-:W2:Y:S01]  /*64700*/  LDL.LU.64 R12, [R1+0x40] ;  /* 0x00004000010c7983 */ /* 0x001ea20000300a00 */
[C---:B---3--:R-:W-:Y:S11]  /*64710*/  HMMA.16816.F32.BF16 R4, R20.reuse, R8, R4 ;  /* 0x000000081404723c */ /* 0x048ff60000041804 */
[----:B------:R-:W-:Y:S11]  /*64720*/  @!UPT UIADD3 URZ, URZ, URZ, URZ ;  /* 0x0000003f3f3ff290 */ /* 0x000ff6000fffe03f */
[----:B------:R-:W-:Y:S01]  /*64730*/  @!UPT UIADD3 URZ, URZ, URZ, URZ ;  /* 0x0000003f3f3ff290 */ /* 0x000fe2000fffe03f */
[----:B------:R0:W-:Y:S01]  /*64740*/  STL.64 [R1+0x150], R4 ;  /* 0x0001500401007387 */ /* 0x0001e20000100a00 */
[----:B------:R-:W-:Y:S03]  /*64750*/  STL.64 [R1+0x158], R6 ;  /* 0x0001580601007387 */ /* 0x000fe60000100a00 */
[----:B0-----:R-:W3:Y:S01]  /*64760*/  LDL.LU.64 R4, [R1+0x35d0] ;  /* 0x0035d00001047983 */ /* 0x001ee20000300a00 */
[----:B--2---:R-:W-:Y:S02]  /*64770*/  STL.64 [R1+0x34e8], R10 ;  /* 0x0034e80a01007387 */ /* 0x004fe40000100a00 */
[----:B------:R0:W-:Y:S02]  /*64780*/  STL.64 [R1+0x34e0], R8 ;  /* 0x0034e00801007387 */ /* 0x0001e40000100a00 */
[----:B0-----:R-:W2:Y:S01]  /*64790*/  LDL.LU R8, [R1+0x640] ;  /* 0x0006400001087983 */ /* 0x001ea20000300800 */
[----:B------:R-:W2:Y:S02]  /*647a0*/  LDL.LU R9, [R1+0x644] ;  /* 0x0006440001097983 */ /* 0x000ea40000300800 */
[----:B------:R-:W2:Y:S02]  /*647b0*/  LDL.LU R10, [R1+0x648] ;  /* 0x00064800010a7983 */ /* 0x000ea40000300800 */
[----:B------:R-:W2:Y:S01]  /*647c0*/  LDL.LU R11, [R1+0x64c] ;  /* 0x00064c00010b7983 */ /* 0x000ea20000300800 */
        /* <DEDUP_REMOVED lines=21> */
[C---:B---3--:R-:W-:Y:S01]  /*64920*/  HMMA.16816.F32.BF16 R24, R20.reuse, R24, R4 ;  /* 0x000000181418723c */ /* 0x048fe20000041804 */
[----:B------:R-:W4:Y:S11]  /*64930*/  LDL.LU.64 R4, [R1+0x3580] ;  /* 0x0035800001047983 */ /* 0x000f360000300a00 */
[----:B------:R-:W-:Y:S11]  /*64940*/  @!UPT UIADD3 URZ, URZ, URZ, URZ ;  /* 0x0000003f3f3ff290 */ /* 0x000ff6000fffe03f */
[----:B------:R0:W-:Y:S01]  /*64950*/  STL.64 [R1+0x2e0], R24 ;  /* 0x0002e01801007387 */ /* 0x0001e20000100a00 */
[----:B------:R-:W-:Y:S03]  /*64960*/  STL.64 [R1+0x2e8], R26 ;  /* 0x0002e81a01007387 */ /* 0x000fe60000100a00 */
[----:B0-----:R-:W3:Y:S01]  /*64970*/  LDL.LU.64 R24, [R1] ;  /* 0x0000000001187983 */ /* 0x001ee20000300a00 */
[C---:B----4-:R-:W-:Y:S03]  /*64980*/  HMMA.16816.F32.BF16 R4, R20.reuse, R4, R16 ;  /* 0x000000041404723c */ /* 0x050fe60000041810 */
[----:B---3--:R-:W-:Y:S01]  /*64990*/  STL.64 [R1+0x3518], R24 ;  /* 0x0035181801007387 */ /* 0x008fe20000100a00 */
[----:B------:R-:W2:Y:S11]  /*649a0*/  LDL.LU.64 R16, [R1+0x3578] ;  /* 0x0035780001107983 */ /* 0x000eb60000300a00 */
[----:B------:R-:W-:Y:S08]  /*649b0*/  @!UPT UIADD3 URZ, URZ, URZ, URZ ;  /* 0x0000003f3f3ff290 */ /* 0x000ff0000fffe03f */
[----:B------:R-:W-:Y:S02]  /*649c0*/  STL.64 [R1+0x300], R4 ;  /* 0x0003000401007387 */ /* 0x000fe40000100a00 */
[----:B------:R0:W-:Y:S02]  /*649d0*/  STL.64 [R1+0x308], R6 ;  /* 0x0003080601007387 */ /* 0x0001e40000100a00 */
[----:B0-----:R-:W3:Y:S01]  /*649e0*/  LDL.LU.64 R6, [R1+0x3570] ;  /* 0x0035700001067983 */ /* 0x001ee20000300a00 */
[----:B------:R-:W3:Y:S02]  /*649f0*/  LDL.LU.64 R4, [R1+0x3568] ;  /* 0x0035680001047983 */ /* 0x000ee40000300a00 */
[----:B------:R-:W-:Y:S02]  /*64a00*/  IMAD.MOV.U32 R24, RZ, RZ, R2 ;  /* 0x000000ffff187224 */ /* 0x000fe400078e0002 */
[----:B------:R-:W-:Y:S01]  /*64a10*/  IMAD.MOV.U32 R25, RZ, RZ, R0 ;  /* 0x000000ffff197224 */ /* 0x000fe200078e0000 */
[C---:B--2---:R-:W-:Y:S08]  /*64a20*/  HMMA.16816.F32.BF16 R8, R20.reuse, R16, R8 ;  /* 0x000000101408723c */ /* 0x044ff00000041808 */
[C---:B---3--:R-:W-:Y:S01]  /*64a30*/  HMMA.16816.F32.BF16 R24, R20.reuse, R24, R4 ;  /* 0x000000181418723c */ /* 0x048fe20000041804 */
[----:B------:R-:W2:Y:S01]  /*64a40*/  LDL.LU.64 R6, [R1+0x3560] ;  /* 0x0035600001067983 */ /* 0x000ea20000300a00 */
[----:B------:R-:W2:Y:S02]  /*64a50*/  LDL.LU.64 R4, [R1+0x3558] ;  /* 0x0035580001047983 */ /* 0x000ea40000300a00 */
[----:B------:R-:W3:Y:S11]  /*64a60*/  LDL.LU R16, [R1+0x660] ;  /* 0x0006600001107983 */ /* 0x000ef60000300800 */
[----:B------:R-:W-:Y:S08]  /*64a70*/  @!UPT UIADD3 URZ, URZ, URZ, URZ ;  /* 0x0000003f3f3ff290 */ /* 0x000ff0000fffe03f */
[----:B------:R-:W-:Y:S01]  /*64a80*/  STL.64 [R1+0x320], R24 ;  /* 0x0003201801007387 */ /* 0x000fe20000100a00 */
[----:B------:R-:W-:Y:S02]  /*64a90*/  STL.64 [R1+0x328], R26 ;  /* 0x0003281a01007387 */ /* 0x000fe40000100a00 */
[----:B------:R-:W-:Y:S02]  /*64aa0*/  STL.64 [R1+0x3e0], R8 ;  /* 0x0003e00801007387 */ /* 0x000fe40000100a00 */
[----:B------:R-:W-:Y:S01]  /*64ab0*/  STL.64 [R1+0x3e8], R10 ;  /* 0x0003e80a01007387 */ /* 0x000fe20000100a00 */
[----:B------:R-:W3:Y:S01]  /*64ac0*/  LDL.LU R17, [R1+0x664] ;  /* 0x0006640001117983 */ /* 0x000ee20000300800 */
[----:B------:R-:W4:Y:S02]  /*64ad0*/  LDL.LU R18, [R1+0x668] ;  /* 0x0006680001127983 */ /* 0x000f240000300800 */
[----:B------:R-:W4:Y:S02]  /*64ae0*/  LDL.LU R19, [R1+0x66c] ;  /* 0x00066c0001137983 */ /* 0x000f240000300800 */
[----:B----4-:R-:W-:Y:S01]  /*64af0*/  STL.64 [R1+0x3540], R18 ;  /* 0x0035401201007387 */ /* 0x010fe20000100a00 */
[----:B---3--:R0:W-:Y:S03]  /*64b00*/  STL.64 [R1+0x3538], R16 ;  /* 0x0035381001007387 */ /* 0x0081e60000100a00 */
[----:B0-----:R-:W3:Y:S01]  /*64b10*/  LDL.LU R16, [R1+0x650] ;  /* 0x0006500001107983 */ /* 0x001ee20000300800 */
[----:B------:R-:W3:Y:S02]  /*64b20*/  LDL.LU R17, [R1+0x654] ;  /* 0x0006540001117983 */ /* 0x000ee40000300800 */
[----:B------:R-:W3:Y:S02]  /*64b30*/  LDL.LU R18, [R1+0x658] ;  /* 0x0006580001127983 */ /* 0x000ee40000300800 */
[----:B------:R-:W3:Y:S01]  /*64b40*/  LDL.LU R19, [R1+0x65c] ;  /* 0x00065c0001137983 */ /* 0x000ee20000300800 */
[----:B------:R-:W4:Y:S01]  /*64b50*/  LDL.LU.64 R8, [R1+0x30] ;  /* 0x0000300001087983 */ /* 0x000f220000300a00 */
[----:B------:R-:W2:Y:S03]  /*64b60*/  LDL.LU.64 R24, [R1+0x10] ;  /* 0x0000100001187983 */ /* 0x000ea60000300a00 */
[----:B--2---:R0:W-:Y:S04]  /*64b70*/  STL.64 [R1+0x3530], R24 ;  /* 0x0035301801007387 */ /* 0x0041e80000100a00 */
[----:B0-----:R-:W2:Y:S02]  /*64b80*/  LDL.LU.64 R24, [R1+0x1b0] ;  /* 0x0001b00001187983 */ /* 0x001ea40000300a00 */
[----:B--2---:R-:W-:Y:S02]  /*64b90*/  HMMA.16816.F32.BF16 R20, R20, R24, R4 ;  /* 0x000000181414723c */ /* 0x004fe40000041804 */
[----:B------:R-:W3:Y:S01]  /*64ba0*/  LDL.LU.64 R6, [R1+0x3550] ;  /* 0x0035500001067983 */ /* 0x000ee20000300a00 */
[----:B------:R-:W3:Y:S02]  /*64bb0*/  LDL.LU.64 R4, [R1+0x3548] ;  /* 0x0035480001047983 */ /* 0x000ee40000300a00 */
[----:B------:R-:W-:-:S02]  /*64bc0*/  IMAD.MOV.U32 R29, RZ, RZ, R24 ;  /* 0x000000ffff1d7224 */ /* 0x000fc400078e0018 */
[----:B------:R-:W-:Y:S02]  /*64bd0*/  IMAD.MOV.U32 R28, RZ, RZ, R25 ;  /* 0x000000ffff1c7224 */ /* 0x000fe400078e0019 */
[----:B------:R-:W-:Y:S02]  /*64be0*/  IMAD.MOV.U32 R2, RZ, RZ, R12 ;  /* 0x000000ffff027224 */ /* 0x000fe400078e000c */
[----:B------:R-:W-:Y:S11]  /*64bf0*/  IMAD.MOV.U32 R3, RZ, RZ, R13 ;  /* 0x000000ffff037224 */ /* 0x000ff600078e000d */
[----:B------:R-:W-:Y:S01]  /*64c00*/  @!UPT UIADD3 URZ, URZ, URZ, URZ ;  /* 0x0000003f3f3ff290 */ /* 0x000fe2000fffe03f */
[----:B------:R0:W-:Y:S01]  /*64c10*/  STL.64 [R1+0x3d0], R20 ;  /* 0x0003d01401007387 */ /* 0x0001e20000100a00 */
[----:B------:R-:W-:Y:S02]  /*64c20*/  STL.64 [R1+0x3d8], R22 ;  /* 0x0003d81601007387 */ /* 0x000fe40000100a00 */
[----:B------:R-:W2:Y:S02]  /*64c30*/  LDL.LU R24, [R1+0x670] ;  /* 0x0006700001187983 */ /* 0x000ea40000300800 */
[----:B------:R-:W2:Y:S01]  /*64c40*/  LDL.LU R25, [R1+0x674] ;  /* 0x0006740001197983 */ /* 0x000ea20000300800 */
[----:B------:R-:W2:Y:S01]  /*64c50*/  LDL.LU R26, [R1+0x678] ;  /* 0x00067800011a7983 */ /* 0x000ea20000300800 */
[----:B------:R-:W2:Y:S03]  /*64c60*/  LDL.LU R27, [R1+0x67c] ;  /* 0x00067c00011b7983 */ /* 0x000ea60000300800 */
[----:B0-----:R-:W2:Y:S01]  /*64c70*/  LDL.LU.64 R20, [R1+0x20] ;  /* 0x0000200001147983 */ /* 0x001ea20000300a00 */
[C---:B---3--:R-:W-:Y:S11]  /*64c80*/  HMMA.16816.F32.BF16 R16, R4.reuse, R12, R16 ;  /* 0x0000000c0410723c */ /* 0x048ff60000041810 */
[----:B------:R-:W-:Y:S11]  /*64c90*/  @!UPT UIADD3 URZ, URZ, URZ, URZ ;  /* 0x0000003f3f3ff290 */ /* 0x000ff6000fffe03f */
[----:B------:R-:W-:Y:S01]  /*64ca0*/  @!UPT UIADD3 URZ, URZ, URZ, URZ ;  /* 0x0000003f3f3ff290 */ /* 0x000fe2000fffe03f */
[----:B------:R-:W-:Y:S01]  /*64cb0*/  STL.64 [R1+0x4e0], R16 ;  /* 0x0004e01001007387 */ /* 0x000fe20000100a00 */
[----:B------:R0:W-:Y:S03]  /*64cc0*/  STL.64 [R1+0x4e8], R18 ;  /* 0x0004e81201007387 */ /* 0x0001e60000100a00 */
[----:B0-----:R-:W4:Y:S01]  /*64cd0*/  LDL.LU.64 R18, [R1+0x3540] ;  /* 0x0035400001127983 */ /* 0x001f220000300a00 */
[----:B------:R-:W4:Y:S02]  /*64ce0*/  LDL.LU.64 R16, [R1+0x3538] ;  /* 0x0035380001107983 */ /* 0x000f240000300a00 */
[----:B------:R-:W3:Y:S02]  /*64cf0*/  LDL.LU R12, [R1+0x6a0] ;  /* 0x0006a000010c7983 */ /* 0x000ee40000300800 */
[----:B------:R-:W3:Y:S01]  /*64d00*/  LDL.LU R13, [R1+0x6a4] ;  /* 0x0006a400010d7983 */ /* 0x000ee20000300800 */
[----:B------:R-:W3:Y:S01]  /*64d10*/  LDL.LU R14, [R1+0x6a8] ;  /* 0x0006a800010e7983 */ /* 0x000ee20000300800 */
[----:B------:R-:W3:Y:S01]  /*64d20*/  LDL.LU R15, [R1+0x6ac] ;  /* 0x0006ac00010f7983 */ /* 0x000ee20000300800 */
[C---:B--2---:R-:W-:Y:S02]  /*64d30*/  HMMA.16816.F32.BF16 R24, R4.reuse, R20, R24 ;  /* 0x000000140418723c */ /* 0x044fe40000041818 */
[----:B---3--:R-:W-:Y:S01]  /*64d40*/  STL.64 [R1+0x3510], R14 ;  /* 0x0035100e01007387 */ /* 0x008fe20000100a00 */
[----:B------:R0:W-:Y:S03]  /*64d50*/  STL.64 [R1+0x3508], R12 ;  /* 0x0035080c01007387 */ /* 0x0001e60000100a00 */
[----:B0-----:R-:W2:Y:S01]  /*64d60*/  LDL.LU R12, [R1+0x690] ;  /* 0x00069000010c7983 */ /* 0x001ea20000300800 */
[----:B------:R-:W2:Y:S02]  /*64d70*/  LDL.LU R13, [R1+0x694] ;  /* 0x00069400010d7983 */ /* 0x000ea40000300800 */
[----:B------:R-:W3:Y:S02]  /*64d80*/  LDL.LU R14, [R1+0x698] ;  /* 0x00069800010e7983 */ /* 0x000ee40000300800 */
[----:B------:R-:W3:Y:S01]  /*64d90*/  LDL.LU R15, [R1+0x69c] ;  /* 0x00069c00010f7983 */ /* 0x000ee20000300800 */
[----:B----4-:R-:W-:Y:S01]  /*64da0*/  HMMA.16816.F32.BF16 R16, R4, R8, R16 ;  /* 0x000000080410723c */ /* 0x010fe20000041810 */
[----:B---3--:R-:W-:Y:S01]  /*64db0*/  STL.64 [R1+0x3528], R14 ;  /* 0x0035280e01007387 */ /* 0x008fe20000100a00 */
[----:B--2---:R0:W-:Y:S03]  /*64dc0*/  STL.64 [R1+0x3520], R12 ;  /* 0x0035200c01007387 */ /* 0x0041e60000100a00 */
[----:B0-----:R-:W2:Y:S01]  /*64dd0*/  LDL.LU R12, [R1+0x680] ;  /* 0x00068000010c7983 */ /* 0x001ea20000300800 */
[----:B------:R-:W2:Y:S02]  /*64de0*/  LDL.LU R13, [R1+0x684] ;  /* 0x00068400010d7983 */ /* 0x000ea40000300800 */
[----:B------:R-:W2:Y:S02]  /*64df0*/  LDL.LU R14, [R1+0x688] ;  /* 0x00068800010e7983 */ /* 0x000ea40000300800 */
[----:B------:R-:W2:Y:S01]  /*64e00*/  LDL.LU R15, [R1+0x68c] ;  /* 0x00068c00010f7983 */ /* 0x000ea20000300800 */
[----:B------:R-:W-:Y:S01]  /*64e10*/  STL [R1+0x349c], R3 ;  /* 0x00349c0301007387 */ /* 0x000fe20000100800 */
[----:B------:R-:W-:Y:S11]  /*64e20*/  STL [R1+0x3498], R2 ;  /* 0x0034980201007387 */ /* 0x000ff60000100800 */
[----:B------:R0:W-:Y:S02]  /*64e30*/  STL.64 [R1+0x4d0], R16 ;  /* 0x0004d01001007387 */ /* 0x0001e40000100a00 */
[----:B------:R-:W-:Y:S02]  /*64e40*/  STL.64 [R1+0x4d8], R18 ;  /* 0x0004d81201007387 */ /* 0x000fe40000100a00 */
[----:B0-----:R-:W-:-:S02]  /*64e50*/  IMAD.MOV.U32 R17, RZ, RZ, R8 ;  /* 0x000000ffff117224 */ /* 0x001fc400078e0008 */
[----:B------:R-:W-:Y:S01]  /*64e60*/  IMAD.MOV.U32 R16, RZ, RZ, R9 ;  /* 0x000000ffff107224 */ /* 0x000fe200078e0009 */
[----:B------:R-:W3:Y:S01]  /*64e70*/  LDL.LU R8, [R1+0x6b0] ;  /* 0x0006b00001087983 */ /* 0x000ee20000300800 */
[----:B------:R-:W3:Y:S02]  /*64e80*/  LDL.LU R9, [R1+0x6b4] ;  /* 0x0006b40001097983 */ /* 0x000ee40000300800 */
[----:B------:R-:W3:Y:S02]  /*64e90*/  LDL.LU R10, [R1+0x6b8] ;  /* 0x0006b800010a7983 */ /* 0x000ee40000300800 */
[----:B------:R-:W3:Y:S01]  /*64ea0*/  LDL.LU R11, [R1+0x6bc] ;  /* 0x0006bc00010b7983 */ /* 0x000ee20000300800 */
[----:B------:R-:W-:Y:S01]  /*64eb0*/  STL [R1+0x34a0], R17 ;  /* 0x0034a01101007387 */ /* 0x000fe20000100800 */
[----:B------:R0:W-:Y:S02]  /*64ec0*/  STL.64 [R1+0x4c0], R24 ;  /* 0x0004c01801007387 */ /* 0x0001e40000100a00 */
[----:B------:R-:W-:Y:S01]  /*64ed0*/  STL.64 [R1+0x4c8], R26 ;  /* 0x0004c81a01007387 */ /* 0x000fe20000100a00 */
[----:B0-----:R-:W2:Y:S01]  /*64ee0*/  LDL.LU.64 R24, [R1+0x3530] ;  /* 0x0035300001187983 */ /* 0x001ea20000300a00 */
[----:B------:R-:W4:Y:S01]  /*64ef0*/  LDL R23, [R1+0xdb4] ;  /* 0x000db40001177983 */ /* 0x000f220000100800 */
        /* <DEDUP_REMOVED lines=10> */
[----:B------:R-:W-:-:S02]  /*64fa0*/  IMAD.MOV.U32 R18, RZ, RZ, R21 ;  /* 0x000000ffff127224 */ /* 0x000fc400078e0015 */
[----:B----4-:R-:W0:Y:S01]  /*64fb0*/  LDSM.16.MT88.4 R20, [R23+0xa000] ;  /* 0x00a000001714783b */ /* 0x010e220000004200 */
[C---:B--2---:R-:W-:Y:S01]  /*64fc0*/  HMMA.16816.F32.BF16 R12, R4.reuse, R24, R12 ;  /* 0x00000018040c723c */ /* 0x044fe2000004180c */
[----:B------:R-:W-:Y:S02]  /*64fd0*/  IMAD.MOV.U32 R17, RZ, RZ, R24 ;  /* 0x000000ffff117224 */ /* 0x000fe400078e0018 */
[----:B------:R-:W-:Y:S11]  /*64fe0*/  IMAD.MOV.U32 R3, RZ, RZ, R25 ;  /* 0x000000ffff037224 */ /* 0x000ff600078e0019 */
[----:B------:R-:W-:Y:S09]  /*64ff0*/  @!UPT UIADD3 URZ, URZ, URZ, URZ ;  /* 0x0000003f3f3ff290 */ /* 0x000ff2000fffe03f */
[----:B------:R-:W-:Y:S01]  /*65000*/  STL.64 [R1+0x4a0], R12 ;  /* 0x0004a00c01007387 */ /* 0x000fe20000100a00 */
[----:B------:R1:W-:Y:S03]  /*65010*/  STL.64 [R1+0x4a8], R14 ;  /* 0x0004a80e01007387 */ /* 0x0003e60000100a00 */
[----:B-1----:R-:W2:Y:S01]  /*65020*/  LDL.LU.64 R14, [R1+0x3510] ;  /* 0x00351000010e7983 */ /* 0x002ea20000300a00 */
[----:B------:R-:W2:Y:S02]  /*65030*/  LDL.LU.64 R12, [R1+0x3508] ;  /* 0x00350800010c7983 */ /* 0x000ea40000300a00 */
[----:B------:R-:W2:Y:S02]  /*65040*/  LDL.LU.64 R24, [R1+0x3500] ;  /* 0x0035000001187983 */ /* 0x000ea40000300a00 */
[----:B------:R-:W-:Y:S01]  /*65050*/  STL.64 [R1+0x34b0], R18 ;  /* 0x0034b01201007387 */ /* 0x000fe20000100a00 */
[----:B------:R1:W-:Y:S04]  /*65060*/  STL.64 [R1+0x34a8], R16 ;  /* 0x0034a81001007387 */ /* 0x0003e80000100a00 */
[----:B-1----:R-:W4:Y:S04]  /*65070*/  LDL.LU.64 R16, [R1+0x210] ;  /* 0x0002100001107983 */ /* 0x002f280000300a00 */
[----:B----4-:R1:W-:Y:S04]  /*65080*/  STL.64 [R1+0x34c0], R16 ;  /* 0x0034c01001007387 */ /* 0x0103e80000100a00 */
[----:B-1----:R-:W4:Y:S01]  /*65090*/  LDL.LU.64 R16, [R1+0x50] ;  /* 0x0000500001107983 */ /* 0x002f220000300a00 */
[C---:B--2---:R-:W-:Y:S03]  /*650a0*/  HMMA.16816.F32.BF16 R12, R4.reuse, R24, R12 ;  /* 0x00000018040c723c */ /* 0x044fe6000004180c */
[----:B----4-:R1:W-:Y:S04]  /*650b0*/  STL.64 [R1+0x34d8], R16 ;  /* 0x0034d81001007387 */ /* 0x0103e80000100a00 */
[----:B-1----:R-:W2:Y:S01]  /*650c0*/  LDL.LU R16, [R1+0x6c0] ;  /* 0x0006c00001107983 */ /* 0x002ea20000300800 */
[----:B------:R-:W2:Y:S02]  /*650d0*/  LDL.LU R17, [R1+0x6c4] ;  /* 0x0006c40001117983 */ /* 0x000ea40000300800 */
[----:B------:R-:W2:Y:S02]  /*650e0*/  LDL.LU R18, [R1+0x6c8] ;  /* 0x0006c80001127983 */ /* 0x000ea40000300800 */
[----:B------:R-:W2:Y:S11]  /*650f0*/  LDL.LU R19, [R1+0x6cc] ;  /* 0x0006cc0001137983 */ /* 0x000eb60000300800 */
[----:B------:R-:W-:Y:S01]  /*65100*/  STL.64 [R1+0x490], R12 ;  /* 0x0004900c01007387 */ /* 0x000fe20000100a00 */
[----:B------:R1:W-:Y:S03]  /*65110*/  STL.64 [R1+0x498], R14 ;  /* 0x0004980e01007387 */ /* 0x0003e60000100a00 */
[----:B-1----:R-:W4:Y:S01]  /*65120*/  LDL.LU.64 R14, [R1+0x34f8] ;  /* 0x0034f800010e7983 */ /* 0x002f220000300a00 */
[----:B------:R-:W3:Y:S02]  /*65130*/  LDL.LU.64 R12, [R1+0x34f0] ;  /* 0x0034f000010c7983 */ /* 0x000ee40000300a00 */
[----:B------:R1:W-:Y:S02]  /*65140*/  STL.64 [R1+0x34b8], R24 ;  /* 0x0034b81801007387 */ /* 0x0003e40000100a00 */
[----:B-1----:R-:W2:Y:S01]  /*65150*/  LDL.LU R24, [R1+0x6e0] ;  /* 0x0006e00001187983 */ /* 0x002ea20000300800 */
[----:B------:R-:W2:Y:S02]  /*65160*/  LDL.LU R25, [R1+0x6e4] ;  /* 0x0006e40001197983 */ /* 0x000ea40000300800 */
[----:B------:R-:W2:Y:S02]  /*65170*/  LDL.LU R26, [R1+0x6e8] ;  /* 0x0006e800011a7983 */ /* 0x000ea40000300800 */
[----:B------:R-:W2:Y:S01]  /*65180*/  LDL.LU R27, [R1+0x6ec] ;  /* 0x0006ec00011b7983 */ /* 0x000ea20000300800 */
[C---:B---3--:R-:W-:Y:S01]  /*65190*/  HMMA.16816.F32.BF16 R8, R4.reuse, R12, R8 ;  /* 0x0000000c0408723c */ /* 0x048fe20000041808 */
[----:B--2---:R-:W-:Y:S01]  /*651a0*/  STL.64 [R1+0x34d0], R26 ;  /* 0x0034d01a01007387 */ /* 0x004fe20000100a00 */
[----:B------:R1:W-:Y:S03]  /*651b0*/  STL.64 [R1+0x34c8], R24 ;  /* 0x0034c81801007387 */ /* 0x0003e60000100a00 */
[----:B-1----:R-:W2:Y:S01]  /*651c0*/  LDL.LU R24, [R1+0x6d0] ;  /* 0x0006d00001187983 */ /* 0x002ea20000300800 */
[----:B------:R-:W2:Y:S02]  /*651d0*/  LDL.LU R25, [R1+0x6d4] ;  /* 0x0006d40001197983 */ /* 0x000ea40000300800 */
[----:B------:R-:W2:Y:S02]  /*651e0*/  LDL.LU R26, [R1+0x6d8] ;  /* 0x0006d800011a7983 */ /* 0x000ea40000300800 */
[----:B------:R-:W2:Y:S11]  /*651f0*/  LDL.LU R27, [R1+0x6dc] ;  /* 0x0006dc00011b7983 */ /* 0x000eb60000300800 */
[----:B------:R-:W-:Y:S02]  /*65200*/  @!UPT UIADD3 URZ, URZ, URZ, URZ ;  /* 0x0000003f3f3ff290 */ /* 0x000fe4000fffe03f */
[----:B------:R-:W-:Y:S01]  /*65210*/  STL.64 [R1+0x480], R8 ;  /* 0x0004800801007387 */ /* 0x000fe20000100a00 */
[----:B------:R1:W-:Y:S03]  /*65220*/  STL.64 [R1+0x488], R10 ;  /* 0x0004880a01007387 */ /* 0x0003e60000100a00 */
[----:B-1----:R-:W3:Y:S01]  /*65230*/  LDL.LU.64 R10, [R1+0x34e8] ;  /* 0x0034e800010a7983 */ /* 0x002ee20000300a00 */
[----:B------:R-:W2:Y:S02]  /*65240*/  LDL.LU.64 R8, [R1+0x34e0] ;  /* 0x0034e00001087983 */ /* 0x000ea40000300a00 */
[----:B----4-:R-:W-:Y:S02]  /*65250*/  STL.64 [R1+0x33a0], R14 ;  /* 0x0033a00e01007387 */ /* 0x010fe40000100a00 */
[----:B------:R1:W-:Y:S02]  /*65260*/  STL.64 [R1+0x3398], R12 ;  /* 0x0033980c01007387 */ /* 0x0003e40000100a00 */
[----:B-1----:R-:W4:Y:S01]  /*65270*/  LDL.LU.64 R12, [R1+0x200] ;  /* 0x00020000010c7983 */ /* 0x002f220000300a00 */
[----:B0-----:R-:W-:Y:S02]  /*65280*/  STL.64 [R1+0x32b8], R22 ;  /* 0x0032b81601007387 */ /* 0x001fe40000100a00 */
[----:B------:R-:W-:Y:S01]  /*65290*/  STL.64 [R1+0x32b0], R20 ;  /* 0x0032b01401007387 */ /* 0x000fe20000100a00 */
[C---:B--2---:R-:W-:Y:S11]  /*652a0*/  HMMA.16816.F32.BF16 R16, R4.reuse, R8, R16 ;  /* 0x000000080410723c */ /* 0x044ff60000041810 */
[----:B------:R-:W-:Y:S11]  /*652b0*/  @!UPT UIADD3 URZ, URZ, URZ, URZ ;  /* 0x0000003f3f3ff290 */ /* 0x000ff6000fffe03f */
[----:B------:R-:W-:Y:S01]  /*652c0*/  @!UPT UIADD3 URZ, URZ, URZ, URZ ;  /* 0x0000003f3f3ff290 */ /* 0x000fe2000fffe03f */
[----:B------:R0:W-:Y:S01]  /*652d0*/  STL.64 [R1+0x470], R16 ;  /* 0x0004701001007387 */ /* 0x0001e20000100a00 */
[----:B------:R-:W-:Y:S03]  /*652e0*/  STL.64 [R1+0x478], R18 ;  /* 0x0004781201007387 */ /* 0x000fe60000100a00 */
[----:B0-----:R-:W2:Y:S01]  /*652f0*/  LDL.LU.64 R16, [R1+0x34d8] ;  /* 0x0034d80001107983 */ /* 0x001ea20000300a00 */
[----:B---3--:R-:W-:Y:S02]  /*65300*/  STL.64 [R1+0x33b0], R10 ;  /* 0x0033b00a01007387 */ /* 0x008fe40000100a00 */
[----:B------:R0:W-:Y:S02]  /*65310*/  STL.64 [R1+0x33a8], R8 ;  /* 0x0033a80801007387 */ /* 0x0001e40000100a00 */
[----:B------:R-:W-:Y:S02]  /*65320*/  IMAD.MOV.U32 R20, RZ, RZ, R29 ;  /* 0x000000ffff147224 */ /* 0x000fe400078e001d */
[----:B------:R-:W-:Y:S01]  /*65330*/  IMAD.MOV.U32 R21, RZ, RZ, R28 ;  /* 0x000000ffff157224 */ /* 0x000fe200078e001c */
[----:B0-----:R-:W4:Y:S01]  /*65340*/  LDL.LU R8, [R1+0x6f0] ;  /* 0x0006f00001087983 */ /* 0x001f220000300800 */
[----:B------:R-:W4:Y:S02]  /*65350*/  LDL.LU R9, [R1+0x6f4] ;  /* 0x0006f40001097983 */ /* 0x000f240000300800 */
[----:B------:R-:W4:Y:S02]  /*65360*/  LDL.LU R10, [R1+0x6f8] ;  /* 0x0006f800010a7983 */ /* 0x000f240000300800 */
[----:B------:R-:W4:Y:S01]  /*65370*/  LDL.LU R11, [R1+0x6fc] ;  /* 0x0006fc00010b7983 */ /* 0x000f220000300800 */
        /* <DEDUP_REMOVED lines=9> */
[C---:B----4-:R-:W-:Y:S08]  /*65410*/  HMMA.16816.F32.BF16 R8, R4.reuse, R12, R8 ;  /* 0x0000000c0408723c */ /* 0x050ff00000041808 */
[----:B--2---:R-:W-:Y:S01]  /*65420*/  HMMA.16816.F32.BF16 R24, R4, R16, R24 ;  /* 0x000000100418723c */ /* 0x004fe20000041818 */
[----:B------:R-:W-:-:S02]  /*65430*/  IMAD.MOV.U32 R22, RZ, RZ, R17 ;  /* 0x000000ffff167224 */ /* 0x000fc400078e0011 */
[----:B------:R-:W-:Y:S11]  /*65440*/  IMAD.MOV.U32 R23, RZ, RZ, R16 ;  /* 0x000000ffff177224 */ /* 0x000ff600078e0010 */
[----:B------:R-:W-:Y:S09]  /*65450*/  @!UPT UIADD3 URZ, URZ, URZ, URZ ;  /* 0x0000003f3f3ff290 */ /* 0x000ff2000fffe03f */
[----:B------:R0:W-:Y:S01]  /*65460*/  STL.64 [R1+0x450], R24 ;  /* 0x0004501801007387 */ /* 0x0001e20000100a00 */
[----:B------:R1:W-:Y:S03]  /*65470*/  STL.64 [R1+0x458], R26 ;  /* 0x0004581a01007387 */ /* 0x0003e60000100a00 */
[----:B0-----:R-:W2:Y:S01]  /*65480*/  LDL.LU.64 R24, [R1+0x34b8] ;  /* 0x0034b80001187983 */ /* 0x001ea20000300a00 */
[----:B------:R-:W3:Y:S02]  /*65490*/  LDL.LU.64 R18, [R1+0x34b0] ;  /* 0x0034b00001127983 */ /* 0x000ee40000300a00 */
[----:B------:R-:W4:Y:S02]  /*654a0*/  LDL.LU.64 R16, [R1+0x34a8] ;  /* 0x0034a80001107983 */ /* 0x000f240000300a00 */
[----:B------:R-:W-:Y:S01]  /*654b0*/  STL [R1+0x3370], R22 ;  /* 0x0033701601007387 */ /* 0x000fe20000100800 */
[----:B------:R-:W-:Y:S01]  /*654c0*/  STL [R1+0x336c], R23 ;  /* 0x00336c1701007387 */ /* 0x000fe20000100800 */
[----:B------:R-:W-:Y:S02]  /*654d0*/  STL.64 [R1+0x3488], R20 ;  /* 0x0034881401007387 */ /* 0x000fe40000100a00 */
[----:B------:R0:W-:Y:S02]  /*654e0*/  STL.64 [R1+0x440], R8 ;  /* 0x0004400801007387 */ /* 0x0001e40000100a00 */
[----:B-1----:R-:W-:Y:S01]  /*654f0*/  IMAD.MOV.U32 R27, RZ, RZ, R12 ;  /* 0x000000ffff1b7224 */ /* 0x002fe200078e000c */
[----:B------:R-:W-:Y:S01]  /*65500*/  STL.64 [R1+0x448], R10 ;  /* 0x0004480a01007387 */ /* 0x000fe20000100a00 */
[----:B------:R-:W-:-:S02]  /*65510*/  IMAD.MOV.U32 R26, RZ, RZ, R13 ;  /* 0x000000ffff1a7224 */ /* 0x000fc400078e000d */
[----:B------:R-:W2:Y:S02]  /*65520*/  LDL.LU R12, [R1+0x740] ;  /* 0x00074000010c7983 */ /* 0x000ea40000300800 */
[----:B------:R-:W2:Y:S01]  /*65530*/  LDL.LU R13, [R1+0x744] ;  /* 0x00074400010d7983 */ /* 0x000ea20000300800 */
[----:B------:R-:W2:Y:S01]  /*65540*/  LDL.LU R14, [R1+0x748] ;  /* 0x00074800010e7983 */ /* 0x000ea20000300800 */
[----:B------:R-:W2:Y:S02]  /*65550*/  LDL.LU R15, [R1+0x74c] ;  /* 0x00074c00010f7983 */ /* 0x000ea40000300800 */
[----:B0-----:R-:W-:Y:S02]  /*65560*/  IMAD.MOV.U32 R9, RZ, RZ, R3 ;  /* 0x000000ffff097224 */ /* 0x001fe400078e0003 */
[----:B----4-:R-:W-:Y:S01]  /*65570*/  IMAD.MOV.U32 R8, RZ, RZ, R17 ;  /* 0x000000ffff087224 */ /* 0x010fe200078e0011 */
[----:B--2---:R-:W-:Y:S01]  /*65580*/  STL.64 [R1+0x33c0], R14 ;  /* 0x0033c00e01007387 */ /* 0x004fe20000100a00 */
[----:B------:R0:W-:Y:S02]  /*65590*/  STL.64 [R1+0x33b8], R12 ;  /* 0x0033b80c01007387 */ /* 0x0001e40000100a00 */
[----:B------:R-:W2:Y:S02]  /*655a0*/  LDL.LU R17, [R1+0x34a0] ;  /* 0x0034a00001117983 */ /* 0x000ea40000300800 */
[----:B------:R-:W4:Y:S01]  /*655b0*/  LDL.LU R3, [R1+0x349c] ;  /* 0x00349c0001037983 */ /* 0x000f220000300800 */
[----:B------:R1:W-:Y:S04]  /*655c0*/  STL.64 [R1+0x33c8], R8 ;  /* 0x0033c80801007387 */ /* 0x0003e80000100a00 */
[----:B0-----:R-:W2:Y:S01]  /*655d0*/  LDL.LU R12, [R1+0x760] ;  /* 0x00076000010c7983 */ /* 0x001ea20000300800 */
[----:B------:R-:W2:Y:S02]  /*655e0*/  LDL.LU R13, [R1+0x764] ;  /* 0x00076400010d7983 */ /* 0x000ea40000300800 */
[----:B------:R-:W2:Y:S02]  /*655f0*/  LDL.LU R14, [R1+0x768] ;  /* 0x00076800010e7983 */ /* 0x000ea40000300800 */
[----:B------:R-:W2:Y:S02]  /*65600*/  LDL.LU R15, [R1+0x76c] ;  /* 0x00076c00010f7983 */ /* 0x000ea40000300800 */
[----:B-1----:R-:W-:-:S02]  /*65610*/  IMAD.MOV.U32 R8, RZ, RZ, R2 ;  /* 0x000000ffff087224 */ /* 0x002fc400078e0002 */
[----:B------:R-:W-:Y:S01]  /*65620*/  IMAD.MOV.U32 R9, RZ, RZ, R0 ;  /* 0x000000ffff097224 */ /* 0x000fe200078e0000 */
[----:B--2---:R-:W-:Y:S01]  /*65630*/  STL.64 [R1+0x33d8], R14 ;  /* 0x0033d80e01007387 */ /* 0x004fe20000100a00 */
[----:B------:R0:W-:Y:S02]  /*65640*/  STL.64 [R1+0x33d0], R12 ;  /* 0x0033d00c01007387 */ /* 0x0001e40000100a00 */
[----:B------:R-:W2:Y:S02]  /*65650*/  LDL.LU R2, [R1+0x3498] ;  /* 0x0034980001027983 */ /* 0x000ea40000300800 */
[----:B------:R-:W2:Y:S01]  /*65660*/  LDL.LU R0, [R1+0x3494] ;  /* 0x0034940001007983 */ /* 0x000ea20000300800 */
[----:B------:R3:W-:Y:S04]  /*65670*/  STL.64 [R1+0x33e0], R8 ;  /* 0x0033e00801007387 */ /* 0x0007e80000100a00 */
[----:B0-----:R-:W2:Y:S01]  /*65680*/  LDL.LU R12, [R1+0x770] ;  /* 0x00077000010c7983 */ /* 0x001ea20000300800 */
[----:B------:R-:W2:Y:S02]  /*65690*/  LDL.LU R13, [R1+0x774] ;  /* 0x00077400010d7983 */ /* 0x000ea40000300800 */
[----:B------:R-:W2:Y:S02]  /*656a0*/  LDL.LU R14, [R1+0x778] ;  /* 0x00077800010e7983 */ /* 0x000ea40000300800 */
[----:B------:R-:W2:Y:S02]  /*656b0*/  LDL.LU R15, [R1+0x77c] ;  /* 0x00077c00010f7983 */ /* 0x000ea40000300800 */
[----:B---3--:R-:W-:-:S02]  /*656c0*/  IMAD.MOV.U32 R8, RZ, RZ, R19 ;  /* 0x000000ffff087224 */ /* 0x008fc400078e0013 */
[----:B------:R-:W-:Y:S01]  /*656d0*/  IMAD.MOV.U32 R9, RZ, RZ, R18 ;  /* 0x000000ffff097224 */ /* 0x000fe200078e0012 */
[----:B--2---:R-:W-:Y:S01]  /*656e0*/  STL.64 [R1+0x33f0], R14 ;  /* 0x0033f00e01007387 */ /* 0x004fe20000100a00 */
[----:B------:R-:W-:Y:S03]  /*656f0*/  STL.64 [R1+0x33e8], R12 ;  /* 0x0033e80c01007387 */ /* 0x000fe60000100a00 */
[----:B------:R0:W-:Y:S02]  /*65700*/  STL.64 [R1+0x33f8], R8 ;  /* 0x0033f80801007387 */ /* 0x0001e40000100a00 */
[----:B0-----:R-:W-:Y:S02]  /*65710*/  IMAD.MOV.U32 R8, RZ, RZ, R17 ;  /* 0x000000ffff087224 */ /* 0x001fe400078e0011 */
[----:B------:R-:W-:-:S05]  /*65720*/  IMAD.MOV.U32 R9, RZ, RZ, R16 ;  /* 0x000000ffff097224 */ /* 0x000fca00078e0010 */
[----:B------:R-:W-:Y:S01]  /*65730*/  STL.64 [R1+0x3410], R8 ;  /* 0x0034100801007387 */ /* 0x000fe20000100a00 */
[----:B------:R-:W2:Y:S02]  /*65740*/  LDL.LU R12, [R1+0x780] ;  /* 0x00078000010c7983 */ /* 0x000ea40000300800 */
[----:B------:R-:W2:Y:S02]  /*65750*/  LDL.LU R13, [R1+0x784] ;  /* 0x00078400010d7983 */ /* 0x000ea40000300800 */
[----:B------:R-:W3:Y:S01]  /*65760*/  LDL.LU R14, [R1+0x788] ;  /* 0x00078800010e7983 */ /* 0x000ee20000300800 */
[----:B------:R-:W3:Y:S01]  /*65770*/  LDL.LU R15, [R1+0x78c] ;  /* 0x00078c00010f7983 */ /* 0x000ee20000300800 */
[----:B------:R-:W2:Y:S02]  /*65780*/  LDL.LU R16, [R1+0x7b0] ;  /* 0x0007b00001107983 */ /* 0x000ea40000300800 */
[----:B------:R-:W2:Y:S02]  /*65790*/  LDL.LU R17, [R1+0x7b4] ;  /* 0x0007b40001117983 */ /* 0x000ea40000300800 */
[----:B------:R-:W2:Y:S01]  /*657a0*/  LDL.LU R18, [R1+0x7b8] ;  /* 0x0007b80001127983 */ /* 0x000ea20000300800 */
[----:B------:R-:W2:Y:S04]  /*657b0*/  LDL.LU R19, [R1+0x7bc] ;  /* 0x0007bc0001137983 */ /* 0x000ea80000300800 */
[----:B--2---:R-:W-:Y:S01]  /*657c0*/  STL.64 [R1+0x3440], R18 ;  /* 0x0034401201007387 */ /* 0x004fe20000100a00 */
[----:B------:R0:W-:Y:S03]  /*657d0*/  STL.64 [R1+0x3438], R16 ;  /* 0x0034381001007387 */ /* 0x0001e60000100a00 */
[----:B0-----:R-:W2:Y:S04]  /*657e0*/  LDL.LU.64 R16, [R1+0x1c0] ;  /* 0x0001c00001107983 */ /* 0x001ea80000300a00 */
[----:B--2---:R0:W-:Y:S04]  /*657f0*/  STL.64 [R1+0x3450], R16 ;  /* 0x0034501001007387 */ /* 0x0041e80000100a00 */
[----:B0-----:R-:W2:Y:S01]  /*65800*/  LDL.LU.64 R16, [R1+0x1d0] ;  /* 0x0001d00001107983 */ /* 0x001ea20000300a00 */
[----:B------:R-:W-:-:S03]  /*65810*/  IMAD.MOV.U32 R8, RZ, RZ, R2 ;  /* 0x000000ffff087224 */ /* 0x000fc600078e0002 */
[----:B--2---:R0:W-:Y:S01]  /*65820*/  STL.64 [R1+0x3468], R16 ;  /* 0x0034681001007387 */ /* 0x0041e20000100a00 */
[----:B------:R-:W2:Y:S02]  /*65830*/  LDL.LU R2, [R1+0x3490] ;  /* 0x0034900001027983 */ /* 0x000ea40000300800 */
[----:B------:R-:W2:Y:S02]  /*65840*/  LDL.LU R20, [R1+0x700] ;  /* 0x0007000001147983 */ /* 0x000ea40000300800 */
[----:B------:R-:W2:Y:S01]  /*65850*/  LDL.LU R21, [R1+0x704] ;  /* 0x0007040001157983 */ /* 0x000ea20000300800 */
[----:B------:R-:W2:Y:S01]  /*65860*/  LDL.LU R22, [R1+0x708] ;  /* 0x0007080001167983 */ /* 0x000ea20000300800 */
[----:B------:R-:W2:Y:S03]  /*65870*/  LDL.LU R23, [R1+0x70c] ;  /* 0x00070c0001177983 */ /* 0x000ea60000300800 */
[----:B0-----:R-:W2:Y:S01]  /*65880*/  LDL.LU.64 R16, [R1+0x1e0] ;  /* 0x0001e00001107983 */ /* 0x001ea20000300a00 */
[----:B----4-:R-:W-:-:S03]  /*65890*/  IMAD.MOV.U32 R9, RZ, RZ, R3 ;  /* 0x000000ffff097224 */ /* 0x010fc600078e0003 */
[----:B--2---:R0:W-:Y:S04]  /*658a0*/  STL.64 [R1+0x3480], R16 ;  /* 0x0034801001007387 */ /* 0x0041e80000100a00 */
[----:B0-----:R-:W2:Y:S01]  /*658b0*/  LDL.LU.64 R16, [R1+0x1f0] ;  /* 0x0001f00001107983 */ /* 0x001ea20000300a00 */
[----:B------:R0:W-:Y:S03]  /*658c0*/  STL.64 [R1+0x3448], R8 ;  /* 0x0034480801007387 */ /* 0x0001e60000100a00 */
        /* <DEDUP_REMOVED lines=22> */
[----:B------:R-:W4:Y:S02]  /*65a30*/  LDL.LU R15, [R1+0x79c] ;  /* 0x00079c00010f7983 */ /* 0x000f240000300800 */
[----:B------:R-:W-:Y:S01]  /*65a40*/  IMAD.MOV.U32 R3, RZ, RZ, R17 ;  /* 0x000000ffff037224 */ /* 0x000fe200078e0011 */
[----:B----4-:R-:W-:Y:S01]  /*65a50*/  STL.64 [R1+0x3420], R14 ;  /* 0x0034200e01007387 */ /* 0x010fe20000100a00 */
[----:B---3--:R0:W-:Y:S03]  /*65a60*/  STL.64 [R1+0x3418], R12 ;  /* 0x0034180c01007387 */ /* 0x0081e60000100a00 */
[----:B0-----:R-:W3:Y:S01]  /*65a70*/  LDL.LU R12, [R1+0x7a0] ;  /* 0x0007a000010c7983 */ /* 0x001ee20000300800 */
[----:B------:R-:W3:Y:S02]  /*65a80*/  LDL.LU R13, [R1+0x7a4] ;  /* 0x0007a400010d7983 */ /* 0x000ee40000300800 */
[----:B------:R-:W3:Y:S02]  /*65a90*/  LDL.LU R14, [R1+0x7a8] ;  /* 0x0007a800010e7983 */ /* 0x000ee40000300800 */
[----:B------:R-:W3:Y:S01]  /*65aa0*/  LDL.LU R15, [R1+0x7ac] ;  /* 0x0007ac00010f7983 */ /* 0x000ee20000300800 */
[----:B------:R-:W-:Y:S01]  /*65ab0*/  STL [R1+0x3378], R26 ;  /* 0x0033781a01007387 */ /* 0x000fe20000100800 */
[----:B------:R-:W-:Y:S02]  /*65ac0*/  STL [R1+0x3374], R27 ;  /* 0x0033741b01007387 */ /* 0x000fe40000100800 */
[----:B------:R0:W-:Y:S02]  /*65ad0*/  STL.64 [R1+0x430], R20 ;  /* 0x0004301401007387 */ /* 0x0001e40000100a00 */
[----:B------:R1:W-:Y:S01]  /*65ae0*/  STL.64 [R1+0x438], R22 ;  /* 0x0004381601007387 */ /* 0x0003e20000100a00 */
[----:B0-----:R-:W4:Y:S01]  /*65af0*/  LDL.LU.64 R20, [R1+0x3488] ;  /* 0x0034880001147983 */ /* 0x001f220000300a00 */
[----:B-1----:R-:W-:-:S02]  /*65b00*/  IMAD.MOV.U32 R23, RZ, RZ, R16 ;  /* 0x000000ffff177224 */ /* 0x002fc400078e0010 */
[----:B------:R-:W2:Y:S02]  /*65b10*/  LDL.LU.64 R16, [R1+0x3480] ;  /* 0x0034800001107983 */ /* 0x000ea40000300a00 */
        /* <DEDUP_REMOVED lines=30> */
[----:B----4-:R-:W-:Y:S01]  /*65d00*/  HMMA.16816.F32.BF16 R4, R4, R20, R16 ;  /* 0x000000140404723c */ /* 0x010fe20000041810 */
[----:B------:R-:W3:Y:S01]  /*65d10*/  LDL.LU.64 R18, [R1+0x3430] ;  /* 0x0034300001127983 */ /* 0x000ee20000300a00 */
[----:B------:R-:W3:Y:S11]  /*65d20*/  LDL.LU.64 R16, [R1+0x3428] ;  /* 0x0034280001107983 */ /* 0x000ef60000300a00 */
        /* <DEDUP_REMOVED lines=8> */
[----:B------:R1:W-:Y:S03]  /*65db0*/  STL.64 [R1+0x3388], R22 ;  /* 0x0033881601007387 */ /* 0x0003e60000100a00 */
[----:B0-----:R-:W4:Y:S01]  /*65dc0*/  LDL.LU R20, [R1+0x860] ;  /* 0x0008600001147983 */ /* 0x001f220000300800 */
[----:B------:R-:W4:Y:S02]  /*65dd0*/  LDL.LU R21, [R1+0x864] ;  /* 0x0008640001157983 */ /* 0x000f240000300800 */
[----:B-1----:R-:W4:Y:S01]  /*65de0*/  LDL.LU R22, [R1+0x868] ;  /* 0x0008680001167983 */ /* 0x002f220000300800 */
        /* <DEDUP_REMOVED lines=35> */
[----:B------:R-:W4:Y:S01]  /*66020*/  LDL.LU.64 R8, [R1+0x33a8] ;  /* 0x0033a80001087983 */ /* 0x000f220000300a00 */
[----:B---3--:R-:W-:Y:S11]  /*66030*/  HMMA.16816.F32.BF16 R12, R16, R24, R12 ;  /* 0x00000018100c723c */ /* 0x008ff6000004180c */
[----:B------:R-:W-:Y:S11]  /*66040*/  @!UPT UIADD3 URZ, URZ, URZ, URZ ;  /* 0x0000003f3f3ff290 */ /* 0x000ff6000fffe03f */
[----:B------:R-:W-:Y:S01]  /*66050*/  @!UPT UIADD3 URZ, URZ, URZ, URZ ;  /* 0x0000003f3f3ff290 */ /* 0x000fe2000fffe03f */
[----:B------:R-:W-:Y:S01]  /*66060*/  STL.64 [R1+0x360], R12 ;  /* 0x0003600c01007387 */ /* 0x000fe20000100a00 */
[----:B------:R0:W-:Y:S03]  /*66070*/  STL.64 [R1+0x368], R14 ;  /* 0x0003680e01007387 */ /* 0x0001e60000100a00 */
[----:B0-----:R-:W3:Y:S01]  /*66080*/  LDL.LU.64 R14, [R1+0x33a0] ;  /* 0x0033a000010e7983 */ /* 0x001ee20000300a00 */
[----:B------:R-:W2:Y:S02]  /*66090*/  LDL.LU.64 R12, [R1+0x3398] ;  /* 0x00339800010c7983 */ /* 0x000ea40000300a00 */
[----:B------:R-:W3:Y:S02]  /*660a0*/  LDL R25, [R1+0xdb4] ;  /* 0x000db40001197983 */ /* 0x000ee40000100800 */
[----:B------:R-:W-:-:S07]  /*660b0*/  IMAD.MOV.U32 R23, RZ, RZ, R2 ;  /* 0x000000ffff177224 */ /* 0x000fce00078e0002 */
[C---:B----4-:R-:W-:Y:S11]  /*660c0*/  HMMA.16816.F32.BF16 R20, R16.reuse, R8, R20 ;  /* 0x000000081014723c */ /* 0x050ff60000041814 */
[----:B------:R-:W-:Y:S11]  /*660d0*/  @!UPT UIADD3 URZ, URZ, URZ, URZ ;  /* 0x0000003f3f3ff290 */ /* 0x000ff6000fffe03f */
[----:B------:R-:W-:Y:S02]  /*660e0*/  @!UPT UIADD3 URZ, URZ, URZ, URZ ;  /* 0x0000003f3f3ff290 */ /* 0x000fe4000fffe03f */
[----:B------:R-:W-:Y:S02]  /*660f0*/  IMAD.MOV.U32 R9, RZ, RZ, R22 ;  /* 0x000000ffff097224 */ /* 0x000fe400078e0016 */
[----:B------:R-:W-:Y:S01]  /*66100*/  IMAD.MOV.U32 R8, RZ, RZ, R23 ;  /* 0x000000ffff087224 */ /* 0x000fe200078e0017 */
[----:B--2---:R-:W-:Y:S11]  /*66110*/  HMMA.16816.F32.BF16 R4, R16, R12, R4 ;  /* 0x0000000c1004723c */ /* 0x004ff60000041804 */
[----:B------:R-:W-:Y:S11]  /*66120*/  @!UPT UIADD3 URZ, URZ, URZ, URZ ;  /* 0x0000003f3f3ff290 */ /* 0x000ff6000fffe03f */
[----:B------:R-:W-:Y:S01]  /*66130*/  @!UPT UIADD3 URZ, URZ, URZ, URZ ;  /* 0x0000003f3f3ff290 */ /* 0x000fe2000fffe03f */
[----:B------:R-:W-:Y:S01]  /*66140*/  STL.64 [R1+0x350], R4 ;  /* 0x0003500401007387 */ /* 0x000fe20000100a00 */
[----:B------:R-:W-:Y:S02]  /*66150*/  STL [R1+0x358], R6 ;  /* 0x0003580601007387 */ /* 0x000fe40000100800 */
[----:B------:R-:W-:Y:S02]  /*66160*/  IMAD.MOV.U32 R2, RZ, RZ, R7 ;  /* 0x000000ffff027224 */ /* 0x000fe400078e0007 */
[----:B---3--:R-:W0:Y:S04]  /*66170*/  LDSM.16.MT88.4 R4, [R25+0xa080] ;  /* 0x00a080001904783b */ /* 0x008e280000004200 */
[----:B------:R-:W-:Y:S01]  /*66180*/  STL [R1+0x2b60], R2 ;  /* 0x002b600201007387 */ /* 0x000fe20000100800 */
[----:B------:R-:W-:-:S02]  /*66190*/  IMAD.MOV.U32 R13, RZ, RZ, R21 ;  /* 0x000000ffff0d7224 */ /* 0x000fc400078e0015 */
[----:B------:R-:W-:Y:S01]  /*661a0*/  IMAD.MOV.U32 R12, RZ, RZ, R20 ;  /* 0x000000ffff0c7224 */ /* 0x000fe200078e0014 */
[----:B0-----:R-:W-:Y:S01]  /*661b0*/  STL.64 [R1+0x3190], R6 ;  /* 0x0031900601007387 */ /* 0x001fe20000100a00 */
[----:B------:R0:W-:Y:S02]  /*661c0*/  STL.64 [R1+0x3188], R4 ;  /* 0x0031880401007387 */ /* 0x0001e40000100a00 */
[----:B0-----:R-:W-:Y:S02]  /*661d0*/  IMAD.MOV.U32 R4, RZ, RZ, R28 ;  /* 0x000000ffff047224 */ /* 0x001fe400078e001c */
[----:B------:R-:W-:Y:S01]  /*661e0*/  IMAD.MOV.U32 R5, RZ, RZ, R29 ;  /* 0x000000ffff057224 */ /* 0x000fe200078e001d */
[----:B------:R-:W2:Y:S01]  /*661f0*/  LDL.LU R28, [R1+0x3394] ;  /* 0x00339400011c7983 */ /* 0x000ea20000300800 */
[----:B------:R-:W3:Y:S02]  /*66200*/  LDL.LU R29, [R1+0x3390] ;  /* 0x00339000011d7983 */ /* 0x000ee40000300800 */
[----:B------:R-:W4:Y:S02]  /*66210*/  LDL.LU.64 R22, [R1+0x3388] ;  /* 0x0033880001167983 */ /* 0x000f240000300a00 */
[----:B------:R-:W-:Y:S01]  /*66220*/  STL [R1+0x2dec], R13 ;  /* 0x002dec0d01007387 */ /* 0x000fe20000100800 */
[----:B------:R-:W-:Y:S01]  /*66230*/  STL [R1+0x2de8], R12 ;  /* 0x002de80c01007387 */ /* 0x000fe20000100800 */
[----:B------:R0:W-:Y:S03]  /*66240*/  STL.64 [R1+0x3250], R14 ;  /* 0x0032500e01007387 */ /* 0x0001e60000100a00 */
[----:B0-----:R-:W2:Y:S04]  /*66250*/  LDL.64 R14, [R1+0x8] ;  /* 0x00000800010e7983 */ /* 0x001ea80000100a00 */
[----:B--2---:R0:W-:Y:S01]  /*66260*/  STL.64 [R1+0x3268], R14 ;  /* 0x0032680e01007387 */ /* 0x0041e20000100a00 */
[----:B------:R-:W2:Y:S02]  /*66270*/  LDL.LU R12, [R1+0x850] ;  /* 0x00085000010c7983 */ /* 0x000ea40000300800 */
[----:B---3--:R-:W-:-:S02]  /*66280*/  IMAD.MOV.U32 R13, RZ, RZ, R29 ;  /* 0x000000ffff0d7224 */ /* 0x008fc400078e001d */
[----:B0-----:R-:W-:Y:S02]  /*66290*/  IMAD.MOV.U32 R14, RZ, RZ, R28 ;  /* 0x000000ffff0e7224 */ /* 0x001fe400078e001c */
[----:B------:R-:W-:Y:S01]  /*662a0*/  IMAD.MOV.U32 R15, RZ, RZ, R0 ;  /* 0x000000ffff0f7224 */ /* 0x000fe200078e0000 */
[----:B------:R0:W-:Y:S01]  /*662b0*/  STL [R1+0x2b68], R8 ;  /* 0x002b680801007387 */ /* 0x0001e20000100800 */
[----:B------:R1:W-:Y:S02]  /*662c0*/  STL [R1+0x2b64], R9 ;  /* 0x002b640901007387 */ /* 0x0003e40000100800 */
[----:B------:R3:W-:Y:S01]  /*662d0*/  STL.64 [R1+0x3270], R10 ;  /* 0x0032700a01007387 */ /* 0x0007e20000100a00 */
[----:B0-----:R-:W4:Y:S01]  /*662e0*/  LDL.LU R8, [R1+0x8c0] ;  /* 0x0008c00001087983 */ /* 0x001f220000300800 */
[----:B-1----:R-:W4:Y:S03]  /*662f0*/  LDL.LU R9, [R1+0x8c4] ;  /* 0x0008c40001097983 */ /* 0x002f260000300800 */
[----:B---3--:R-:W3:Y:S01]  /*66300*/  LDL.LU R10, [R1+0x8c8] ;  /* 0x0008c800010a7983 */ /* 0x008ee20000300800 */
[----:B------:R-:W3:Y:S01]  /*66310*/  LDL.LU R11, [R1+0x8cc] ;  /* 0x0008cc00010b7983 */ /* 0x000ee20000300800 */
[----:B--2---:R-:W-:Y:S11]  /*66320*/  HMMA.16816.F32.BF16 R4, R16, R4, R12 ;  /* 0x000000041004723c */ /* 0x004ff6000004180c */
[----:B------:R-:W-:Y:S11]  /*66330*/  @!UPT UIADD3 URZ, URZ, URZ, URZ ;  /* 0x0000003f3f3ff290 */ /* 0x000ff6000fffe03f */
[----:B------:R-:W-:Y:S02]  /*66340*/  @!UPT UIADD3 URZ, URZ, URZ, URZ ;  /* 0x0000003f3f3ff290 */ /* 0x000fe4000fffe03f */
[----:B------:R-:W-:Y:S02]  /*66350*/  IMAD.MOV.U32 R0, RZ, RZ, R4 ;  /* 0x000000ffff007224 */ /* 0x000fe400078e0004 */
[----:B------:R-:W-:Y:S01]  /*66360*/  IMAD.MOV.U32 R29, RZ, RZ, R5 ;  /* 0x000000ffff1d7224 */ /* 0x000fe200078e0005 */
[----:B------:R-:W2:Y:S01]  /*66370*/  LDL.LU R4, [R1+0x880] ;  /* 0x0008800001047983 */ /* 0x000ea20000300800 */
[----:B------:R-:W-:Y:S02]  /*66380*/  IMAD.MOV.U32 R28, RZ, RZ, R6 ;  /* 0x000000ffff1c7224 */ /* 0x000fe400078e0006 */
[----:B------:R-:W2:Y:S02]  /*66390*/  LDL.LU R5, [R1+0x884] ;  /* 0x0008840001057983 */ /* 0x000ea40000300800 */
[----:B------:R-:W-:Y:S01]  /*663a0*/  IMAD.MOV.U32 R24, RZ, RZ, R7 ;  /* 0x000000ffff187224 */ /* 0x000fe200078e0007 */
[----:B------:R-:W2:Y:S01]  /*663b0*/  LDL.LU R6, [R1+0x888] ;  /* 0x0008880001067983 */ /* 0x000ea20000300800 */
[----:B------:R-:W2:Y:S03]  /*663c0*/  LDL.LU R7, [R1+0x88c] ;  /* 0x00088c0001077983 */ /* 0x000ea60000300800 */
[----:B--2---:R0:W-:Y:S01]  /*663d0*/  STL.64 [R1+0x32a0], R6 ;  /* 0x0032a00601007387 */ /* 0x0041e20000100a00 */
[----:B------:R1:W-:Y:S03]  /*663e0*/  STL.64 [R1+0x3298], R4 ;  /* 0x0032980401007387 */ /* 0x0003e60000100a00 */
[----:B0-----:R-:W2:Y:S04]  /*663f0*/  LDL.64 R6, [R1+0x48] ;  /* 0x0000480001067983 */ /* 0x001ea80000100a00 */
[----:B--2---:R0:W-:Y:S01]  /*66400*/  STL.64 [R1+0x32c0], R6 ;  /* 0x0032c00601007387 */ /* 0x0041e20000100a00 */
[----:B-1----:R-:W2:Y:S02]  /*66410*/  LDL.LU R4, [R1+0x750] ;  /* 0x0007500001047983 */ /* 0x002ea40000300800 */
[----:B------:R-:W2:Y:S01]  /*66420*/  LDL.LU R5, [R1+0x754] ;  /* 0x0007540001057983 */ /* 0x000ea20000300800 */
[----:B0-----:R-:W2:Y:S01]  /*66430*/  LDL.LU R6, [R1+0x758] ;  /* 0x0007580001067983 */ /* 0x001ea20000300800 */
[----:B------:R-:W2:Y:S02]  /*66440*/  LDL.LU R7, [R1+0x75c] ;  /* 0x00075c0001077983 */ /* 0x000ea40000300800 */
[----:B------:R-:W-:-:S02]  /*66450*/  IMAD.MOV.U32 R20, RZ, RZ, R27 ;  /* 0x000000ffff147224 */ /* 0x000fc400078e001b */
        /* <DEDUP_REMOVED lines=10> */
[----:B----4-:R-:W-:-:S02]  /*66500*/  IMAD.MOV.U32 R20, RZ, RZ, R23 ;  /* 0x000000ffff147224 */ /* 0x010fc400078e0017 */
[----:B------:R-:W-:Y:S01]  /*66510*/  IMAD.MOV.U32 R21, RZ, RZ, R26 ;  /* 0x000000ffff157224 */ /* 0x000fe200078e001a */
[----:B--2---:R-:W-:Y:S01]  /*66520*/  STL.64 [R1+0x32f0], R6 ;  /* 0x0032f00601007387 */ /* 0x004fe20000100a00 */
[----:B------:R-:W-:Y:S02]  /*66530*/  STL.64 [R1+0x32e8], R4 ;  /* 0x0032e80401007387 */ /* 0x000fe40000100a00 */
[----:B------:R-:W2:Y:S02]  /*66540*/  LDL.LU R23, [R1+0x337c] ;  /* 0x00337c0001177983 */ /* 0x000ea40000300800 */
[----:B------:R-:W4:Y:S01]  /*66550*/  LDL.LU R26, [R1+0x3378] ;  /* 0x00337800011a7983 */ /* 0x000f220000300800 */
[----:B------:R0:W-:Y:S02]  /*66560*/  STL.64 [R1+0x32f8], R20 ;  /* 0x0032f81401007387 */ /* 0x0001e40000100a00 */
[----:B0-----:R-:W-:Y:S02]  /*66570*/  IMAD.MOV.U32 R20, RZ, RZ, R27 ;  /* 0x000000ffff147224 */ /* 0x001fe400078e001b */
[----:B------:R-:W-:Y:S01]  /*66580*/  IMAD.MOV.U32 R21, RZ, RZ, R22 ;  /* 0x000000ffff157224 */ /* 0x000fe200078e0016 */
[----:B------:R-:W3:Y:S01]  /*66590*/  LDL.LU R27, [R1+0x3374] ;  /* 0x00337400011b7983 */ /* 0x000ee20000300800 */
[----:B------:R-:W3:Y:S03]  /*665a0*/  LDL.LU R22, [R1+0x3370] ;  /* 0x0033700001167983 */ /* 0x000ee60000300800 */
[----:B------:R0:W-:Y:S01]  /*665b0*/  STL.64 [R1+0x3310], R20 ;  /* 0x0033101401007387 */ /* 0x0001e20000100a00 */
[----:B------:R-:W3:Y:S02]  /*665c0*/  LDL.LU R4, [R1+0x800] ;  /* 0x0008000001047983 */ /* 0x000ee40000300800 */
[----:B------:R-:W3:Y:S02]  /*665d0*/  LDL.LU R5, [R1+0x804] ;  /* 0x0008040001057983 */ /* 0x000ee40000300800 */
[----:B------:R-:W3:Y:S01]  /*665e0*/  LDL.LU R6, [R1+0x808] ;  /* 0x0008080001067983 */ /* 0x000ee20000300800 */
[----:B------:R-:W3:Y:S01]  /*665f0*/  LDL.LU R7, [R1+0x80c] ;  /* 0x00080c0001077983 */ /* 0x000ee20000300800 */
[----:B0-----:R-:W-:-:S02]  /*66600*/  IMAD.MOV.U32 R21, RZ, RZ, R3 ;  /* 0x000000ffff157224 */ /* 0x001fc400078e0003 */
[----:B--2---:R-:W-:Y:S02]  /*66610*/  IMAD.MOV.U32 R20, RZ, RZ, R23 ;  /* 0x000000ffff147224 */ /* 0x004fe400078e0017 */
[----:B------:R-:W2:Y:S01]  /*66620*/  LDL.LU R23, [R1+0x336c] ;  /* 0x00336c0001177983 */ /* 0x000ea20000300800 */
[----:B------:R-:W2:Y:S02]  /*66630*/  LDL.LU R3, [R1+0x3368] ;  /* 0x0033680001037983 */ /* 0x000ea40000300800 */
[----:B------:R-:W-:Y:S01]  /*66640*/  STL.64 [R1+0x3328], R20 ;  /* 0x0033281401007387 */ /* 0x000fe20000100a00 */
[----:B---3--:R-:W-:Y:S01]  /*66650*/  STL.64 [R1+0x3308], R6 ;  /* 0x0033080601007387 */ /* 0x008fe20000100a00 */
[----:B------:R0:W-:Y:S03]  /*66660*/  STL.64 [R1+0x3300], R4 ;  /* 0x0033000401007387 */ /* 0x0001e60000100a00 */
[----:B0-----:R-:W3:Y:S01]  /*66670*/  LDL.LU R4, [R1+0x810] ;  /* 0x0008100001047983 */ /* 0x001ee20000300800 */
[----:B------:R-:W3:Y:S02]  /*66680*/  LDL.LU R5, [R1+0x814] ;  /* 0x0008140001057983 */ /* 0x000ee40000300800 */
[----:B------:R-:W2:Y:S02]  /*66690*/  LDL.LU R6, [R1+0x818] ;  /* 0x0008180001067983 */ /* 0x000ea40000300800 */
[----:B------:R-:W2:Y:S02]  /*666a0*/  LDL.LU R7, [R1+0x81c] ;  /* 0x00081c0001077983 */ /* 0x000ea40000300800 */
[----:B------:R-:W-:-:S02]  /*666b0*/  IMAD.MOV.U32 R20, RZ, RZ, R27 ;  /* 0x000000ffff147224 */ /* 0x000fc400078e001b */
[----:B----4-:R-:W-:Y:S01]  /*666c0*/  IMAD.MOV.U32 R21, RZ, RZ, R26 ;  /* 0x000000ffff157224 */ /* 0x010fe200078e001a */
[----:B------:R-:W4:Y:S01]  /*666d0*/  LDL.LU R27, [R1+0x3364] ;  /* 0x00336400011b7983 */ /* 0x000f220000300800 */
[----:B------:R-:W4:Y:S03]  /*666e0*/  LDL.LU R26, [R1+0x3360] ;  /* 0x00336000011a7983 */ /* 0x000f260000300800 */
[----:B------:R-:W-:Y:S04]  /*666f0*/  STL.64 [R1+0x3340], R20 ;  /* 0x0033401401007387 */ /* 0x000fe80000100a00 */
        /* <DEDUP_REMOVED lines=20> */
[----:B0-----:R-:W3:Y:S04]  /*66840*/  LDL.64 R10, [R1+0x28] ;  /* 0x00002800010a7983 */ /* 0x001ee80000100a00 */
[----:B---3--:R0:W-:Y:S04]  /*66850*/  STL.64 [R1+0x3290], R10 ;  /* 0x0032900a01007387 */ /* 0x0081e80000100a00 */
[----:B0-----:R-:W3:Y:S01]  /*66860*/  LDL.64 R10, [R1+0x38] ;  /* 0x00003800010a7983 */ /* 0x001ee20000100a00 */
[----:B------:R-:W-:-:S02]  /*66870*/  IMAD.MOV.U32 R20, RZ, RZ, R23 ;  /* 0x000000ffff147224 */ /* 0x000fc400078e0017 */
[----:B------:R-:W-:Y:S01]  /*66880*/  IMAD.MOV.U32 R21, RZ, RZ, R22 ;  /* 0x000000ffff157224 */ /* 0x000fe200078e0016 */
[----:B---3--:R4:W-:Y:S01]  /*66890*/  STL.64 [R1+0x32a8], R10 ;  /* 0x0032a80a01007387 */ /* 0x0089e20000100a00 */
[----:B------:R-:W3:Y:S02]  /*668a0*/  LDL.LU R8, [R1+0x7e0] ;  /* 0x0007e00001087983 */ /* 0x000ee40000300800 */
[----:B------:R-:W3:Y:S02]  /*668b0*/  LDL.LU R9, [R1+0x7e4] ;  /* 0x0007e40001097983 */ /* 0x000ee40000300800 */
[----:B----4-:R-:W-:Y:S02]  /*668c0*/  IMAD.MOV.U32 R10, RZ, RZ, R26 ;  /* 0x000000ffff0a7224 */ /* 0x010fe400078e001a */
[----:B------:R-:W-:Y:S01]  /*668d0*/  IMAD.MOV.U32 R11, RZ, RZ, R27 ;  /* 0x000000ffff0b7224 */ /* 0x000fe200078e001b */
[----:B------:R-:W4:Y:S01]  /*668e0*/  LDL.LU R26, [R1+0x335c] ;  /* 0x00335c00011a7983 */ /* 0x000f220000300800 */
[----:B------:R-:W4:Y:S02]  /*668f0*/  LDL.LU R27, [R1+0x3358] ;  /* 0x00335800011b7983 */ /* 0x000f240000300800 */
[----:B------:R-:W3:Y:S01]  /*66900*/  LDL.64 R14, [R1+0x18] ;  /* 0x00001800010e7983 */ /* 0x000ee20000100a00 */
[C---:B--2---:R-:W-:Y:S01]  /*66910*/  HMMA.16816.F32.BF16 R20, R16.reuse, R20, R4 ;  /* 0x000000141014723c */ /* 0x044fe20000041804 */
[----:B---3--:R0:W-:Y:S01]  /*66920*/  STL.64 [R1+0x3288], R14 ;  /* 0x0032880e01007387 */ /* 0x0081e20000100a00 */
[----:B------:R-:W2:Y:S02]  /*66930*/  LDL.LU R12, [R1+0x8a0] ;  /* 0x0008a000010c7983 */ /* 0x000ea40000300800 */
[----:B------:R-:W2:Y:S01]  /*66940*/  LDL.LU R13, [R1+0x8a4] ;  /* 0x0008a400010d7983 */ /* 0x000ea20000300800 */
[----:B0-----:R-:W2:Y:S01]  /*66950*/  LDL.LU R14, [R1+0x8a8] ;  /* 0x0008a800010e7983 */ /* 0x001ea20000300800 */
[----:B------:R-:W2:Y:S02]  /*66960*/  LDL.LU R15, [R1+0x8ac] ;  /* 0x0008ac00010f7983 */ /* 0x000ea40000300800 */
[----:B------:R0:W-:Y:S02]  /*66970*/  STL [R1+0x2b88], R24 ;  /* 0x002b881801007387 */ /* 0x0001e40000100800 */
[----:B----4-:R-:W-:Y:S01]  /*66980*/  STL.64 [R1+0x3260], R26 ;  /* 0x0032601a01007387 */ /* 0x010fe20000100a00 */
[----:B------:R1:W-:Y:S04]  /*66990*/  STL [R1+0x3258], R25 ;  /* 0x0032581901007387 */ /* 0x0003e80000100800 */
[----:B0-----:R-:W3:Y:S01]  /*669a0*/  LDL.LU R24, [R1+0x8e0] ;  /* 0x0008e00001187983 */ /* 0x001ee20000300800 */
[----:B-1----:R-:W3:Y:S02]  /*669b0*/  LDL.LU R25, [R1+0x8e4] ;  /* 0x0008e40001197983 */ /* 0x002ee40000300800 */
[----:B------:R-:W3:Y:S01]  /*669c0*/  LDL.LU R26, [R1+0x8e8] ;  /* 0x0008e800011a7983 */ /* 0x000ee20000300800 */
[----:B------:R-:W3:Y:S04]  /*669d0*/  LDL.LU R27, [R1+0x8ec] ;  /* 0x0008ec00011b7983 */ /* 0x000ee80000300800 */
[----:B------:R-:W-:Y:S01]  /*669e0*/  STL [R1+0x2b74], R28 ;  /* 0x002b741c01007387 */ /* 0x000fe20000100800 */
[----:B------:R-:W-:Y:S02]  /*669f0*/  STL [R1+0x2b70], R29 ;  /* 0x002b701d01007387 */ /* 0x000fe40000100800 */
[----:B------:R-:W-:Y:S02]  /*66a00*/  STL [R1+0x2b6c], R0 ;  /* 0x002b6c0001007387 */ /* 0x000fe40000100800 */
[----:B------:R-:W4:Y:S01]  /*66a10*/  LDL.LU.64 R6, [R1+0x3350] ;  /* 0x0033500001067983 */ /* 0x000f220000300a00 */
[----:B------:R-:W4:Y:S01]  /*66a20*/  LDL.LU.64 R4, [R1+0x3348] ;  /* 0x0033480001047983 */ /* 0x000f220000300a00 */
        /* <DEDUP_REMOVED lines=38> */
[----:B----4-:R-:W-:Y:S02]  /*66c90*/  HMMA.16816.F32.BF16 R16, R16, R20, R4 ;  /* 0x000000141010723c */ /* 0x010fe40000041804 */
[----:B------:R-:W4:Y:S01]  /*66ca0*/  LDL.LU.64 R6, [R1+0x32c0] ;  /* 0x0032c00001067983 */ /* 0x000f220000300a00 */
[----:B-1----:R-:W4:Y:S02]  /*66cb0*/  LDL.LU.64 R22, [R1+0x32b8] ;  /* 0x0032b80001167983 */ /* 0x002f240000300a00 */
[----:B------:R-:W4:Y:S11]  /*66cc0*/  LDL.LU.64 R20, [R1+0x32b0] ;  /* 0x0032b00001147983 */ /* 0x000f360000300a00 */
[----:B------:R-:W-:Y:S07]  /*66cd0*/  @!UPT UIADD3 URZ, URZ, URZ, URZ ;  /* 0x0000003f3f3ff290 */ /* 0x000fee000fffe03f */
        /* <DEDUP_REMOVED lines=22> */
[----:B------:R-:W2:Y:S02]  /*66e40*/  LDL.LU.64 R10, [R1+0x3290] ;  /* 0x00329000010a7983 */ /* 0x000ea40000300a00 */
[----:B--2---:R-:W-:Y:S01]  /*66e50*/  HMMA.16816.F32.BF16 R12, R20, R10, R12 ;  /* 0x0000000a140c723c */ /* 0x004fe2000004180c */
[----:B-1----:R-:W-:-:S02]  /*66e60*/  IMAD.MOV.U32 R7, RZ, RZ, R10 ;  /* 0x000000ffff077224 */ /* 0x002fc400078e000a */
[----:B------:R-:W-:Y:S11]  /*66e70*/  IMAD.MOV.U32 R6, RZ, RZ, R11 ;  /* 0x000000ffff067224 */ /* 0x000ff600078e000b */
[----:B------:R-:W-:Y:S09]  /*66e80*/  @!UPT UIADD3 URZ, URZ, URZ, URZ ;  /* 0x0000003f3f3ff290 */ /* 0x000ff2000fffe03f */
[----:B------:R-:W-:Y:S01]  /*66e90*/  STL.64 [R1+0x6b0], R12 ;  /* 0x0006b00c01007387 */ /* 0x000fe20000100a00 */
[----:B------:R0:W-:Y:S03]  /*66ea0*/  STL.64 [R1+0x6b8], R14 ;  /* 0x0006b80e01007387 */ /* 0x0001e60000100a00 */
[----:B0-----:R-:W2:Y:S01]  /*66eb0*/  LDL.LU.64 R14, [R1+0x3288] ;  /* 0x00328800010e7983 */ /* 0x001ea20000300a00 */
[----:B------:R-:W2:Y:S02]  /*66ec0*/  LDL.LU.64 R10, [R1+0x3280] ;  /* 0x00328000010a7983 */ /* 0x000ea40000300a00 */
        /* <DEDUP_REMOVED lines=10> */
[C---:B---3--:R-:W-:Y:S11]  /*66f70*/  HMMA.16816.F32.BF16 R24, R20.reuse, R14, R24 ;  /* 0x0000000e1418723c */ /* 0x048ff60000041818 */
[----:B------:R-:W-:Y:S11]  /*66f80*/  @!UPT UIADD3 URZ, URZ, URZ, URZ ;  /* 0x0000003f3f3ff290 */ /* 0x000ff6000fffe03f */
[----:B------:R-:W-:Y:S01]  /*66f90*/  @!UPT UIADD3 URZ, URZ, URZ, URZ ;  /* 0x0000003f3f3ff290 */ /* 0x000fe2000fffe03f */
[----:B------:R-:W-:Y:S01]  /*66fa0*/  STL.64 [R1+0x690], R24 ;  /* 0x0006901801007387 */ /* 0x000fe20000100a00 */
[----:B------:R0:W-:Y:S03]  /*66fb0*/  STL.64 [R1+0x698], R26 ;  /* 0x0006981a01007387 */ /* 0x0001e60000100a00 */
[----:B0-----:R-:W3:Y:S01]  /*66fc0*/  LDL.LU.64 R26, [R1+0x3260] ;  /* 0x00326000011a7983 */ /* 0x001ee20000300a00 */
[----:B------:R-:W4:Y:S02]  /*66fd0*/  LDL.LU R25, [R1+0x3258] ;  /* 0x0032580001197983 */ /* 0x000f240000300800 */
[----:B------:R-:W-:Y:S02]  /*66fe0*/  IMAD.MOV.U32 R29, RZ, RZ, R14 ;  /* 0x000000ffff1d7224 */ /* 0x000fe400078e000e */
[----:B------:R-:W-:Y:S02]  /*66ff0*/  IMAD.MOV.U32 R28, RZ, RZ, R15 ;  /* 0x000000ffff1c7224 */ /* 0x000fe400078e000f */
[----:B------:R-:W2:Y:S01]  /*67000*/  LDL.LU.64 R14, [R1+0x3250] ;  /* 0x00325000010e7983 */ /* 0x000ea20000300a00 */
[----:B---3--:R-:W-:Y:S11]  /*67010*/  HMMA.16816.F32.BF16 R16, R20, R26, R16 ;  /* 0x0000001a1410723c */ /* 0x008ff60000041810 */
[----:B------:R-:W-:Y:S11]  /*67020*/  @!UPT UIADD3 URZ, URZ, URZ, URZ ;  /* 0x0000003f3f3ff290 */ /* 0x000ff6000fffe03f */
[----:B------:R-:W-:Y:S01]  /*67030*/  @!UPT UIADD3 URZ, URZ, URZ, URZ ;  /* 0x0000003f3f3ff290 */ /* 0x000fe2000fffe03f */
[----:B------:R-:W-:Y:S01]  /*67040*/  STL.64 [R1+0x680], R16 ;  /* 0x0006801001007387 */ /* 0x000fe20000100a00 */
[----:B------:R-:W-:Y:S02]  /*67050*/  STL.64 [R1+0x688], R18 ;  /* 0x0006881201007387 */ /* 0x000fe40000100a00 */
[----:B------:R-:W-:Y:S02]  /*67060*/  STL.64 [R1+0x3120], R26 ;  /* 0x0031201a01007387 */ /* 0x000fe40000100a00 */
[----:B----4-:R-:W-:Y:S01]  /*67070*/  STL [R1+0x3118], R25 ;  /* 0x0031181901007387 */ /* 0x010fe20000100800 */
[----:B------:R0:W1:Y:S04]  /*67080*/  LDSM.16.MT88.4 R16, [R25+0xa100] ;  /* 0x00a100001910783b */ /* 0x0000680000004200 */
[----:B------:R-:W3:Y:S04]  /*67090*/  LDL.LU R24, [R1+0xa80] ;  /* 0x000a800001187983 */ /* 0x000ee80000300800 */
[----:B0-----:R-:W3:Y:S01]  /*670a0*/  LDL.LU R25, [R1+0xa84] ;  /* 0x000a840001197983 */ /* 0x001ee20000300800 */
[----:B--2---:R-:W-:-:S02]  /*670b0*/  IMAD.MOV.U32 R26, RZ, RZ, R15 ;  /* 0x000000ffff1a7224 */ /* 0x004fc400078e000f */
[----:B------:R-:W2:Y:S02]  /*670c0*/  LDL.LU R15, [R1+0x3248] ;  /* 0x00324800010f7983 */ /* 0x000ea40000300800 */
[----:B------:R-:W-:Y:S02]  /*670d0*/  IMAD.MOV.U32 R27, RZ, RZ, R14 ;  /* 0x000000ffff1b7224 */ /* 0x000fe400078e000e */
[----:B------:R-:W4:Y:S03]  /*670e0*/  LDL.LU R14, [R1+0x3244] ;  /* 0x00324400010e7983 */ /* 0x000f260000300800 */
[----:B------:R0:W-:Y:S02]  /*670f0*/  STL.64 [R1+0x3130], R26 ;  /* 0x0031301a01007387 */ /* 0x0001e40000100a00 */
[----:B0-----:R-:W-:Y:S02]  /*67100*/  IMAD.MOV.U32 R26, RZ, RZ, R9 ;  /* 0x000000ffff1a7224 */ /* 0x001fe400078e0009 */
[----:B------:R-:W-:Y:S01]  /*67110*/  IMAD.MOV.U32 R27, RZ, RZ, R8 ;  /* 0x000000ffff1b7224 */ /* 0x000fe200078e0008 */
[----:B---3--:R-:W-:Y:S04]  /*67120*/  STL.64 [R1+0x3128], R24 ;  /* 0x0031281801007387 */ /* 0x008fe80000100a00 */
[----:B------:R0:W-:Y:S02]  /*67130*/  STL.64 [R1+0x3140], R26 ;  /* 0x0031401a01007387 */ /* 0x0001e40000100a00 */
[----:B0-----:R-:W-:-:S02]  /*67140*/  IMAD.MOV.U32 R26, RZ, RZ, R7 ;  /* 0x000000ffff1a7224 */ /* 0x001fc400078e0007 */
[----:B------:R-:W-:Y:S02]  /*67150*/  IMAD.MOV.U32 R27, RZ, RZ, R6 ;  /* 0x000000ffff1b7224 */ /* 0x000fe400078e0006 */
[----:B--2---:R-:W-:-:S03]  /*67160*/  IMAD.MOV.U32 R24, RZ, RZ, R15 ;  /* 0x000000ffff187224 */ /* 0x004fc600078e000f */
[----:B------:R0:W-:Y:S01]  /*67170*/  STL.64 [R1+0x3158], R26 ;  /* 0x0031581a01007387 */ /* 0x0001e20000100a00 */
[----:B------:R-:W4:Y:S02]  /*67180*/  LDL.LU R15, [R1+0x3240] ;  /* 0x00324000010f7983 */ /* 0x000f240000300800 */
[----:B------:R-:W4:Y:S01]  /*67190*/  LDL.LU R25, [R1+0x954] ;  /* 0x0009540001197983 */ /* 0x000f220000300800 */
[----:B0-----:R-:W4:Y:S01]  /*671a0*/  LDL.LU R26, [R1+0x958] ;  /* 0x00095800011a7983 */ /* 0x001f220000300800 */
[----:B------:R-:W4:Y:S02]  /*671b0*/  LDL.LU R27, [R1+0x95c] ;  /* 0x00095c00011b7983 */ /* 0x000f240000300800 */
[----:B-1----:R0:W-:Y:S02]  /*671c0*/  STL.64 [R1+0x3080], R18 ;  /* 0x0030801201007387 */ /* 0x0021e40000100a00 */
[----:B------:R-:W-:Y:S01]  /*671d0*/  STL.64 [R1+0x3078], R16 ;  /* 0x0030781001007387 */ /* 0x000fe20000100a00 */
[----:B0-----:R-:W2:Y:S04]  /*671e0*/  LDL.64 R18, [R1+0x1b8] ;  /* 0x0001b80001127983 */ /* 0x001ea80000100a00 */
[----:B--2---:R4:W-:Y:S02]  /*671f0*/  STL.64 [R1+0x3198], R18 ;  /* 0x0031981201007387 */ /* 0x0049e40000100a00 */
[----:B----4-:R-:W-:Y:S07]  /*67200*/  HMMA.16816.F32.BF16 R16, R20, R14, R24 ;  /* 0x0000000e1410723c */ /* 0x010fee0000041818 */
[----:B------:R-:W-:-:S02]  /*67210*/  IMAD.MOV.U32 R26, RZ, RZ, R5 ;  /* 0x000000ffff1a7224 */ /* 0x000fc400078e0005 */
[----:B------:R-:W-:Y:S11]  /*67220*/  IMAD.MOV.U32 R27, RZ, RZ, R4 ;  /* 0x000000ffff1b7224 */ /* 0x000ff600078e0004 */
[----:B------:R-:W-:Y:S03]  /*67230*/  @!UPT UIADD3 URZ, URZ, URZ, URZ ;  /* 0x0000003f3f3ff290 */ /* 0x000fe6000fffe03f */
[----:B------:R-:W-:Y:S01]  /*67240*/  STL.64 [R1+0x670], R16 ;  /* 0x0006701001007387 */ /* 0x000fe20000100a00 */
[----:B------:R-:W-:Y:S02]  /*67250*/  STL.64 [R1+0x678], R18 ;  /* 0x0006781201007387 */ /* 0x000fe40000100a00 */
[----:B------:R0:W-:Y:S02]  /*67260*/  STL.64 [R1+0x3170], R26 ;  /* 0x0031701a01007387 */ /* 0x0001e40000100a00 */
[----:B------:R1:W-:Y:S01]  /*67270*/  STL.64 [R1+0x3138], R14 ;  /* 0x0031380e01007387 */ /* 0x0003e20000100a00 */
[----:B------:R-:W2:Y:S01]  /*67280*/  LDL.LU R12, [R1+0xa90] ;  /* 0x000a9000010c7983 */ /* 0x000ea20000300800 */
[----:B------:R-:W2:Y:S02]  /*67290*/  LDL.LU R13, [R1+0xa94] ;  /* 0x000a9400010d7983 */ /* 0x000ea40000300800 */
[----:B0-----:R-:W-:Y:S02]  /*672a0*/  IMAD.MOV.U32 R26, RZ, RZ, R2 ;  /* 0x000000ffff1a7224 */ /* 0x001fe400078e0002 */
[----:B------:R-:W-:-:S02]  /*672b0*/  IMAD.MOV.U32 R27, RZ, RZ, R0 ;  /* 0x000000ffff1b7224 */ /* 0x000fc400078e0000 */
[----:B-1----:R-:W-:Y:S02]  /*672c0*/  IMAD.MOV.U32 R14, RZ, RZ, R11 ;  /* 0x000000ffff0e7224 */ /* 0x002fe400078e000b */
[----:B------:R-:W-:Y:S01]  /*672d0*/  IMAD.MOV.U32 R15, RZ, RZ, R10 ;  /* 0x000000ffff0f7224 */ /* 0x000fe200078e000a */
[----:B------:R-:W3:Y:S01]  /*672e0*/  LDL.LU R11, [R1+0x323c] ;  /* 0x00323c00010b7983 */ /* 0x000ee20000300800 */
[----:B------:R-:W4:Y:S02]  /*672f0*/  LDL.LU R10, [R1+0x3238] ;  /* 0x00323800010a7983 */ /* 0x000f240000300800 */
[----:B------:R-:W-:Y:S02]  /*67300*/  STL.64 [R1+0x31a0], R26 ;  /* 0x0031a01a01007387 */ /* 0x000fe40000100a00 */
[----:B------:R-:W2:Y:S01]  /*67310*/  LDL.LU R4, [R1+0xb00] ;  /* 0x000b000001047983 */ /* 0x000ea20000300800 */
[----:B------:R-:W2:Y:S01]  /*67320*/  LDL.LU R5, [R1+0xb04] ;  /* 0x000b040001057983 */ /* 0x000ea20000300800 */
[----:B------:R-:W2:Y:S02]  /*67330*/  LDL.LU R6, [R1+0xb08] ;  /* 0x000b080001067983 */ /* 0x000ea40000300800 */
[----:B------:R-:W2:Y:S02]  /*67340*/  LDL.LU R7, [R1+0xb0c] ;  /* 0x000b0c0001077983 */ /* 0x000ea40000300800 */
[----:B--2---:R0:W-:Y:S01]  /*67350*/  STL.64 [R1+0x31b0], R6 ;  /* 0x0031b00601007387 */ /* 0x0041e20000100a00 */
[----:B------:R-:W-:Y:S02]  /*67360*/  STL.64 [R1+0x31a8], R4 ;  /* 0x0031a80401007387 */ /* 0x000fe40000100a00 */
[----:B------:R-:W2:Y:S02]  /*67370*/  LDL R18, [R1+0x1c8] ;  /* 0x0001c80001127983 */ /* 0x000ea40000100800 */
[----:B------:R-:W2:Y:S02]  /*67380*/  LDL R19, [R1+0x1cc] ;  /* 0x0001cc0001137983 */ /* 0x000ea40000100800 */
[----:B--2---:R1:W-:Y:S01]  /*67390*/  STL.64 [R1+0x31b8], R18 ;  /* 0x0031b81201007387 */ /* 0x0043e20000100a00 */
[----:B0-----:R-:W2:Y:S02]  /*673a0*/  LDL R6, [R1+0x1d8] ;  /* 0x0001d80001067983 */ /* 0x001ea40000100800 */
[----:B------:R-:W2:Y:S02]  /*673b0*/  LDL R7, [R1+0x1dc] ;  /* 0x0001dc0001077983 */ /* 0x000ea40000100800 */
[----:B--2---:R-:W-:Y:S01]  /*673c0*/  STL.64 [R1+0x31c0], R6 ;  /* 0x0031c00601007387 */ /* 0x004fe20000100a00 */
[----:B------:R-:W2:Y:S02]  /*673d0*/  LDL.LU R16, [R1+0xb10] ;  /* 0x000b100001107983 */ /* 0x000ea40000300800 */
[----:B------:R-:W2:Y:S02]  /*673e0*/  LDL.LU R17, [R1+0xb14] ;  /* 0x000b140001117983 */ /* 0x000ea40000300800 */
[----:B-1----:R-:W2:Y:S01]  /*673f0*/  LDL.LU R18, [R1+0xb18] ;  /* 0x000b180001127983 */ /* 0x002ea20000300800 */
[----:B------:R-:W2:Y:S04]  /*67400*/  LDL.LU R19, [R1+0xb1c] ;  /* 0x000b1c0001137983 */ /* 0x000ea80000300800 */
[----:B--2---:R0:W-:Y:S01]  /*67410*/  STL.64 [R1+0x31d0], R18 ;  /* 0x0031d01201007387 */ /* 0x0041e20000100a00 */
[----:B------:R-:W-:Y:S03]  /*67420*/  STL.64 [R1+0x31c8], R16 ;  /* 0x0031c81001007387 */ /* 0x000fe60000100a00 */
[----:B0-----:R-:W2:Y:S04]  /*67430*/  LDL R18, [R1+0x1f8] ;  /* 0x0001f80001127983 */ /* 0x001ea80000100800 */
[----:B------:R-:W2:Y:S04]  /*67440*/  LDL R19, [R1+0x1fc] ;  /* 0x0001fc0001137983 */ /* 0x000ea80000100800 */
[----:B--2---:R-:W-:Y:S01]  /*67450*/  STL.64 [R1+0x31e0], R18 ;  /* 0x0031e01201007387 */ /* 0x004fe20000100a00 */
[----:B------:R-:W2:Y:S03]  /*67460*/  LDL.64 R6, [R1+0x1e8] ;  /* 0x0001e80001067983 */ /* 0x000ea60000100a00 */
[----:B--2---:R0:W-:Y:S01]  /*67470*/  STL.64 [R1+0x31d8], R6 ;  /* 0x0031d80601007387 */ /* 0x0041e20000100a00 */
[----:B------:R-:W2:Y:S02]  /*67480*/  LDL.LU R4, [R1+0xac0] ;  /* 0x000ac00001047983 */ /* 0x000ea40000300800 */
[----:B------:R-:W2:Y:S01]  /*67490*/  LDL.LU R5, [R1+0xac4] ;  /* 0x000ac40001057983 */ /* 0x000ea20000300800 */
[----:B0-----:R-:W2:Y:S01]  /*674a0*/  LDL.LU R6, [R1+0xac8] ;  /* 0x000ac80001067983 */ /* 0x001ea20000300800 */
[----:B------:R-:W2:Y:S03]  /*674b0*/  LDL.LU R7, [R1+0xacc] ;  /* 0x000acc0001077983 */ /* 0x000ea60000300800 */
[----:B--2---:R-:W-:Y:S01]  /*674c0*/  STL.64 [R1+0x31f0], R6 ;  /* 0x0031f00601007387 */ /* 0x004fe20000100a00 */
[----:B------:R0:W-:Y:S02]  /*674d0*/  STL.64 [R1+0x31e8], R4 ;  /* 0x0031e80401007387 */ /* 0x0001e40000100a00 */
[----:B------:R-:W2:Y:S02]  /*674e0*/  LDL R18, [R1+0x208] ;  /* 0x0002080001127983 */ /* 0x000ea40000100800 */
[----:B------:R-:W2:Y:S02]  /*674f0*/  LDL R19, [R1+0x20c] ;  /* 0x00020c0001137983 */ /* 0x000ea40000100800 */
[----:B--2---:R1:W-:Y:S01]  /*67500*/  STL.64 [R1+0x31f8], R18 ;  /* 0x0031f81201007387 */ /* 0x0043e20000100a00 */
[----:B0-----:R-:W2:Y:S02]  /*67510*/  LDL.LU R4, [R1+0xaa0] ;  /* 0x000aa00001047983 */ /* 0x001ea40000300800 */
[----:B------:R-:W2:Y:S02]  /*67520*/  LDL.LU R5, [R1+0xaa4] ;  /* 0x000aa40001057983 */ /* 0x000ea40000300800 */
[----:B------:R-:W2:Y:S01]  /*67530*/  LDL.LU R6, [R1+0xaa8] ;  /* 0x000aa80001067983 */ /* 0x000ea20000300800 */
[----:B------:R-:W2:Y:S04]  /*67540*/  LDL.LU R7, [R1+0xaac] ;  /* 0x000aac0001077983 */ /* 0x000ea80000300800 */
[----:B--2---:R-:W-:Y:S01]  /*67550*/  STL.64 [R1+0x3208], R6 ;  /* 0x0032080601007387 */ /* 0x004fe20000100a00 */
[----:B------:R-:W-:Y:S02]  /*67560*/  STL.64 [R1+0x3200], R4 ;  /* 0x0032000401007387 */ /* 0x000fe40000100a00 */
[----:B-1----:R-:W2:Y:S02]  /*67570*/  LDL R18, [R1+0x218] ;  /* 0x0002180001127983 */ /* 0x002ea40000100800 */
[----:B------:R-:W2:Y:S02]  /*67580*/  LDL R19, [R1+0x21c] ;  /* 0x00021c0001137983 */ /* 0x000ea40000100800 */
[----:B--2---:R0:W-:Y:S04]  /*67590*/  STL.64 [R1+0x3210], R18 ;  /* 0x0032101201007387 */ /* 0x0041e80000100a00 */
[----:B0-----:R-:W2:Y:S04]  /*675a0*/  LDL.64 R18, [R1+0x58] ;  /* 0x0000580001127983 */ /* 0x001ea80000100a00 */
[----:B--2---:R0:W-:Y:S01]  /*675b0*/  STL.64 [R1+0x3228], R18 ;  /* 0x0032281201007387 */ /* 0x0041e20000100a00 */
[----:B------:R-:W2:Y:S02]  /*675c0*/  LDL.LU R16, [R1+0x970] ;  /* 0x0009700001107983 */ /* 0x000ea40000300800 */
[----:B------:R-:W2:Y:S01]  /*675d0*/  LDL.LU R17, [R1+0x974] ;  /* 0x0009740001117983 */ /* 0x000ea20000300800 */
        /* <DEDUP_REMOVED lines=16> */
[----:B------:R-:W-:Y:S01]  /*676e0*/  STL.64 [R1+0x3150], R14 ;  /* 0x0031500e01007387 */ /* 0x000fe20000100a00 */
[----:B------:R0:W-:Y:S03]  /*676f0*/  STL.64 [R1+0x3148], R12 ;  /* 0x0031480c01007387 */ /* 0x0001e60000100a00 */
[----:B0-----:R-:W2:Y:S01]  /*67700*/  LDL.LU R12, [R1+0xab0] ;  /* 0x000ab000010c7983 */ /* 0x001ea20000300800 */
[----:B------:R-:W2:Y:S02]  /*67710*/  LDL.LU R13, [R1+0xab4] ;  /* 0x000ab400010d7983 */ /* 0x000ea40000300800 */
[----:B------:R-:W2:Y:S02]  /*67720*/  LDL.LU R14, [R1+0xab8] ;  /* 0x000ab800010e7983 */ /* 0x000ea40000300800 */
[----:B------:R-:W2:Y:S02]  /*67730*/  LDL.LU R15, [R1+0xabc] ;  /* 0x000abc00010f7983 */ /* 0x000ea40000300800 */
[----:B--2---:R4:W-:Y:S01]  /*67740*/  STL.64 [R1+0x3168], R14 ;  /* 0x0031680e01007387 */ /* 0x0049e20000100a00 */
[----:B------:R0:W-:Y:S02]  /*67750*/  STL.64 [R1+0x3160], R12 ;  /* 0x0031600c01007387 */ /* 0x0001e40000100a00 */
[----:B----4-:R-:W-:Y:S01]  /*67760*/  IMAD.MOV.U32 R14, RZ, RZ, R10 ;  /* 0x000000ffff0e7224 */ /* 0x010fe200078e000a */
[----:B0-----:R-:W2:Y:S01]  /*67770*/  LDL.LU R12, [R1+0xad0] ;  /* 0x000ad000010c7983 */ /* 0x001ea20000300800 */
[----:B------:R-:W2:Y:S02]  /*67780*/  LDL.LU R13, [R1+0xad4] ;  /* 0x000ad400010d7983 */ /* 0x000ea40000300800 */
[----:B------:R-:W4:Y:S02]  /*67790*/  LDL.LU R10, [R1+0x3234] ;  /* 0x00323400010a7983 */ /* 0x000f240000300800 */
[----:B---3--:R-:W-:-:S02]  /*677a0*/  IMAD.MOV.U32 R15, RZ, RZ, R11 ;  /* 0x000000ffff0f7224 */ /* 0x008fc400078e000b */
[----:B------:R-:W4:Y:S03]  /*677b0*/  LDL.LU R11, [R1+0x3230] ;  /* 0x00323000010b7983 */ /* 0x000f260000300800 */
[----:B------:R-:W-:Y:S01]  /*677c0*/  STL.64 [R1+0x3180], R14 ;  /* 0x0031800e01007387 */ /* 0x000fe20000100a00 */
[C---:B----4-:R-:W-:Y:S01]  /*677d0*/  HMMA.16816.F32.BF16 R16, R20.reuse, R10, R16 ;  /* 0x0000000a1410723c */ /* 0x050fe20000041810 */
[----:B--2---:R0:W-:Y:S04]  /*677e0*/  STL.64 [R1+0x3178], R12 ;  /* 0x0031780c01007387 */ /* 0x0041e80000100a00 */
        /* <DEDUP_REMOVED lines=8> */
[----:B------:R0:W-:Y:S02]  /*67870*/  STL.64 [R1+0x3110], R10 ;  /* 0x0031100a01007387 */ /* 0x0001e40000100a00 */
[----:B------:R-:W4:Y:S02]  /*67880*/  LDL.LU R8, [R1+0xae0] ;  /* 0x000ae00001087983 */ /* 0x000f240000300800 */
[----:B------:R-:W4:Y:S01]  /*67890*/  LDL.LU R9, [R1+0xae4] ;  /* 0x000ae40001097983 */ /* 0x000f220000300800 */
[----:B0-----:R-:W4:Y:S01]  /*678a0*/  LDL.LU R10, [R1+0xae8] ;  /* 0x000ae800010a7983 */ /* 0x001f220000300800 */
[----:B------:R-:W4:Y:S01]  /*678b0*/  LDL.LU R11, [R1+0xaec] ;  /* 0x000aec00010b7983 */ /* 0x000f220000300800 */
        /* <DEDUP_REMOVED lines=24> */
[----:B------:R-:W4:Y:S11]  /*67a40*/  LDL.LU.64 R6, [R1+0x31d8] ;  /* 0x0031d80001067983 */ /* 0x000f360000300a00 */
[----:B------:R-:W-:Y:S10]  /*67a50*/  @!UPT UIADD3 URZ, URZ, URZ, URZ ;  /* 0x0000003f3f3ff290 */ /* 0x000ff4000fffe03f */
[----:B------:R-:W-:Y:S01]  /*67a60*/  STL.64 [R1+0x620], R16 ;  /* 0x0006201001007387 */ /* 0x000fe20000100a00 */
[----:B------:R0:W-:Y:S03]  /*67a70*/  STL.64 [R1+0x628], R18 ;  /* 0x0006281201007387 */ /* 0x0001e60000100a00 */
[----:B0-----:R-:W3:Y:S01]  /*67a80*/  LDL.LU.64 R18, [R1+0x31d0] ;  /* 0x0031d00001127983 */ /* 0x001ee20000300a00 */
[----:B------:R-:W3:Y:S01]  /*67a90*/  LDL.LU.64 R16, [R1+0x31c8] ;  /* 0x0031c80001107983 */ /* 0x000ee20000300a00 */
[C---:B----4-:R-:W-:Y:S11]  /*67aa0*/  HMMA.16816.F32.BF16 R8, R20.reuse, R6, R8 ;  /* 0x000000061408723c */ /* 0x050ff60000041808 */
[----:B------:R-:W-:Y:S11]  /*67ab0*/  @!UPT UIADD3 URZ, URZ, URZ, URZ ;  /* 0x0000003f3f3ff290 */ /* 0x000ff6000fffe03f */
[----:B------:R-:W-:Y:S01]  /*67ac0*/  @!UPT UIADD3 URZ, URZ, URZ, URZ ;  /* 0x0000003f3f3ff290 */ /* 0x000fe2000fffe03f */
[----:B------:R0:W-:Y:S01]  /*67ad0*/  STL.64 [R1+0x750], R8 ;  /* 0x0007500801007387 */ /* 0x0001e20000100a00 */
[----:B------:R-:W-:Y:S02]  /*67ae0*/  STL.64 [R1+0x758], R10 ;  /* 0x0007580a01007387 */ /* 0x000fe40000100a00 */
[----:B0-----:R-:W-:Y:S02]  /*67af0*/  IMAD.MOV.U32 R9, RZ, RZ, R6 ;  /* 0x000000ffff097224 */ /* 0x001fe400078e0006 */
[----:B------:R-:W-:Y:S02]  /*67b00*/  IMAD.MOV.U32 R8, RZ, RZ, R7 ;  /* 0x000000ffff087224 */ /* 0x000fe400078e0007 */
[----:B------:R-:W3:Y:S02]  /*67b10*/  LDL.LU.64 R6, [R1+0x31c0] ;  /* 0x0031c00001067983 */ /* 0x000ee40000300a00 */
[C---:B---3--:R-:W-:Y:S02]  /*67b20*/  HMMA.16816.F32.BF16 R4, R20.reuse, R6, R16 ;  /* 0x000000061404723c */ /* 0x048fe40000041810 */
[----:B------:R-:W3:Y:S11]  /*67b30*/  LDL.LU.64 R18, [R1+0x31b8] ;  /* 0x0031b80001127983 */ /* 0x000ef60000300a00 */
[----:B------:R-:W-:Y:S10]  /*67b40*/  @!UPT UIADD3 URZ, URZ, URZ, URZ ;  /* 0x0000003f3f3ff290 */ /* 0x000ff4000fffe03f */
[----:B------:R-:W-:Y:S01]  /*67b50*/  STL.64 [R1+0x760], R4 ;  /* 0x0007600401007387 */ /* 0x000fe20000100a00 */
[----:B------:R0:W-:Y:S03]  /*67b60*/  STL.64 [R1+0x768], R6 ;  /* 0x0007680601007387 */ /* 0x0001e60000100a00 */
[----:B0-----:R-:W4:Y:S01]  /*67b70*/  LDL.LU.64 R6, [R1+0x31b0] ;  /* 0x0031b00001067983 */ /* 0x001f220000300a00 */
[----:B------:R-:W4:Y:S01]  /*67b80*/  LDL.LU.64 R4, [R1+0x31a8] ;  /* 0x0031a80001047983 */ /* 0x000f220000300a00 */
[C---:B---3--:R-:W-:Y:S02]  /*67b90*/  HMMA.16816.F32.BF16 R16, R20.reuse, R18, R24 ;  /* 0x000000121410723c */ /* 0x048fe40000041818 */
[----:B------:R-:W2:Y:S11]  /*67ba0*/  LDL.LU.64 R26, [R1+0x31a0] ;  /* 0x0031a000011a7983 */ /* 0x000eb60000300a00 */
[----:B------:R-:W-:Y:S10]  /*67bb0*/  @!UPT UIADD3 URZ, URZ, URZ, URZ ;  /* 0x0000003f3f3ff290 */ /* 0x000ff4000fffe03f */
[----:B------:R-:W-:Y:S01]  /*67bc0*/  STL.64 [R1+0x780], R16 ;  /* 0x0007801001007387 */ /* 0x000fe20000100a00 */
[----:B------:R0:W-:Y:S03]  /*67bd0*/  STL.64 [R1+0x788], R18 ;  /* 0x0007881201007387 */ /* 0x0001e60000100a00 */
[----:B0-----:R-:W4:Y:S02]  /*67be0*/  LDL.LU.64 R18, [R1+0x3198] ;  /* 0x0031980001127983 */ /* 0x001f240000300a00 */
[----:B----4-:R-:W-:Y:S02]  /*67bf0*/  HMMA.16816.F32.BF16 R20, R20, R18, R4 ;  /* 0x000000121414723c */ /* 0x010fe40000041804 */
[----:B------:R-:W2:Y:S01]  /*67c00*/  LDL.LU.64 R6, [R1+0x3190] ;  /* 0x0031900001067983 */ /* 0x000ea20000300a00 */
[----:B------:R-:W2:Y:S11]  /*67c10*/  LDL.LU.64 R4, [R1+0x3188] ;  /* 0x0031880001047983 */ /* 0x000eb60000300a00 */
[----:B------:R-:W-:Y:S09]  /*67c20*/  @!UPT UIADD3 URZ, URZ, URZ, URZ ;  /* 0x0000003f3f3ff290 */ /* 0x000ff2000fffe03f */
[----:B------:R0:W-:Y:S01]  /*67c30*/  STL.64 [R1+0x770], R20 ;  /* 0x0007701401007387 */ /* 0x0001e20000100a00 */
[----:B------:R1:W-:Y:S03]  /*67c40*/  STL.64 [R1+0x778], R22 ;  /* 0x0007781601007387 */ /* 0x0003e60000100a00 */
[----:B0-----:R-:W3:Y:S01]  /*67c50*/  LDL.LU R20, [R1+0xa70] ;  /* 0x000a700001147983 */ /* 0x001ee20000300800 */
[----:B------:R-:W3:Y:S02]  /*67c60*/  LDL.LU R21, [R1+0xa74] ;  /* 0x000a740001157983 */ /* 0x000ee40000300800 */
[----:B-1----:R-:W3:Y:S02]  /*67c70*/  LDL.LU R22, [R1+0xa78] ;  /* 0x000a780001167983 */ /* 0x002ee40000300800 */
[----:B------:R-:W3:Y:S01]  /*67c80*/  LDL.LU R23, [R1+0xa7c] ;  /* 0x000a7c0001177983 */ /* 0x000ee20000300800 */
[----:B------:R-:W-:Y:S01]  /*67c90*/  STL.64 [R1+0x3088], R18 ;  /* 0x0030881201007387 */ /* 0x000fe20000100a00 */
        /* <DEDUP_REMOVED lines=22> */
[----:B------:R-:W2:Y:S11]  /*67e00*/  LDL.LU.64 R14, [R1+0x3138] ;  /* 0x00313800010e7983 */ /* 0x000eb60000300a00 */
[----:B------:R-:W-:Y:S10]  /*67e10*/  @!UPT UIADD3 URZ, URZ, URZ, URZ ;  /* 0x0000003f3f3ff290 */ /* 0x000ff4000fffe03f */
[----:B------:R-:W-:Y:S01]  /*67e20*/  STL.64 [R1+0xb70], R24 ;  /* 0x000b701801007387 */ /* 0x000fe20000100a00 */
[----:B------:R0:W-:Y:S03]  /*67e30*/  STL.64 [R1+0xb78], R26 ;  /* 0x000b781a01007387 */ /* 0x0001e60000100a00 */
[----:B0-----:R-:W4:Y:S01]  /*67e40*/  LDL.LU.64 R26, [R1+0x3130] ;  /* 0x00313000011a7983 */ /* 0x001f220000300a00 */
[----:B------:R-:W4:Y:S02]  /*67e50*/  LDL.LU.64 R24, [R1+0x3128] ;  /* 0x0031280001187983 */ /* 0x000f240000300a00 */
[----:B------:R-:W-:Y:S02]  /*67e60*/  IMAD.MOV.U32 R18, RZ, RZ, R29 ;  /* 0x000000ffff127224 */ /* 0x000fe400078e001d */
[----:B------:R-:W-:-:S07]  /*67e70*/  IMAD.MOV.U32 R19, RZ, RZ, R28 ;  /* 0x000000ffff137224 */ /* 0x000fce00078e001c */
[C---:B----4-:R-:W-:Y:S01]  /*67e80*/  HMMA.16816.F32.BF16 R16, R4.reuse, R18, R24 ;  /* 0x000000120410723c */ /* 0x050fe20000041818 */
[----:B------:R-:W3:Y:S01]  /*67e90*/  LDL.LU.64 R26, [R1+0x3120] ;  /* 0x00312000011a7983 */ /* 0x000ee20000300a00 */
[----:B------:R-:W4:Y:S11]  /*67ea0*/  LDL.LU R25, [R1+0x3118] ;  /* 0x0031180001197983 */ /* 0x000f360000300800 */
[----:B------:R-:W-:Y:S10]  /*67eb0*/  @!UPT UIADD3 URZ, URZ, URZ, URZ ;  /* 0x0000003f3f3ff290 */ /* 0x000ff4000fffe03f */
[----:B------:R-:W-:Y:S01]  /*67ec0*/  STL.64 [R1+0xb60], R16 ;  /* 0x000b601001007387 */ /* 0x000fe20000100a00 */
[----:B------:R0:W-:Y:S03]  /*67ed0*/  STL.64 [R1+0xb68], R18 ;  /* 0x000b681201007387 */ /* 0x0001e60000100a00 */
[----:B0-----:R-:W2:Y:S01]  /*67ee0*/  LDL.64 R18, [R1+0x1d8] ;  /* 0x0001d80001127983 */ /* 0x001ea20000100a00 */
[----:B---3--:R-:W-:Y:S03]  /*67ef0*/  HMMA.16816.F32.BF16 R20, R4, R26, R20 ;  /* 0x0000001a0414723c */ /* 0x008fe60000041814 */
[----:B--2---:R-:W-:Y:S11]  /*67f00*/  STL.64 [R1+0x3098], R18 ;  /* 0x0030981201007387 */ /* 0x004ff60000100a00 */
[----:B------:R-:W-:Y:S09]  /*67f10*/  @!UPT UIADD3 URZ, URZ, URZ, URZ ;  /* 0x0000003f3f3ff290 */ /* 0x000ff2000fffe03f */
[----:B------:R-:W-:Y:S02]  /*67f20*/  STL.64 [R1+0xb50], R20 ;  /* 0x000b501401007387 */ /* 0x000fe40000100a00 */
[----:B------:R-:W-:Y:S02]  /*67f30*/  STL.64 [R1+0xb58], R22 ;  /* 0x000b581601007387 */ /* 0x000fe40000100a00 */
[----:B----4-:R-:W0:Y:S04]  /*67f40*/  LDSM.16.MT88.4 R20, [R25+0xa180] ;  /* 0x00a180001914783b */ /* 0x010e280000004200 */
[----:B0-----:R0:W-:Y:S01]  /*67f50*/  STL.64 [R1+0x2f40], R22 ;  /* 0x002f401601007387 */ /* 0x0011e20000100a00 */
[----:B------:R1:W-:Y:S03]  /*67f60*/  STL.64 [R1+0x2f38], R20 ;  /* 0x002f381401007387 */ /* 0x0003e60000100a00 */
[----:B0-----:R-:W2:Y:S04]  /*67f70*/  LDL.64 R22, [R1+0x1c8] ;  /* 0x0001c80001167983 */ /* 0x001ea80000100a00 */
[----:B--2---:R0:W-:Y:S01]  /*67f80*/  STL.64 [R1+0x3090], R22 ;  /* 0x0030901601007387 */ /* 0x0041e20000100a00 */
[----:B-1----:R-:W2:Y:S02]  /*67f90*/  LDL.LU R20, [R1+0x9f0] ;  /* 0x0009f00001147983 */ /* 0x002ea40000300800 */
        /* <DEDUP_REMOVED lines=9> */
[----:B--2---:R0:W-:Y:S04]  /*68030*/  STL.64 [R1+0x30c8], R18 ;  /* 0x0030c81201007387 */ /* 0x0041e80000100a00 */
[----:B0-----:R-:W2:Y:S04]  /*68040*/  LDL.64 R18, [R1+0x208] ;  /* 0x0002080001127983 */ /* 0x001ea80000100a00 */
[----:B--2---:R0:W-:Y:S01]  /*68050*/  STL.64 [R1+0x30e0], R18 ;  /* 0x0030e01201007387 */ /* 0x0041e20000100a00 */
[----:B------:R-:W2:Y:S02]  /*68060*/  LDL.LU R16, [R1+0xa30] ;  /* 0x000a300001107983 */ /* 0x000ea40000300800 */
[----:B------:R-:W2:Y:S01]  /*68070*/  LDL.LU R17, [R1+0xa34] ;  /* 0x000a340001117983 */ /* 0x000ea20000300800 */
[----:B0-----:R-:W3:Y:S01]  /*68080*/  LDL.LU R18, [R1+0xa38] ;  /* 0x000a380001127983 */ /* 0x001ee20000300800 */
[----:B------:R-:W3:Y:S03]  /*68090*/  LDL.LU R19, [R1+0xa3c] ;  /* 0x000a3c0001137983 */ /* 0x000ee60000300800 */
[----:B---3--:R0:W-:Y:S01]  /*680a0*/  STL.64 [R1+0x30f0], R18 ;  /* 0x0030f01201007387 */ /* 0x0081e20000100a00 */
[----:B--2---:R1:W-:Y:S02]  /*680b0*/  STL.64 [R1+0x30e8], R16 ;  /* 0x0030e81001007387 */ /* 0x0043e40000100a00 */
[----:B------:R-:W2:Y:S02]  /*680c0*/  LDL.LU R8, [R1+0xa60] ;  /* 0x000a600001087983 */ /* 0x000ea40000300800 */
[----:B------:R-:W2:Y:S01]  /*680d0*/  LDL.LU R9, [R1+0xa64] ;  /* 0x000a640001097983 */ /* 0x000ea20000300800 */
[----:B------:R-:W2:Y:S01]  /*680e0*/  LDL.LU R10, [R1+0xa68] ;  /* 0x000a6800010a7983 */ /* 0x000ea20000300800 */
[----:B------:R-:W2:Y:S02]  /*680f0*/  LDL.LU R11, [R1+0xa6c] ;  /* 0x000a6c00010b7983 */ /* 0x000ea40000300800 */
[----:B0-----:R-:W-:-:S02]  /*68100*/  IMAD.MOV.U32 R18, RZ, RZ, R2 ;  /* 0x000000ffff127224 */ /* 0x001fc400078e0002 */
[----:B------:R-:W-:-:S05]  /*68110*/  IMAD.MOV.U32 R19, RZ, RZ, R0 ;  /* 0x000000ffff137224 */ /* 0x000fca00078e0000 */
[----:B------:R0:W-:Y:S01]  /*68120*/  STL.64 [R1+0x3108], R18 ;  /* 0x0031081201007387 */ /* 0x0001e20000100a00 */
[----:B-1----:R-:W3:Y:S02]  /*68130*/  LDL.LU R16, [R1+0xa50] ;  /* 0x000a500001107983 */ /* 0x002ee40000300800 */
        /* <DEDUP_REMOVED lines=12> */
[----:B------:R-:W4:Y:S01]  /*68200*/  LDL.LU R23, [R1+0xa1c] ;  /* 0x000a1c0001177983 */ /* 0x000f220000300800 */
[C---:B------:R-:W-:Y:S01]  /*68210*/  HMMA.16816.F32.BF16 R8, R4.reuse, R14, R8 ;  /* 0x0000000e0408723c */ /* 0x040fe20000041808 */
        /* <DEDUP_REMOVED lines=12> */
[----:B------:R0:W-:Y:S01]  /*682e0*/  STL [R1+0x2df8], R25 ;  /* 0x002df81901007387 */ /* 0x0001e20000100800 */
[----:B------:R1:W-:Y:S02]  /*682f0*/  STL.64 [R1+0x3060], R26 ;  /* 0x0030601a01007387 */ /* 0x0003e40000100a00 */
[----:B------:R-:W4:Y:S01]  /*68300*/  LDL.LU R24, [R1+0x9e0] ;  /* 0x0009e00001187983 */ /* 0x000f220000300800 */
[----:B0-----:R-:W4:Y:S01]  /*68310*/  LDL.LU R25, [R1+0x9e4] ;  /* 0x0009e40001197983 */ /* 0x001f220000300800 */
[----:B-1----:R-:W4:Y:S02]  /*68320*/  LDL.LU R26, [R1+0x9e8] ;  /* 0x0009e800011a7983 */ /* 0x002f240000300800 */
[----:B------:R-:W4:Y:S02]  /*68330*/  LDL.LU R27, [R1+0x9ec] ;  /* 0x0009ec00011b7983 */ /* 0x000f240000300800 */
[----:B------:R-:W-:Y:S01]  /*68340*/  STL.64 [R1+0xb40], R8 ;  /* 0x000b400801007387 */ /* 0x000fe20000100a00 */
[----:B------:R0:W-:Y:S04]  /*68350*/  STL.64 [R1+0xb48], R10 ;  /* 0x000b480a01007387 */ /* 0x0001e80000100a00 */
[----:B0-----:R-:W3:Y:S02]  /*68360*/  LDL.LU.64 R10, [R1+0x3110] ;  /* 0x00311000010a7983 */ /* 0x001ee40000300a00 */
[C---:B---3--:R-:W-:Y:S11]  /*68370*/  HMMA.16816.F32.BF16 R16, R4.reuse, R10, R16 ;  /* 0x0000000a0410723c */ /* 0x048ff60000041810 */
[----:B------:R-:W-:Y:S11]  /*68380*/  @!UPT UIADD3 URZ, URZ, URZ, URZ ;  /* 0x0000003f3f3ff290 */ /* 0x000ff6000fffe03f */
[----:B------:R-:W-:Y:S01]  /*68390*/  @!UPT UIADD3 URZ, URZ, URZ, URZ ;  /* 0x0000003f3f3ff290 */ /* 0x000fe2000fffe03f */
[----:B------:R-:W-:Y:S01]  /*683a0*/  STL.64 [R1+0xb30], R16 ;  /* 0x000b301001007387 */ /* 0x000fe20000100a00 */
[----:B------:R0:W-:Y:S03]  /*683b0*/  STL.64 [R1+0xb38], R18 ;  /* 0x000b381201007387 */ /* 0x0001e60000100a00 */
[----:B0-----:R-:W2:Y:S01]  /*683c0*/  LDL.LU.64 R18, [R1+0x3108] ;  /* 0x0031080001127983 */ /* 0x001ea20000300a00 */
[----:B------:R-:W-:Y:S02]  /*683d0*/  STL [R1+0x3024], R10 ;  /* 0x0030240a01007387 */ /* 0x000fe40000100800 */
[----:B------:R0:W-:Y:S02]  /*683e0*/  STL [R1+0x3020], R11 ;  /* 0x0030200b01007387 */ /* 0x0001e40000100800 */
[----:B0-----:R-:W3:Y:S01]  /*683f0*/  LDL.64 R10, [R1+0x218] ;  /* 0x00021800010a7983 */ /* 0x001ee20000100a00 */
[C---:B--2---:R-:W-:Y:S03]  /*68400*/  HMMA.16816.F32.BF16 R16, R4.reuse, R18, R20 ;  /* 0x000000120410723c */ /* 0x044fe60000041814 */
[----:B------:R-:W2:Y:S01]  /*68410*/  LDL.LU.64 R22, [R1+0x3100] ;  /* 0x0031000001167983 */ /* 0x000ea20000300a00 */
[----:B------:R-:W2:Y:S11]  /*68420*/  LDL.LU.64 R20, [R1+0x30f8] ;  /* 0x0030f80001147983 */ /* 0x000eb60000300a00 */
[----:B------:R-:W-:Y:S08]  /*68430*/  @!UPT UIADD3 URZ, URZ, URZ, URZ ;  /* 0x0000003f3f3ff290 */ /* 0x000ff0000fffe03f */
        /* <DEDUP_REMOVED lines=10> */
[----:B------:R-:W-:Y:S02]  /*684e0*/  IMAD.MOV.U32 R12, RZ, RZ, R11 ;  /* 0x000000ffff0c7224 */ /* 0x000fe400078e000b */
[----:B------:R-:W-:Y:S02]  /*684f0*/  IMAD.MOV.U32 R13, RZ, RZ, R10 ;  /* 0x000000ffff0d7224 */ /* 0x000fe400078e000a */
[----:B------:R-:W3:Y:S01]  /*68500*/  LDL.LU R8, [R1+0x9d0] ;  /* 0x0009d00001087983 */ /* 0x000ee20000300800 */
[----:B------:R-:W3:Y:S01]  /*68510*/  LDL.LU R9, [R1+0x9d4] ;  /* 0x0009d40001097983 */ /* 0x000ee20000300800 */
[----:B------:R-:W3:Y:S02]  /*68520*/  LDL.LU R10, [R1+0x9d8] ;  /* 0x0009d800010a7983 */ /* 0x000ee40000300800 */
[----:B------:R-:W3:Y:S02]  /*68530*/  LDL.LU R11, [R1+0x9dc] ;  /* 0x0009dc00010b7983 */ /* 0x000ee40000300800 */
        /* <DEDUP_REMOVED lines=30> */
[----:B0-----:R-:W2:Y:S02]  /*68720*/  LDL.LU.64 R18, [R1+0x3098] ;  /* 0x0030980001127983 */ /* 0x001ea40000300a00 */
[C---:B--2---:R-:W-:Y:S11]  /*68730*/  HMMA.16816.F32.BF16 R20, R4.reuse, R18, R20 ;  /* 0x000000120414723c */ /* 0x044ff60000041814 */
[----:B------:R-:W-:Y:S11]  /*68740*/  @!UPT UIADD3 URZ, URZ, URZ, URZ ;  /* 0x0000003f3f3ff290 */ /* 0x000ff6000fffe03f */
[----:B------:R-:W-:Y:S01]  /*68750*/  @!UPT UIADD3 URZ, URZ, URZ, URZ ;  /* 0x0000003f3f3ff290 */ /* 0x000fe2000fffe03f */
[----:B------:R-:W-:Y:S01]  /*68760*/  STL.64 [R1+0xad0], R20 ;  /* 0x000ad01401007387 */ /* 0x000fe20000100a00 */
[----:B------:R0:W-:Y:S03]  /*68770*/  STL.64 [R1+0xad8], R22 ;  /* 0x000ad81601007387 */ /* 0x0001e60000100a00 */
[----:B0-----:R-:W4:Y:S01]  /*68780*/  LDL.LU.64 R22, [R1+0x3090] ;  /* 0x0030900001167983 */ /* 0x001f220000300a00 */
[----:B------:R-:W-:Y:S02]  /*68790*/  IMAD.MOV.U32 R28, RZ, RZ, R18 ;  /* 0x000000ffff1c7224 */ /* 0x000fe400078e0012 */
[----:B------:R-:W-:Y:S02]  /*687a0*/  IMAD.MOV.U32 R29, RZ, RZ, R19 ;  /* 0x000000ffff1d7224 */ /* 0x000fe400078e0013 */
[----:B------:R-:W3:Y:S01]  /*687b0*/  LDL.LU.64 R18, [R1+0x3088] ;  /* 0x0030880001127983 */ /* 0x000ee20000300a00 */
[C---:B----4-:R-:W-:Y:S11]  /*687c0*/  HMMA.16816.F32.BF16 R24, R4.reuse, R22, R24 ;  /* 0x000000160418723c */ /* 0x050ff60000041818 */
[----:B------:R-:W-:Y:S11]  /*687d0*/  @!UPT UIADD3 URZ, URZ, URZ, URZ ;  /* 0x0000003f3f3ff290 */ /* 0x000ff6000fffe03f */
[----:B------:R-:W-:Y:S01]  /*687e0*/  @!UPT UIADD3 URZ, URZ, URZ, URZ ;  /* 0x0000003f3f3ff290 */ /* 0x000fe2000fffe03f */
[----:B------:R0:W-:Y:S01]  /*687f0*/  STL.64 [R1+0xac0], R24 ;  /* 0x000ac01801007387 */ /* 0x0001e20000100a00 */
[----:B------:R1:W-:Y:S03]  /*68800*/  STL.64 [R1+0xac8], R26 ;  /* 0x000ac81a01007387 */ /* 0x0003e60000100a00 */
[----:B0-----:R-:W2:Y:S01]  /*68810*/  LDL.LU R24, [R1+0x980] ;  /* 0x0009800001187983 */ /* 0x001ea20000300800 */
[----:B------:R-:W2:Y:S02]  /*68820*/  LDL.LU R25, [R1+0x984] ;  /* 0x0009840001197983 */ /* 0x000ea40000300800 */
[----:B-1----:R-:W4:Y:S02]  /*68830*/  LDL.LU R26, [R1+0x988] ;  /* 0x00098800011a7983 */ /* 0x002f240000300800 */
[----:B------:R-:W4:Y:S01]  /*68840*/  LDL.LU R27, [R1+0x98c] ;  /* 0x00098c00011b7983 */ /* 0x000f220000300800 */
[----:B---3--:R-:W-:Y:S01]  /*68850*/  HMMA.16816.F32.BF16 R4, R4, R18, R8 ;  /* 0x000000120404723c */ /* 0x008fe20000041808 */
[----:B------:R-:W3:Y:S01]  /*68860*/  LDL.LU R20, [R1+0x9a0] ;  /* 0x0009a00001147983 */ /* 0x000ee20000300800 */
[----:B------:R-:W-:-:S02]  /*68870*/  IMAD.MOV.U32 R13, RZ, RZ, R22 ;  /* 0x000000ffff0d7224 */ /* 0x000fc400078e0016 */
[----:B------:R-:W3:Y:S02]  /*68880*/  LDL.LU R21, [R1+0x9a4] ;  /* 0x0009a40001157983 */ /* 0x000ee40000300800 */
[----:B------:R-:W-:Y:S01]  /*68890*/  IMAD.MOV.U32 R12, RZ, RZ, R23 ;  /* 0x000000ffff0c7224 */ /* 0x000fe200078e0017 */
[----:B------:R-:W3:Y:S01]  /*688a0*/  LDL.LU R22, [R1+0x9a8] ;  /* 0x0009a80001167983 */ /* 0x000ee20000300800 */
[----:B------:R-:W3:Y:S02]  /*688b0*/  LDL.LU R23, [R1+0x9ac] ;  /* 0x0009ac0001177983 */ /* 0x000ee40000300800 */
[----:B------:R-:W-:Y:S02]  /*688c0*/  IMAD.MOV.U32 R10, RZ, RZ, R18 ;  /* 0x000000ffff0a7224 */ /* 0x000fe400078e0012 */
[----:B------:R-:W-:Y:S01]  /*688d0*/  IMAD.MOV.U32 R11, RZ, RZ, R19 ;  /* 0x000000ffff0b7224 */ /* 0x000fe200078e0013 */
[----:B----4-:R0:W-:Y:S01]  /*688e0*/  STL.64 [R1+0x3070], R26 ;  /* 0x0030701a01007387 */ /* 0x0101e20000100a00 */
[----:B--2---:R-:W-:Y:S03]  /*688f0*/  STL.64 [R1+0x3068], R24 ;  /* 0x0030681801007387 */ /* 0x004fe60000100a00 */
[----:B0-----:R-:W3:Y:S01]  /*68900*/  LDL.64 R26, [R1+0x38] ;  /* 0x00003800011a7983 */ /* 0x001ee20000100a00 */
[----:B------:R0:W-:Y:S02]  /*68910*/  STL.64 [R1+0x3030], R14 ;  /* 0x0030300e01007387 */ /* 0x0001e40000100a00 */
[----:B------:R-:W-:Y:S01]  /*68920*/  STL.64 [R1+0x3028], R12 ;  /* 0x0030280c01007387 */ /* 0x000fe20000100a00 */
[----:B0-----:R-:W2:Y:S02]  /*68930*/  LDL.64 R14, [R1+0x48] ;  /* 0x00004800010e7983 */ /* 0x001ea40000100a00 */
[----:B------:R0:W-:Y:S02]  /*68940*/  STL.64 [R1+0xab0], R4 ;  /* 0x000ab00401007387 */ /* 0x0001e40000100a00 */
[----:B------:R1:W-:Y:S02]  /*68950*/  STL.64 [R1+0xab8], R6 ;  /* 0x000ab80601007387 */ /* 0x0003e40000100a00 */
[----:B------:R-:W2:Y:S01]  /*68960*/  LDL.LU.64 R18, [R1+0x3080] ;  /* 0x0030800001127983 */ /* 0x000ea20000300a00 */
[----:B------:R-:W2:Y:S04]  /*68970*/  LDL.LU.64 R16, [R1+0x3078] ;  /* 0x0030780001107983 */ /* 0x000ea80000300a00 */
[----:B0-----:R-:W2:Y:S01]  /*68980*/  LDL.LU R4, [R1+0x9c0] ;  /* 0x0009c00001047983 */ /* 0x001ea20000300800 */
[----:B------:R-:W2:Y:S02]  /*68990*/  LDL.LU R5, [R1+0x9c4] ;  /* 0x0009c40001057983 */ /* 0x000ea40000300800 */
[----:B-1----:R-:W2:Y:S02]  /*689a0*/  LDL.LU R6, [R1+0x9c8] ;  /* 0x0009c80001067983 */ /* 0x002ea40000300800 */
[----:B------:R-:W2:Y:S01]  /*689b0*/  LDL.LU R7, [R1+0x9cc] ;  /* 0x0009cc0001077983 */ /* 0x000ea20000300800 */
[----:B------:R0:W-:Y:S01]  /*689c0*/  STL.64 [R1+0x3038], R10 ;  /* 0x0030380a01007387 */ /* 0x0001e20000100a00 */
[----:B--2---:R-:W-:Y:S11]  /*689d0*/  HMMA.16816.F32.BF16 R4, R16, R14, R4 ;  /* 0x0000000e1004723c */ /* 0x004ff60000041804 */
[----:B------:R-:W-:Y:S11]  /*689e0*/  @!UPT UIADD3 URZ, URZ, URZ, URZ ;  /* 0x0000003f3f3ff290 */ /* 0x000ff6000fffe03f */
[----:B------:R-:W-:Y:S01]  /*689f0*/  @!UPT UIADD3 URZ, URZ, URZ, URZ ;  /* 0x0000003f3f3ff290 */ /* 0x000fe2000fffe03f */
[----:B------:R-:W-:Y:S01]  /*68a00*/  STL.64 [R1+0xca0], R4 ;  /* 0x000ca00401007387 */ /* 0x000fe20000100a00 */
[----:B------:R-:W-:Y:S02]  /*68a10*/  STL.64 [R1+0xca8], R6 ;  /* 0x000ca80601007387 */ /* 0x000fe40000100a00 */
[----:B------:R-:W2:Y:S02]  /*68a20*/  LDL.LU R8, [R1+0x940] ;  /* 0x0009400001087983 */ /* 0x000ea40000300800 */
[----:B------:R-:W2:Y:S01]  /*68a30*/  LDL.LU R9, [R1+0x944] ;  /* 0x0009440001097983 */ /* 0x000ea20000300800 */
[----:B0-----:R-:W4:Y:S01]  /*68a40*/  LDL.LU R10, [R1+0x948] ;  /* 0x00094800010a7983 */ /* 0x001f220000300800 */
[----:B------:R-:W4:Y:S03]  /*68a50*/  LDL.LU R11, [R1+0x94c] ;  /* 0x00094c00010b7983 */ /* 0x000f260000300800 */
[----:B----4-:R0:W-:Y:S01]  /*68a60*/  STL.64 [R1+0x3048], R10 ;  /* 0x0030480a01007387 */ /* 0x0101e20000100a00 */
[----:B--2---:R-:W-:Y:S03]  /*68a70*/  STL.64 [R1+0x3040], R8 ;  /* 0x0030400801007387 */ /* 0x004fe60000100a00 */
[----:B0-----:R-:W2:Y:S01]  /*68a80*/  LDL.64 R10, [R1+0x18] ;  /* 0x00001800010a7983 */ /* 0x001ea20000100a00 */
[----:B------:R-:W-:-:S02]  /*68a90*/  IMAD.MOV.U32 R2, RZ, RZ, R14 ;  /* 0x000000ffff027224 */ /* 0x000fc400078e000e */
[----:B------:R-:W-:Y:S01]  /*68aa0*/  IMAD.MOV.U32 R0, RZ, RZ, R15 ;  /* 0x000000ffff007224 */ /* 0x000fe200078e000f */
[----:B---3--:R-:W-:Y:S01]  /*68ab0*/  HMMA.16816.F32.BF16 R20, R16, R26, R20 ;  /* 0x0000001a1014723c */ /* 0x008fe20000041814 */
[----:B--2---:R0:W-:Y:S01]  /*68ac0*/  STL.64 [R1+0x3058], R10 ;  /* 0x0030580a01007387 */ /* 0x0041e20000100a00 */
[----:B------:R-:W2:Y:S03]  /*68ad0*/  LDL.64 R14, [R1+0x8] ;  /* 0x00000800010e7983 */ /* 0x000ea60000100a00 */
[----:B0-----:R-:W3:Y:S04]  /*68ae0*/  LDL.64 R10, [R1+0x28] ;  /* 0x00002800010a7983 */ /* 0x001ee80000100a00 */
[----:B--2---:R0:W-:Y:S01]  /*68af0*/  STL.64 [R1+0x3050], R14 ;  /* 0x0030500e01007387 */ /* 0x0041e20000100a00 */
[----:B------:R-:W2:Y:S02]  /*68b00*/  LDL.LU R12, [R1+0x960] ;  /* 0x00096000010c7983 */ /* 0x000ea40000300800 */
[----:B------:R-:W2:Y:S01]  /*68b10*/  LDL.LU R13, [R1+0x964] ;  /* 0x00096400010d7983 */ /* 0x000ea20000300800 */
[----:B0-----:R-:W2:Y:S01]  /*68b20*/  LDL.LU R14, [R1+0x968] ;  /* 0x00096800010e7983 */ /* 0x001ea20000300800 */
[----:B------:R-:W2:Y:S02]  /*68b30*/  LDL.LU R15, [R1+0x96c] ;  /* 0x00096c00010f7983 */ /* 0x000ea40000300800 */
[----:B------:R-:W4:Y:S02]  /*68b40*/  LDL.LU R4, [R1+0x930] ;  /* 0x0009300001047983 */ /* 0x000f240000300800 */
[----:B------:R-:W4:Y:S01]  /*68b50*/  LDL.LU R5, [R1+0x934] ;  /* 0x0009340001057983 */ /* 0x000f220000300800 */
[----:B------:R-:W4:Y:S01]  /*68b60*/  LDL.LU R6, [R1+0x938] ;  /* 0x0009380001067983 */ /* 0x000f220000300800 */
[----:B------:R-:W4:Y:S03]  /*68b70*/  LDL.LU R7, [R1+0x93c] ;  /* 0x00093c0001077983 */ /* 0x000f260000300800 */
[----:B------:R0:W-:Y:S02]  /*68b80*/  STL.64 [R1+0xc90], R20 ;  /* 0x000c901401007387 */ /* 0x0001e40000100a00 */
[----:B------:R-:W-:Y:S02]  /*68b90*/  STL.64 [R1+0xc98], R22 ;  /* 0x000c981601007387 */ /* 0x000fe40000100a00 */
[----:B0-----:R-:W-:-:S02]  /*68ba0*/  IMAD.MOV.U32 R21, RZ, RZ, R26 ;  /* 0x000000ffff157224 */ /* 0x001fc400078e001a */
[----:B------:R-:W-:Y:S02]  /*68bb0*/  IMAD.MOV.U32 R20, RZ, RZ, R27 ;  /* 0x000000ffff147224 */ /* 0x000fe400078e001b */
[----:B------:R-:W3:Y:S01]  /*68bc0*/  LDL.LU.64 R26, [R1+0x3070] ;  /* 0x00307000011a7983 */ /* 0x000ee20000300a00 */
[----:B------:R-:W3:Y:S02]  /*68bd0*/  LDL.LU.64 R24, [R1+0x3068] ;  /* 0x0030680001187983 */ /* 0x000ee40000300a00 */
[C---:B---3--:R-:W-:Y:S11]  /*68be0*/  HMMA.16816.F32.BF16 R24, R16.reuse, R10, R24 ;  /* 0x0000000a1018723c */ /* 0x048ff60000041818 */
        /* <DEDUP_REMOVED lines=19> */
[----:B0-----:R-:W3:Y:S01]  /*68d20*/  LDL.LU R20, [R1+0x8f0] ;  /* 0x0008f00001147983 */ /* 0x001ee20000300800 */
[----:B------:R-:W3:Y:S02]  /*68d30*/  LDL.LU R21, [R1+0x8f4] ;  /* 0x0008f40001157983 */ /* 0x000ee40000300800 */
[----:B------:R-:W2:Y:S02]  /*68d40*/  LDL.LU R22, [R1+0x8f8] ;  /* 0x0008f80001167983 */ /* 0x000ea40000300800 */
[----:B------:R-:W2:Y:S02]  /*68d50*/  LDL.LU R23, [R1+0x8fc] ;  /* 0x0008fc0001177983 */ /* 0x000ea40000300800 */
[----:B--2---:R-:W-:Y:S01]  /*68d60*/  STL.64 [R1+0x3008], R22 ;  /* 0x0030081601007387 */ /* 0x004fe20000100a00 */
[----:B---3--:R0:W-:Y:S03]  /*68d70*/  STL.64 [R1+0x3000], R20 ;  /* 0x0030001401007387 */ /* 0x0081e60000100a00 */
[----:B0-----:R-:W2:Y:S01]  /*68d80*/  LDL.LU R20, [R1+0x900] ;  /* 0x0009000001147983 */ /* 0x001ea20000300800 */
[----:B------:R-:W2:Y:S02]  /*68d90*/  LDL.LU R21, [R1+0x904] ;  /* 0x0009040001157983 */ /* 0x000ea40000300800 */
[----:B------:R-:W3:Y:S02]  /*68da0*/  LDL.LU R22, [R1+0x908] ;  /* 0x0009080001167983 */ /* 0x000ee40000300800 */
[----:B------:R-:W3:Y:S01]  /*68db0*/  LDL.LU R23, [R1+0x90c] ;  /* 0x00090c0001177983 */ /* 0x000ee20000300800 */
[C---:B------:R-:W-:Y:S08]  /*68dc0*/  HMMA.16816.F32.BF16 R8, R16.reuse, R14, R8 ;  /* 0x0000000e1008723c */ /* 0x040ff00000041808 */
[----:B----4-:R-:W-:Y:S01]  /*68dd0*/  HMMA.16816.F32.BF16 R4, R16, R26, R4 ;  /* 0x0000001a1004723c */ /* 0x010fe20000041804 */
[----:B---3--:R-:W-:Y:S01]  /*68de0*/  STL.64 [R1+0x3018], R22 ;  /* 0x0030181601007387 */ /* 0x008fe20000100a00 */
[----:B--2---:R0:W-:Y:S03]  /*68df0*/  STL.64 [R1+0x3010], R20 ;  /* 0x0030101401007387 */ /* 0x0041e60000100a00 */
[----:B0-----:R-:W2:Y:S01]  /*68e00*/  LDL.LU R20, [R1+0x920] ;  /* 0x0009200001147983 */ /* 0x001ea20000300800 */
[----:B------:R-:W2:Y:S02]  /*68e10*/  LDL.LU R21, [R1+0x924] ;  /* 0x0009240001157983 */ /* 0x000ea40000300800 */
[----:B------:R-:W2:Y:S02]  /*68e20*/  LDL.LU R22, [R1+0x928] ;  /* 0x0009280001167983 */ /* 0x000ea40000300800 */
[----:B------:R-:W2:Y:S05]  /*68e30*/  LDL.LU R23, [R1+0x92c] ;  /* 0x00092c0001177983 */ /* 0x000eaa0000300800 */
[----:B------:R0:W-:Y:S01]  /*68e40*/  STL.64 [R1+0xc60], R8 ;  /* 0x000c600801007387 */ /* 0x0001e20000100a00 */
[----:B------:R1:W-:Y:S02]  /*68e50*/  STL.64 [R1+0xc68], R10 ;  /* 0x000c680a01007387 */ /* 0x0003e40000100a00 */
[----:B0-----:R-:W-:Y:S01]  /*68e60*/  IMAD.MOV.U32 R9, RZ, RZ, R14 ;  /* 0x000000ffff097224 */ /* 0x001fe200078e000e */
[----:B-1----:R-:W3:Y:S01]  /*68e70*/  LDL.LU.64 R10, [R1+0x3038] ;  /* 0x00303800010a7983 */ /* 0x002ee20000300a00 */
[----:B------:R-:W-:-:S02]  /*68e80*/  IMAD.MOV.U32 R8, RZ, RZ, R15 ;  /* 0x000000ffff087224 */ /* 0x000fc400078e000f */
[----:B------:R-:W2:Y:S02]  /*68e90*/  LDL.LU.64 R14, [R1+0x3030] ;  /* 0x00303000010e7983 */ /* 0x000ea40000300a00 */
[----:B------:R-:W4:Y:S01]  /*68ea0*/  LDL.LU.64 R12, [R1+0x3028] ;  /* 0x00302800010c7983 */ /* 0x000f220000300a00 */
[----:B------:R-:W-:Y:S01]  /*68eb0*/  STL.64 [R1+0x2ee0], R26 ;  /* 0x002ee01a01007387 */ /* 0x000fe20000100a00 */
[----:B------:R-:W-:Y:S02]  /*68ec0*/  STL.64 [R1+0xc50], R4 ;  /* 0x000c500401007387 */ /* 0x000fe40000100a00 */
[----:B------:R-:W-:Y:S02]  /*68ed0*/  STL.64 [R1+0xc58], R6 ;  /* 0x000c580601007387 */ /* 0x000fe40000100a00 */
[----:B------:R-:W0:Y:S04]  /*68ee0*/  LDSM.16.MT88.4 R4, [R3+0xa000] ;  /* 0x00a000000304783b */ /* 0x000e280000004200 */
[----:B0-----:R3:W-:Y:S01]  /*68ef0*/  STL.64 [R1+0x2e78], R6 ;  /* 0x002e780601007387 */ /* 0x0017e20000100a00 */
[----:B------:R-:W-:Y:S01]  /*68f00*/  STL.64 [R1+0x2e70], R4 ;  /* 0x002e700401007387 */ /* 0x000fe20000100a00 */
[----:B--2---:R-:W-:Y:S01]  /*68f10*/  HMMA.16816.F32.BF16 R20, R16, R14, R20 ;  /* 0x0000000e1014723c */ /* 0x004fe20000041814 */
[----:B---3--:R-:W-:-:S02]  /*68f20*/  IMAD.MOV.U32 R6, RZ, RZ, R10 ;  /* 0x000000ffff067224 */ /* 0x008fc400078e000a */
[----:B------:R-:W-:Y:S01]  /*68f30*/  IMAD.MOV.U32 R7, RZ, RZ, R11 ;  /* 0x000000ffff077224 */ /* 0x000fe200078e000b */
[----:B------:R-:W2:Y:S01]  /*68f40*/  LDL.LU R10, [R1+0x3024] ;  /* 0x00302400010a7983 */ /* 0x000ea20000300800 */
[----:B------:R-:W2:Y:S03]  /*68f50*/  LDL.LU R11, [R1+0x3020] ;  /* 0x00302000010b7983 */ /* 0x000ea60000300800 */
[----:B------:R0:W-:Y:S04]  /*68f60*/  STL.64 [R1+0x2f48], R6 ;  /* 0x002f480601007387 */ /* 0x0001e80000100a00 */
[----:B0-----:R-:W3:Y:S04]  /*68f70*/  LDL R6, [R1+0x58] ;  /* 0x0000580001067983 */ /* 0x001ee80000100800 */
[----:B------:R-:W3:Y:S07]  /*68f80*/  LDL R7, [R1+0x5c] ;  /* 0x00005c0001077983 */ /* 0x000eee0000100800 */
[----:B------:R-:W-:Y:S02]  /*68f90*/  STL.64 [R1+0xc40], R20 ;  /* 0x000c401401007387 */ /* 0x000fe40000100a00 */
[----:B------:R0:W-:Y:S02]  /*68fa0*/  STL.64 [R1+0xc48], R22 ;  /* 0x000c481601007387 */ /* 0x0001e40000100a00 */
[----:B0-----:R-:W2:Y:S01]  /*68fb0*/  LDL.LU.64 R22, [R1+0x3018] ;  /* 0x0030180001167983 */ /* 0x001ea20000300a00 */
[----:B------:R-:W2:Y:S02]  /*68fc0*/  LDL.LU.64 R20, [R1+0x3010] ;  /* 0x0030100001147983 */ /* 0x000ea40000300a00 */
[----:B------:R-:W-:Y:S01]  /*68fd0*/  STL.64 [R1+0x2ed8], R14 ;  /* 0x002ed80e01007387 */ /* 0x000fe20000100a00 */
[C---:B--2---:R-:W-:Y:S11]  /*68fe0*/  HMMA.16816.F32.BF16 R20, R16.reuse, R10, R20 ;  /* 0x0000000a1014723c */ /* 0x044ff60000041814 */
[----:B------:R-:W-:Y:S11]  /*68ff0*/  @!UPT UIADD3 URZ, URZ, URZ, URZ ;  /* 0x0000003f3f3ff290 */ /* 0x000ff6000fffe03f */
[----:B------:R-:W-:Y:S01]  /*69000*/  @!UPT UIADD3 URZ, URZ, URZ, URZ ;  /* 0x0000003f3f3ff290 */ /* 0x000fe2000fffe03f */
[----:B------:R-:W-:Y:S01]  /*69010*/  STL.64 [R1+0xc30], R20 ;  /* 0x000c301401007387 */ /* 0x000fe20000100a00 */
[----:B------:R0:W-:Y:S03]  /*69020*/  STL.64 [R1+0xc38], R22 ;  /* 0x000c381601007387 */ /* 0x0001e60000100a00 */
[----:B0-----:R-:W3:Y:S01]  /*69030*/  LDL.LU.64 R22, [R1+0x3008] ;  /* 0x0030080001167983 */ /* 0x001ee20000300a00 */
[----:B------:R-:W3:Y:S02]  /*69040*/  LDL.LU.64 R20, [R1+0x3000] ;  /* 0x0030000001147983 */ /* 0x000ee40000300a00 */
[----:B------:R0:W-:Y:S02]  /*69050*/  STL.64 [R1+0x2ee8], R10 ;  /* 0x002ee80a01007387 */ /* 0x0001e40000100a00 */
[----:B------:R-:W-:Y:S02]  /*69060*/  IMAD.MOV.U32 R26, RZ, RZ, R9 ;  /* 0x000000ffff1a7224 */ /* 0x000fe400078e0009 */
[----:B------:R-:W-:Y:S01]  /*69070*/  IMAD.MOV.U32 R27, RZ, RZ, R8 ;  /* 0x000000ffff1b7224 */ /* 0x000fe200078e0008 */
[----:B---3--:R-:W-:Y:S01]  /*69080*/  HMMA.16816.F32.BF16 R4, R16, R6, R20 ;  /* 0x000000061004723c */ /* 0x008fe20000041814 */
[----:B------:R-:W2:Y:S01]  /*69090*/  LDL.LU.64 R22, [R1+0x2ff8] ;  /* 0x002ff80001167983 */ /* 0x000ea20000300a00 */
[----:B------:R-:W3:Y:S11]  /*690a0*/  LDL.LU.64 R20, [R1+0x2ff0] ;  /* 0x002ff00001147983 */ /* 0x000ef60000300a00 */
[----:B------:R-:W-:Y:S10]  /*690b0*/  @!UPT UIADD3 URZ, URZ, URZ, URZ ;  /* 0x0000003f3f3ff290 */ /* 0x000ff4000fffe03f */
[----:B------:R-:W-:Y:S01]  /*690c0*/  STL.64 [R1+0xc20], R4 ;  /* 0x000c200401007387 */ /* 0x000fe20000100a00 */
[----:B------:R-:W-:Y:S02]  /*690d0*/  STL.64 [R1+0xc28], R6 ;  /* 0x000c280601007387 */ /* 0x000fe40000100a00 */
[----:B------:R2:W-:Y:S02]  /*690e0*/  STL.64 [R1+0x2ef0], R26 ;  /* 0x002ef01a01007387 */ /* 0x0005e40000100a00 */
[----:B------:R-:W3:Y:S01]  /*690f0*/  LDL.LU R8, [R1+0x540] ;  /* 0x0005400001087983 */ /* 0x000ee20000300800 */
[----:B------:R-:W3:Y:S01]  /*69100*/  LDL.LU R9, [R1+0x544] ;  /* 0x0005440001097983 */ /* 0x000ee20000300800 */
[----:B0-----:R-:W3:Y:S02]  /*69110*/  LDL.LU R10, [R1+0x548] ;  /* 0x00054800010a7983 */ /* 0x001ee40000300800 */
[----:B------:R-:W3:Y:S02]  /*69120*/  LDL.LU R11, [R1+0x54c] ;  /* 0x00054c00010b7983 */ /* 0x000ee40000300800 */
[----:B--2---:R-:W-:-:S02]  /*69130*/  IMAD.MOV.U32 R26, RZ, RZ, R23 ;  /* 0x000000ffff1a7224 */ /* 0x004fc400078e0017 */
[----:B------:R-:W-:Y:S01]  /*69140*/  IMAD.MOV.U32 R27, RZ, RZ, R22 ;  /* 0x000000ffff1b7224 */ /* 0x000fe200078e0016 */
[----:B---3--:R-:W-:Y:S01]  /*69150*/  STL.64 [R1+0x2f00], R10 ;  /* 0x002f000a01007387 */ /* 0x008fe20000100a00 */
[----:B------:R-:W-:Y:S03]  /*69160*/  STL.64 [R1+0x2ef8], R8 ;  /* 0x002ef80801007387 */ /* 0x000fe60000100a00 */
[----:B------:R0:W-:Y:S02]  /*69170*/  STL.64 [R1+0x2f08], R26 ;  /* 0x002f081a01007387 */ /* 0x0001e40000100a00 */
[----:B0-----:R-:W-:Y:S02]  /*69180*/  IMAD.MOV.U32 R27, RZ, RZ, R20 ;  /* 0x000000ffff1b7224 */ /* 0x001fe400078e0014 */
[----:B------:R-:W-:Y:S01]  /*69190*/  IMAD.MOV.U32 R26, RZ, RZ, R21 ;  /* 0x000000ffff1a7224 */ /* 0x000fe200078e0015 */
[----:B------:R-:W2:Y:S01]  /*691a0*/  LDL.LU R20, [R1+0x590] ;  /* 0x0005900001147983 */ /* 0x000ea20000300800 */
[----:B------:R-:W2:Y:S02]  /*691b0*/  LDL.LU R21, [R1+0x594] ;  /* 0x0005940001157983 */ /* 0x000ea40000300800 */
[----:B------:R-:W3:Y:S02]  /*691c0*/  LDL.LU R22, [R1+0x598] ;  /* 0x0005980001167983 */ /* 0x000ee40000300800 */
[----:B------:R-:W3:Y:S02]  /*691d0*/  LDL.LU R23, [R1+0x59c] ;  /* 0x00059c0001177983 */ /* 0x000ee40000300800 */
[----:B----4-:R-:W-:-:S02]  /*691e0*/  IMAD.MOV.U32 R6, RZ, RZ, R13 ;  /* 0x000000ffff067224 */ /* 0x010fc400078e000d */
[----:B------:R-:W-:Y:S01]  /*691f0*/  IMAD.MOV.U32 R7, RZ, RZ, R12 ;  /* 0x000000ffff077224 */ /* 0x000fe200078e000c */
[----:B---3--:R-:W-:Y:S01]  /*69200*/  STL.64 [R1+0x2f58], R22 ;  /* 0x002f581601007387 */ /* 0x008fe20000100a00 */
[----:B--2---:R-:W-:Y:S02]  /*69210*/  STL.64 [R1+0x2f50], R20 ;  /* 0x002f501401007387 */ /* 0x004fe40000100a00 */
[----:B------:R-:W2:Y:S02]  /*69220*/  LDL.LU R13, [R1+0x2fec] ;  /* 0x002fec00010d7983 */ /* 0x000ea40000300800 */
[----:B------:R-:W3:Y:S01]  /*69230*/  LDL.LU R12, [R1+0x2fe8] ;  /* 0x002fe800010c7983 */ /* 0x000ee20000300800 */
[----:B------:R0:W-:Y:S02]  /*69240*/  STL.64 [R1+0x2f60], R6 ;  /* 0x002f600601007387 */ /* 0x0001e40000100a00 */
[----:B0-----:R-:W-:Y:S02]  /*69250*/  IMAD.MOV.U32 R6, RZ, RZ, R28 ;  /* 0x000000ffff067224 */ /* 0x001fe400078e001c */
[----:B------:R-:W-:Y:S01]  /*69260*/  IMAD.MOV.U32 R7, RZ, RZ, R29 ;  /* 0x000000ffff077224 */ /* 0x000fe200078e001d */
[----:B------:R-:W4:Y:S01]  /*69270*/  LDL.LU R28, [R1+0x2fe4] ;  /* 0x002fe400011c7983 */ /* 0x000f220000300800 */
[----:B------:R-:W2:Y:S03]  /*69280*/  LDL.LU R29, [R1+0x2fe0] ;  /* 0x002fe000011d7983 */ /* 0x000ea60000300800 */
[----:B------:R0:W-:Y:S01]  /*69290*/  STL.64 [R1+0x2f78], R6 ;  /* 0x002f780601007387 */ /* 0x0001e20000100a00 */
[----:B------:R-:W2:Y:S02]  /*692a0*/  LDL.LU R20, [R1+0x5a0] ;  /* 0x0005a00001147983 */ /* 0x000ea40000300800 */
[----:B------:R-:W2:Y:S02]  /*692b0*/  LDL.LU R21, [R1+0x5a4] ;  /* 0x0005a40001157983 */ /* 0x000ea40000300800 */
[----:B------:R-:W2:Y:S01]  /*692c0*/  LDL.LU R22, [R1+0x5a8] ;  /* 0x0005a80001167983 */ /* 0x000ea20000300800 */
[----:B------:R-:W2:Y:S04]  /*692d0*/  LDL.LU R23, [R1+0x5ac] ;  /* 0x0005ac0001177983 */ /* 0x000ea80000300800 */
[----:B0-----:R-:W2:Y:S04]  /*692e0*/  LDL.64 R6, [R1+0x1e8] ;  /* 0x0001e80001067983 */ /* 0x001ea80000100a00 */
[----:B--2---:R-:W-:Y:S01]  /*692f0*/  STL.64 [R1+0x2f90], R6 ;  /* 0x002f900601007387 */ /* 0x004fe20000100a00 */
[----:B------:R-:W-:Y:S02]  /*69300*/  STL.64 [R1+0x2f70], R22 ;  /* 0x002f701601007387 */ /* 0x000fe40000100a00 */
[----:B------:R0:W-:Y:S02]  /*69310*/  STL.64 [R1+0x2f68], R20 ;  /* 0x002f681401007387 */ /* 0x0001e40000100a00 */
[----:B0-----:R-:W2:Y:S01]  /*69320*/  LDL.LU R20, [R1+0x7d0] ;  /* 0x0007d00001147983 */ /* 0x001ea20000300800 */
[----:B------:R-:W2:Y:S02]  /*69330*/  LDL.LU R21, [R1+0x7d4] ;  /* 0x0007d40001157983 */ /* 0x000ea40000300800 */
[----:B------:R-:W2:Y:S02]  /*69340*/  LDL.LU R22, [R1+0x7d8] ;  /* 0x0007d80001167983 */ /* 0x000ea40000300800 */
[----:B------:R-:W2:Y:S02]  /*69350*/  LDL.LU R23, [R1+0x7dc] ;  /* 0x0007dc0001177983 */ /* 0x000ea40000300800 */
[----:B---3--:R-:W-:-:S02]  /*69360*/  IMAD.MOV.U32 R6, RZ, RZ, R12 ;  /* 0x000000ffff067224 */ /* 0x008fc400078e000c */
[----:B------:R-:W-:Y:S01]  /*69370*/  IMAD.MOV.U32 R7, RZ, RZ, R13 ;  /* 0x000000ffff077224 */ /* 0x000fe200078e000d */
[----:B------:R-:W3:Y:S01]  /*69380*/  LDL.LU R12, [R1+0x2fdc] ;  /* 0x002fdc00010c7983 */ /* 0x000ee20000300800 */
[----:B------:R-:W3:Y:S03]  /*69390*/  LDL.LU R13, [R1+0x2fd8] ;  /* 0x002fd800010d7983 */ /* 0x000ee60000300800 */
[----:B------:R-:W-:Y:S04]  /*693a0*/  STL.64 [R1+0x2fa8], R6 ;  /* 0x002fa80601007387 */ /* 0x000fe80000100a00 */
[----:B--2---:R-:W-:Y:S01]  /*693b0*/  STL.64 [R1+0x2f88], R22 ;  /* 0x002f881601007387 */ /* 0x004fe20000100a00 */
[----:B------:R0:W-:Y:S03]  /*693c0*/  STL.64 [R1+0x2f80], R20 ;  /* 0x002f801401007387 */ /* 0x0001e60000100a00 */
[----:B0-----:R-:W2:Y:S01]  /*693d0*/  LDL.LU R20, [R1+0x870] ;  /* 0x0008700001147983 */ /* 0x001ea20000300800 */
[----:B------:R-:W2:Y:S02]  /*693e0*/  LDL.LU R21, [R1+0x874] ;  /* 0x0008740001157983 */ /* 0x000ea40000300800 */
[----:B------:R-:W2:Y:S02]  /*693f0*/  LDL.LU R22, [R1+0x878] ;  /* 0x0008780001167983 */ /* 0x000ea40000300800 */
[----:B------:R-:W2:Y:S02]  /*69400*/  LDL.LU R23, [R1+0x87c] ;  /* 0x00087c0001177983 */ /* 0x000ea40000300800 */
[----:B------:R-:W-:-:S02]  /*69410*/  IMAD.MOV.U32 R6, RZ, RZ, R29 ;  /* 0x000000ffff067224 */ /* 0x000fc400078e001d */
[----:B----4-:R-:W-:-:S05]  /*69420*/  IMAD.MOV.U32 R7, RZ, RZ, R28 ;  /* 0x000000ffff077224 */ /* 0x010fca00078e001c */
[----:B------:R-:W-:Y:S04]  /*69430*/  STL.64 [R1+0x2fc0], R6 ;  /* 0x002fc00601007387 */ /* 0x000fe80000100a00 */
        /* <DEDUP_REMOVED lines=19> */
[----:B------:R-:W4:Y:S02]  /*69570*/  LDL.LU R8, [R1+0x550] ;  /* 0x0005500001087983 */ /* 0x000f240000300800 */
[----:B------:R-:W4:Y:S02]  /*69580*/  LDL.LU R9, [R1+0x554] ;  /* 0x0005540001097983 */ /* 0x000f240000300800 */
[----:B------:R-:W2:Y:S01]  /*69590*/  LDL.LU R10, [R1+0x558] ;  /* 0x00055800010a7983 */ /* 0x000ea20000300800 */
[----:B------:R-:W2:Y:S01]  /*695a0*/  LDL.LU R11, [R1+0x55c] ;  /* 0x00055c00010b7983 */ /* 0x000ea20000300800 */
[----:B---3--:R-:W-:-:S02]  /*695b0*/  IMAD.MOV.U32 R6, RZ, RZ, R13 ;  /* 0x000000ffff067224 */ /* 0x008fc400078e000d */
[----:B------:R-:W-:Y:S01]  /*695c0*/  IMAD.MOV.U32 R7, RZ, RZ, R12 ;  /* 0x000000ffff077224 */ /* 0x000fe200078e000c */
[----:B--2---:R-:W-:Y:S01]  /*695d0*/  STL.64 [R1+0x2f18], R10 ;  /* 0x002f180a01007387 */ /* 0x004fe20000100a00 */
[----:B----4-:R0:W-:Y:S03]  /*695e0*/  STL.64 [R1+0x2f10], R8 ;  /* 0x002f100801007387 */ /* 0x0101e60000100a00 */
        /* <DEDUP_REMOVED lines=15> */
[----:B------:R-:W4:Y:S01]  /*696e0*/  LDL.LU.64 R22, [R1+0x2fd0] ;  /* 0x002fd00001167983 */ /* 0x000f220000300a00 */
[----:B------:R-:W4:Y:S05]  /*696f0*/  LDL.LU.64 R20, [R1+0x2fc8] ;  /* 0x002fc80001147983 */ /* 0x000f2a0000300a00 */
        /* <DEDUP_REMOVED lines=16> */
[----:B0-----:R-:W4:Y:S01]  /*69800*/  LDL.LU.64 R6, [R1+0x2f90] ;  /* 0x002f900001067983 */ /* 0x001f220000300a00 */
[----:B------:R-:W-:Y:S02]  /*69810*/  IMAD.MOV.U32 R26, RZ, RZ, R2 ;  /* 0x000000ffff1a7224 */ /* 0x000fe400078e0002 */
[----:B------:R-:W-:Y:S01]  /*69820*/  IMAD.MOV.U32 R27, RZ, RZ, R0 ;  /* 0x000000ffff1b7224 */ /* 0x000fe200078e0000 */
[C---:B----4-:R-:W-:Y:S01]  /*69830*/  HMMA.16816.F32.BF16 R20, R16.reuse, R6, R20 ;  /* 0x000000061014723c */ /* 0x050fe20000041814 */
[----:B------:R-:W-:Y:S02]  /*69840*/  IMAD.MOV.U32 R2, RZ, RZ, R6 ;  /* 0x000000ffff027224 */ /* 0x000fe400078e0006 */
[----:B------:R-:W-:Y:S11]  /*69850*/  IMAD.MOV.U32 R0, RZ, RZ, R7 ;  /* 0x000000ffff007224 */ /* 0x000ff600078e0007 */
[----:B------:R-:W-:Y:S09]  /*69860*/  @!UPT UIADD3 URZ, URZ, URZ, URZ ;  /* 0x0000003f3f3ff290 */ /* 0x000ff2000fffe03f */
[----:B------:R-:W-:Y:S01]  /*69870*/  STL.64 [R1+0xbe0], R20 ;  /* 0x000be01401007387 */ /* 0x000fe20000100a00 */
[----:B------:R0:W-:Y:S03]  /*69880*/  STL.64 [R1+0xbe8], R22 ;  /* 0x000be81601007387 */ /* 0x0001e60000100a00 */
[----:B0-----:R-:W4:Y:S01]  /*69890*/  LDL.LU.64 R22, [R1+0x2f88] ;  /* 0x002f880001167983 */ /* 0x001f220000300a00 */
[----:B------:R-:W4:Y:S02]  /*698a0*/  LDL.LU.64 R20, [R1+0x2f80] ;  /* 0x002f800001147983 */ /* 0x000f240000300a00 */
[----:B------:R-:W4:Y:S02]  /*698b0*/  LDL.LU.64 R6, [R1+0x2f78] ;  /* 0x002f780001067983 */ /* 0x000f240000300a00 */
[C---:B----4-:R-:W-:Y:S01]  /*698c0*/  HMMA.16816.F32.BF16 R4, R16.reuse, R6, R20 ;  /* 0x000000061004723c */ /* 0x050fe20000041814 */
[----:B------:R-:W4:Y:S01]  /*698d0*/  LDL.LU.64 R22, [R1+0x2f70] ;  /* 0x002f700001167983 */ /* 0x000f220000300a00 */
[----:B------:R-:W4:Y:S11]  /*698e0*/  LDL.LU.64 R20, [R1+0x2f68] ;  /* 0x002f680001147983 */ /* 0x000f360000300a00 */
[----:B------:R-:W-:Y:S10]  /*698f0*/  @!UPT UIADD3 URZ, URZ, URZ, URZ ;  /* 0x0000003f3f3ff290 */ /* 0x000ff4000fffe03f */
        /* <DEDUP_REMOVED lines=10> */
[----:B----4-:R-:W-:Y:S02]  /*699a0*/  HMMA.16816.F32.BF16 R16, R16, R6, R20 ;  /* 0x000000061010723c */ /* 0x010fe40000041814 */
[----:B------:R-:W2:Y:S01]  /*699b0*/  LDL.LU.64 R22, [R1+0x2f40] ;  /* 0x002f400001167983 */ /* 0x000ea20000300a00 */
[----:B------:R-:W2:Y:S11]  /*699c0*/  LDL.LU.64 R20, [R1+0x2f38] ;  /* 0x002f380001147983 */ /* 0x000eb60000300a00 */
[----:B------:R-:W-:Y:S09]  /*699d0*/  @!UPT UIADD3 URZ, URZ, URZ, URZ ;  /* 0x0000003f3f3ff290 */ /* 0x000ff2000fffe03f */
[----:B------:R-:W-:Y:S01]  /*699e0*/  STL.64 [R1+0xbb0], R16 ;  /* 0x000bb01001007387 */ /* 0x000fe20000100a00 */
[----:B------:R0:W-:Y:S02]  /*699f0*/  STL.64 [R1+0xbb8], R18 ;  /* 0x000bb81201007387 */ /* 0x0001e40000100a00 */
[----:B0-----:R-:W-:Y:S02]  /*69a00*/  IMAD.MOV.U32 R18, RZ, RZ, R25 ;  /* 0x000000ffff127224 */ /* 0x001fe400078e0019 */
[----:B------:R-:W-:Y:S01]  /*69a10*/  IMAD.MOV.U32 R19, RZ, RZ, R24 ;  /* 0x000000ffff137224 */ /* 0x000fe200078e0018 */
[----:B------:R0:W-:Y:S01]  /*69a20*/  STL.64 [R1+0x2e90], R6 ;  /* 0x002e900601007387 */ /* 0x0001e20000100a00 */
[----:B------:R-:W4:Y:S02]  /*69a30*/  LDL.LU R4, [R1+0x560] ;  /* 0x0005600001047983 */ /* 0x000f240000300800 */
[----:B------:R-:W4:Y:S01]  /*69a40*/  LDL.LU R5, [R1+0x564] ;  /* 0x0005640001057983 */ /* 0x000f220000300800 */
[----:B0-----:R-:W4:Y:S01]  /*69a50*/  LDL.LU R6, [R1+0x568] ;  /* 0x0005680001067983 */ /* 0x001f220000300800 */
[----:B------:R-:W4:Y:S01]  /*69a60*/  LDL.LU R7, [R1+0x56c] ;  /* 0x00056c0001077983 */ /* 0x000f220000300800 */
[C---:B--2---:R-:W-:Y:S02]  /*69a70*/  HMMA.16816.F32.BF16 R24, R20.reuse, R26, R8 ;  /* 0x0000001a1418723c */ /* 0x044fe40000041808 */
[----:B------:R-:W2:Y:S01]  /*69a80*/  LDL.LU.64 R10, [R1+0x2f30] ;  /* 0x002f3000010a7983 */ /* 0x000ea20000300a00 */
[----:B------:R-:W2:Y:S11]  /*69a90*/  LDL.LU.64 R8, [R1+0x2f28] ;  /* 0x002f280001087983 */ /* 0x000eb60000300a00 */
[----:B------:R-:W-:Y:S09]  /*69aa0*/  @!UPT UIADD3 URZ, URZ, URZ, URZ ;  /* 0x0000003f3f3ff290 */ /* 0x000ff2000fffe03f */
[----:B------:R-:W-:Y:S01]  /*69ab0*/  STL.64 [R1+0xda0], R24 ;  /* 0x000da01801007387 */ /* 0x000fe20000100a00 */
[----:B------:R0:W-:Y:S03]  /*69ac0*/  STL.64 [R1+0xda8], R26 ;  /* 0x000da81a01007387 */ /* 0x0001e60000100a00 */
[----:B0-----:R-:W2:Y:S01]  /*69ad0*/  LDL.LU.64 R26, [R1+0x2f20] ;  /* 0x002f2000011a7983 */ /* 0x001ea20000300a00 */
[C---:B----4-:R-:W-:Y:S08]  /*69ae0*/  HMMA.16816.F32.BF16 R4, R20.reuse, R18, R4 ;  /* 0x000000121404723c */ /* 0x050ff00000041804 */
[----:B--2---:R-:W-:Y:S01]  /*69af0*/  HMMA.16816.F32.BF16 R24, R20, R26, R8 ;  /* 0x0000001a1418723c */ /* 0x004fe20000041808 */
[----:B------:R-:W2:Y:S01]  /*69b00*/  LDL.LU.64 R10, [R1+0x2f18] ;  /* 0x002f1800010a7983 */ /* 0x000ea20000300a00 */
[----:B------:R-:W2:Y:S11]  /*69b10*/  LDL.LU.64 R8, [R1+0x2f10] ;  /* 0x002f100001087983 */ /* 0x000eb60000300a00 */
[----:B------:R-:W-:Y:S10]  /*69b20*/  @!UPT UIADD3 URZ, URZ, URZ, URZ ;  /* 0x0000003f3f3ff290 */ /* 0x000ff4000fffe03f */
[----:B------:R-:W-:Y:S01]  /*69b30*/  STL.64 [R1+0xd90], R24 ;  /* 0x000d901801007387 */ /* 0x000fe20000100a00 */
[----:B------:R0:W-:Y:S03]  /*69b40*/  STL.64 [R1+0xd98], R26 ;  /* 0x000d981a01007387 */ /* 0x0001e60000100a00 */
[----:B0-----:R-:W2:Y:S01]  /*69b50*/  LDL.LU.64 R26, [R1+0x2f08] ;  /* 0x002f0800011a7983 */ /* 0x001ea20000300a00 */
[----:B------:R-:W4:Y:S02]  /*69b60*/  LDL.LU R16, [R1+0x520] ;  /* 0x0005200001107983 */ /* 0x000f240000300800 */
[----:B------:R-:W-:Y:S02]  /*69b70*/  STL.64 [R1+0xd80], R4 ;  /* 0x000d800401007387 */ /* 0x000fe40000100a00 */
[----:B------:R0:W-:Y:S01]  /*69b80*/  STL.64 [R1+0xd88], R6 ;  /* 0x000d880601007387 */ /* 0x0001e20000100a00 */
[----:B------:R-:W4:Y:S01]  /*69b90*/  LDL.LU R17, [R1+0x524] ;  /* 0x0005240001117983 */ /* 0x000f220000300800 */
[----:B------:R-:W4:Y:S02]  /*69ba0*/  LDL.LU R18, [R1+0x528] ;  /* 0x0005280001127983 */ /* 0x000f240000300800 */
[----:B------:R-:W4:Y:S02]  /*69bb0*/  LDL.LU R19, [R1+0x52c] ;  /* 0x00052c0001137983 */ /* 0x000f240000300800 */
[----:B0-----:R-:W-:-:S02]  /*69bc0*/  IMAD.MOV.U32 R6, RZ, RZ, R2 ;  /* 0x000000ffff067224 */ /* 0x001fc400078e0002 */
[----:B------:R-:W-:-:S05]  /*69bd0*/  IMAD.MOV.U32 R7, RZ, RZ, R0 ;  /* 0x000000ffff077224 */ /* 0x000fca00078e0000 */
[----:B------:R0:W-:Y:S04]  /*69be0*/  STL.64 [R1+0x2ea0], R6 ;  /* 0x002ea00601007387 */ /* 0x0001e80000100a00 */
[----:B0-----:R-:W2:Y:S04]  /*69bf0*/  LDL.64 R6, [R1+0x208] ;  /* 0x0002080001067983 */ /* 0x001ea80000100a00 */
[----:B--2---:R0:W-:Y:S04]  /*69c00*/  STL.64 [R1+0x2eb0], R6 ;  /* 0x002eb00601007387 */ /* 0x0041e80000100a00 */
[----:B0-----:R-:W2:Y:S01]  /*69c10*/  LDL.64 R6, [R1+0x218] ;  /* 0x0002180001067983 */ /* 0x001ea20000100a00 */
[C---:B------:R-:W-:Y:S03]  /*69c20*/  HMMA.16816.F32.BF16 R24, R20.reuse, R26, R8 ;  /* 0x0000001a1418723c */ /* 0x040fe60000041808 */
[----:B--2---:R0:W-:Y:S04]  /*69c30*/  STL.64 [R1+0x2eb8], R6 ;  /* 0x002eb80601007387 */ /* 0x0041e80000100a00 */
[----:B0-----:R-:W2:Y:S04]  /*69c40*/  LDL.64 R6, [R1+0x58] ;  /* 0x0000580001067983 */ /* 0x001ea80000100a00 */
[----:B--2---:R0:W-:Y:S01]  /*69c50*/  STL.64 [R1+0x2ed0], R6 ;  /* 0x002ed00601007387 */ /* 0x0041e20000100a00 */
[----:B------:R-:W2:Y:S02]  /*69c60*/  LDL.LU R4, [R1+0x510] ;  /* 0x0005100001047983 */ /* 0x000ea40000300800 */
[----:B------:R-:W2:Y:S01]  /*69c70*/  LDL.LU R5, [R1+0x514] ;  /* 0x0005140001057983 */ /* 0x000ea20000300800 */
[----:B0-----:R-:W2:Y:S01]  /*69c80*/  LDL.LU R6, [R1+0x518] ;  /* 0x0005180001067983 */ /* 0x001ea20000300800 */
[----:B------:R-:W2:Y:S02]  /*69c90*/  LDL.LU R7, [R1+0x51c] ;  /* 0x00051c0001077983 */ /* 0x000ea40000300800 */
[----:B------:R-:W2:Y:S02]  /*69ca0*/  LDL.LU.64 R10, [R1+0x2f00] ;  /* 0x002f0000010a7983 */ /* 0x000ea40000300a00 */
[----:B------:R-:W2:Y:S03]  /*69cb0*/  LDL.LU.64 R8, [R1+0x2ef8] ;  /* 0x002ef80001087983 */ /* 0x000ea60000300a00 */
        /* <DEDUP_REMOVED lines=14> */
[----:B0-----:R-:W4:Y:S01]  /*69da0*/  LDL.LU.64 R14, [R1+0x2ed8] ;  /* 0x002ed800010e7983 */ /* 0x001f220000300a00 */
[----:B------:R-:W-:Y:S02]  /*69db0*/  STL [R1+0x2e04], R26 ;  /* 0x002e041a01007387 */ /* 0x000fe40000100800 */
[----:B------:R0:W-:Y:S02]  /*69dc0*/  STL [R1+0x2e00], R27 ;  /* 0x002e001b01007387 */ /* 0x0001e40000100800 */
[----:B0-----:R-:W3:Y:S01]  /*69dd0*/  LDL.64 R26, [R1+0x1f8] ;  /* 0x0001f800011a7983 */ /* 0x001ee20000100a00 */
[C---:B--2---:R-:W-:Y:S03]  /*69de0*/  HMMA.16816.F32.BF16 R4, R20.reuse, R10, R4 ;  /* 0x0000000a1404723c */ /* 0x044fe60000041804 */
[----:B---3--:R0:W-:Y:S01]  /*69df0*/  STL.64 [R1+0x2ea8], R26 ;  /* 0x002ea81a01007387 */ /* 0x0081e20000100a00 */
[----:B------:R-:W2:Y:S02]  /*69e00*/  LDL.LU R24, [R1+0xa0] ;  /* 0x0000a00001187983 */ /* 0x000ea40000300800 */
[----:B------:R-:W2:Y:S01]  /*69e10*/  LDL.LU R25, [R1+0xa4] ;  /* 0x0000a40001197983 */ /* 0x000ea20000300800 */
[----:B0-----:R-:W3:Y:S01]  /*69e20*/  LDL.LU R26, [R1+0xa8] ;  /* 0x0000a800011a7983 */ /* 0x001ee20000300800 */
[----:B------:R-:W3:Y:S01]  /*69e30*/  LDL.LU R27, [R1+0xac] ;  /* 0x0000ac00011b7983 */ /* 0x000ee20000300800 */
[C---:B----4-:R-:W-:Y:S02]  /*69e40*/  HMMA.16816.F32.BF16 R16, R20.reuse, R14, R16 ;  /* 0x0000000e1410723c */ /* 0x050fe40000041810 */
[----:B---3--:R-:W-:Y:S01]  /*69e50*/  STL.64 [R1+0x2ec8], R26 ;  /* 0x002ec81a01007387 */ /* 0x008fe20000100a00 */
[----:B--2---:R0:W-:Y:S03]  /*69e60*/  STL.64 [R1+0x2ec0], R24 ;  /* 0x002ec01801007387 */ /* 0x0041e60000100a00 */
[----:B0-----:R-:W2:Y:S01]  /*69e70*/  LDL.LU R24, [R1+0x500] ;  /* 0x0005000001187983 */ /* 0x001ea20000300800 */
[----:B------:R-:W2:Y:S02]  /*69e80*/  LDL.LU R25, [R1+0x504] ;  /* 0x0005040001197983 */ /* 0x000ea40000300800 */
[----:B------:R-:W2:Y:S02]  /*69e90*/  LDL.LU R26, [R1+0x508] ;  /* 0x00050800011a7983 */ /* 0x000ea40000300800 */
[----:B------:R-:W2:Y:S11]  /*69ea0*/  LDL.LU R27, [R1+0x50c] ;  /* 0x00050c00011b7983 */ /* 0x000eb60000300800 */
[----:B------:R-:W-:Y:S01]  /*69eb0*/  @!UPT UIADD3 URZ, URZ, URZ, URZ ;  /* 0x0000003f3f3ff290 */ /* 0x000fe2000fffe03f */
[----:B------:R-:W-:Y:S01]  /*69ec0*/  STL.64 [R1+0xd40], R16 ;  /* 0x000d401001007387 */ /* 0x000fe20000100a00 */
[----:B------:R0:W-:Y:S03]  /*69ed0*/  STL.64 [R1+0xd48], R18 ;  /* 0x000d481201007387 */ /* 0x0001e60000100a00 */
[----:B0-----:R-:W3:Y:S01]  /*69ee0*/  LDL.64 R18, [R1+0x1d8] ;  /* 0x0001d80001127983 */ /* 0x001ee20000100a00 */
[----:B------:R0:W-:Y:S02]  /*69ef0*/  STL [R1+0x2df4], R14 ;  /* 0x002df40e01007387 */ /* 0x0001e40000100800 */
[----:B------:R1:W-:Y:S02]  /*69f00*/  STL [R1+0x2df0], R15 ;  /* 0x002df00f01007387 */ /* 0x0003e40000100800 */
[----:B------:R-:W4:Y:S01]  /*69f10*/  LDL.LU R12, [R1+0x4f0] ;  /* 0x0004f000010c7983 */ /* 0x000f220000300800 */
[----:B------:R-:W4:Y:S04]  /*69f20*/  LDL.LU R13, [R1+0x4f4] ;  /* 0x0004f400010d7983 */ /* 0x000f280000300800 */
[----:B0-----:R-:W4:Y:S01]  /*69f30*/  LDL.LU R14, [R1+0x4f8] ;  /* 0x0004f800010e7983 */ /* 0x001f220000300800 */
[----:B-1----:R-:W4:Y:S02]  /*69f40*/  LDL.LU R15, [R1+0x4fc] ;  /* 0x0004fc00010f7983 */ /* 0x002f240000300800 */
[----:B------:R-:W-:Y:S02]  /*69f50*/  STL.64 [R1+0xd30], R4 ;  /* 0x000d300401007387 */ /* 0x000fe40000100a00 */
[----:B------:R0:W-:Y:S02]  /*69f60*/  STL.64 [R1+0xd38], R6 ;  /* 0x000d380601007387 */ /* 0x0001e40000100a00 */
[----:B0-----:R-:W2:Y:S01]  /*69f70*/  LDL.LU.64 R6, [R1+0x2ed0] ;  /* 0x002ed00001067983 */ /* 0x001ea20000300a00 */
[----:B------:R0:W-:Y:S02]  /*69f80*/  STL [R1+0x2e08], R10 ;  /* 0x002e080a01007387 */ /* 0x0001e40000100800 */
[----:B------:R1:W-:Y:S02]  /*69f90*/  STL [R1+0x2dfc], R11 ;  /* 0x002dfc0b01007387 */ /* 0x0003e40000100800 */
[----:B------:R-:W3:Y:S01]  /*69fa0*/  LDL.LU R8, [R1+0x90] ;  /* 0x0000900001087983 */ /* 0x000ee20000300800 */
[----:B------:R-:W3:Y:S04]  /*69fb0*/  LDL.LU R9, [R1+0x94] ;  /* 0x0000940001097983 */ /* 0x000ee80000300800 */
[----:B0-----:R-:W3:Y:S01]  /*69fc0*/  LDL.LU R10, [R1+0x98] ;  /* 0x00009800010a7983 */ /* 0x001ee20000300800 */
[----:B-1----:R-:W3:Y:S01]  /*69fd0*/  LDL.LU R11, [R1+0x9c] ;  /* 0x00009c00010b7983 */ /* 0x002ee20000300800 */
        /* <DEDUP_REMOVED lines=8> */
[----:B------:R-:W4:Y:S02]  /*6a060*/  LDL.LU.64 R6, [R1+0x2eb8] ;  /* 0x002eb80001067983 */ /* 0x000f240000300a00 */
[----:B------:R-:W-:Y:S01]  /*6a070*/  STL [R1+0x2e0c], R2 ;  /* 0x002e0c0201007387 */ /* 0x000fe20000100800 */
[C---:B----4-:R-:W-:Y:S11]  /*6a080*/  HMMA.16816.F32.BF16 R12, R20.reuse, R6, R12 ;  /* 0x00000006140c723c */ /* 0x050ff6000004180c */
[----:B------:R-:W-:Y:S11]  /*6a090*/  @!UPT UIADD3 URZ, URZ, URZ, URZ ;  /* 0x0000003f3f3ff290 */ /* 0x000ff6000fffe03f */
[----:B------:R-:W-:Y:S01]  /*6a0a0*/  @!UPT UIADD3 URZ, URZ, URZ, URZ ;  /* 0x0000003f3f3ff290 */ /* 0x000fe2000fffe03f */
[----:B------:R0:W-:Y:S01]  /*6a0b0*/  STL.64 [R1+0xd10], R12 ;  /* 0x000d100c01007387 */ /* 0x0001e20000100a00 */
[----:B------:R-:W-:Y:S02]  /*6a0c0*/  STL.64 [R1+0xd18], R14 ;  /* 0x000d180e01007387 */ /* 0x000fe40000100a00 */
[----:B0-----:R-:W-:Y:S02]  /*6a0d0*/  IMAD.MOV.U32 R13, RZ, RZ, R6 ;  /* 0x000000ffff0d7224 */ /* 0x001fe400078e0006 */
[----:B------:R-:W-:Y:S02]  /*6a0e0*/  IMAD.MOV.U32 R12, RZ, RZ, R7 ;  /* 0x000000ffff0c7224 */ /* 0x000fe400078e0007 */
[----:B------:R-:W2:Y:S02]  /*6a0f0*/  LDL.LU.64 R6, [R1+0x2eb0] ;  /* 0x002eb00001067983 */ /* 0x000ea40000300a00 */
[C---:B--2---:R-:W-:Y:S11]  /*6a100*/  HMMA.16816.F32.BF16 R24, R20.reuse, R6, R24 ;  /* 0x000000061418723c */ /* 0x044ff60000041818 */
[----:B------:R-:W-:Y:S11]  /*6a110*/  @!UPT UIADD3 URZ, URZ, URZ, URZ ;  /* 0x0000003f3f3ff290 */ /* 0x000ff6000fffe03f */
[----:B------:R-:W-:Y:S01]  /*6a120*/  @!UPT UIADD3 URZ, URZ, URZ, URZ ;  /* 0x0000003f3f3ff290 */ /* 0x000fe2000fffe03f */
[----:B------:R-:W-:Y:S01]  /*6a130*/  STL.64 [R1+0xd00], R24 ;  /* 0x000d001801007387 */ /* 0x000fe20000100a00 */
[----:B------:R0:W-:Y:S03]  /*6a140*/  STL.64 [R1+0xd08], R26 ;  /* 0x000d081a01007387 */ /* 0x0001e60000100a00 */
[----:B0-----:R-:W3:Y:S01]  /*6a150*/  LDL.LU.64 R26, [R1+0x2ea8] ;  /* 0x002ea800011a7983 */ /* 0x001ee20000300a00 */
[----:B------:R-:W-:Y:S02]  /*6a160*/  IMAD.MOV.U32 R14, RZ, RZ, R6 ;  /* 0x000000ffff0e7224 */ /* 0x000fe400078e0006 */
[----:B------:R-:W-:Y:S02]  /*6a170*/  IMAD.MOV.U32 R15, RZ, RZ, R7 ;  /* 0x000000ffff0f7224 */ /* 0x000fe400078e0007 */
[----:B------:R-:W2:Y:S03]  /*6a180*/  LDL.LU.64 R6, [R1+0x2ea0] ;  /* 0x002ea00001067983 */ /* 0x000ea60000300a00 */
[----:B------:R-:W-:Y:S02]  /*6a190*/  STL.64 [R1+0x2e18], R14 ;  /* 0x002e180e01007387 */ /* 0x000fe40000100a00 */
[----:B------:R3:W-:Y:S02]  /*6a1a0*/  STL.64 [R1+0x2e10], R12 ;  /* 0x002e100c01007387 */ /* 0x0007e40000100a00 */
[C---:B---3--:R-:W-:Y:S07]  /*6a1b0*/  HMMA.16816.F32.BF16 R12, R20.reuse, R26, R8 ;  /* 0x0000001a140c723c */ /* 0x048fee0000041808 */
[----:B------:R-:W-:Y:S11]  /*6a1c0*/  IMAD.MOV.U32 R11, RZ, RZ, R26 ;  /* 0x000000ffff0b7224 */ /* 0x000ff600078e001a */
[----:B------:R-:W-:Y:S05]  /*6a1d0*/  @!UPT UIADD3 URZ, URZ, URZ, URZ ;  /* 0x0000003f3f3ff290 */ /* 0x000fea000fffe03f */
[----:B------:R-:W-:Y:S01]  /*6a1e0*/  STL.64 [R1+0xcf0], R12 ;  /* 0x000cf00c01007387 */ /* 0x000fe20000100a00 */
[----:B------:R-:W-:Y:S02]  /*6a1f0*/  STL.64 [R1+0xcf8], R14 ;  /* 0x000cf80e01007387 */ /* 0x000fe40000100a00 */
[----:B------:R0:W-:Y:S02]  /*6a200*/  STL [R1+0x2e98], R11 ;  /* 0x002e980b01007387 */ /* 0x0001e40000100800 */
[----:B------:R-:W2:Y:S01]  /*6a210*/  LDL.LU R8, [R1+0x80] ;  /* 0x0000800001087983 */ /* 0x000ea20000300800 */
[----:B------:R-:W2:Y:S01]  /*6a220*/  LDL.LU R9, [R1+0x84] ;  /* 0x0000840001097983 */ /* 0x000ea20000300800 */
[----:B------:R-:W2:Y:S03]  /*6a230*/  LDL.LU R10, [R1+0x88] ;  /* 0x00008800010a7983 */ /* 0x000ea60000300800 */
[----:B0-----:R-:W2:Y:S01]  /*6a240*/  LDL.LU R11, [R1+0x8c] ;  /* 0x00008c00010b7983 */ /* 0x001ea20000300800 */
[----:B------:R-:W3:Y:S01]  /*6a250*/  LDL.64 R14, [R1+0x8] ;  /* 0x00000800010e7983 */ /* 0x000ee20000100a00 */
[----:B--2---:R-:W-:Y:S02]  /*6a260*/  HMMA.16816.F32.BF16 R4, R20, R6, R8 ;  /* 0x000000061404723c */ /* 0x004fe40000041808 */
[----:B---3--:R0:W-:Y:S01]  /*6a270*/  STL.64 [R1+0x2e30], R14 ;  /* 0x002e300e01007387 */ /* 0x0081e20000100a00 */
[----:B------:R-:W2:Y:S11]  /*6a280*/  LDL.LU R8, [R1+0x130] ;  /* 0x0001300001087983 */ /* 0x000eb60000300800 */
[----:B------:R-:W-:Y:S09]  /*6a290*/  @!UPT UIADD3 URZ, URZ, URZ, URZ ;  /* 0x0000003f3f3ff290 */ /* 0x000ff2000fffe03f */
[----:B------:R-:W-:Y:S01]  /*6a2a0*/  STL.64 [R1+0xce0], R4 ;  /* 0x000ce00401007387 */ /* 0x000fe20000100a00 */
[----:B------:R1:W-:Y:S02]  /*6a2b0*/  STL.64 [R1+0xce8], R6 ;  /* 0x000ce80601007387 */ /* 0x0003e40000100a00 */
[----:B------:R-:W2:Y:S02]  /*6a2c0*/  LDL.LU R9, [R1+0x134] ;  /* 0x0001340001097983 */ /* 0x000ea40000300800 */
[----:B------:R-:W2:Y:S01]  /*6a2d0*/  LDL.LU R10, [R1+0x138] ;  /* 0x00013800010a7983 */ /* 0x000ea20000300800 */
[----:B------:R-:W2:Y:S01]  /*6a2e0*/  LDL.LU R11, [R1+0x13c] ;  /* 0x00013c00010b7983 */ /* 0x000ea20000300800 */
[----:B0-----:R-:W3:Y:S03]  /*6a2f0*/  LDL.64 R14, [R1+0x18] ;  /* 0x00001800010e7983 */ /* 0x001ee60000100a00 */
[----:B-1----:R-:W2:Y:S04]  /*6a300*/  LDL.64 R6, [R1+0x1c8] ;  /* 0x0001c80001067983 */ /* 0x002ea80000100a00 */
[----:B---3--:R0:W-:Y:S01]  /*6a310*/  STL.64 [R1+0x2e48], R14 ;  /* 0x002e480e01007387 */ /* 0x0081e20000100a00 */
[----:B------:R-:W3:Y:S02]  /*6a320*/  LDL.LU R12, [R1+0x70] ;  /* 0x00007000010c7983 */ /* 0x000ee40000300800 */
[----:B------:R-:W3:Y:S01]  /*6a330*/  LDL.LU R13, [R1+0x74] ;  /* 0x00007400010d7983 */ /* 0x000ee20000300800 */
[----:B0-----:R-:W3:Y:S01]  /*6a340*/  LDL.LU R14, [R1+0x78] ;  /* 0x00007800010e7983 */ /* 0x001ee20000300800 */
[----:B------:R-:W3:Y:S02]  /*6a350*/  LDL.LU R15, [R1+0x7c] ;  /* 0x00007c00010f7983 */ /* 0x000ee40000300800 */
[----:B------:R-:W-:-:S02]  /*6a360*/  IMAD.MOV.U32 R25, RZ, RZ, R27 ;  /* 0x000000ffff197224 */ /* 0x000fc400078e001b */
[----:B------:R-:W-:Y:S02]  /*6a370*/  IMAD.MOV.U32 R26, RZ, RZ, R18 ;  /* 0x000000ffff1a7224 */ /* 0x000fe400078e0012 */
[----:B------:R-:W-:Y:S01]  /*6a380*/  IMAD.MOV.U32 R27, RZ, RZ, R19 ;  /* 0x000000ffff1b7224 */ /* 0x000fe200078e0013 */
[C---:B---3--:R-:W-:Y:S01]  /*6a390*/  HMMA.16816.F32.BF16 R12, R20.reuse, R18, R12 ;  /* 0x00000012140c723c */ /* 0x048fe2000004180c */
[----:B------:R-:W0:Y:S11]  /*6a3a0*/  LDSM.16.MT88.4 R16, [R3+0xa080] ;  /* 0x00a080000310783b */ /* 0x000e360000004200 */
[----:B------:R-:W-:Y:S11]  /*6a3b0*/  @!UPT UIADD3 URZ, URZ, URZ, URZ ;  /* 0x0000003f3f3ff290 */ /* 0x000ff6000fffe03f */
[----:B------:R-:W-:Y:S01]  /*6a3c0*/  STL.64 [R1+0xcd0], R12 ;  /* 0x000cd00c01007387 */ /* 0x000fe20000100a00 */
[----:B------:R-:W-:Y:S02]  /*6a3d0*/  STL.64 [R1+0xcd8], R14 ;  /* 0x000cd80e01007387 */ /* 0x000fe40000100a00 */
[----:B------:R1:W-:Y:S02]  /*6a3e0*/  STL.64 [R1+0x2e58], R26 ;  /* 0x002e581a01007387 */ /* 0x0003e40000100a00 */
[----:B------:R3:W-:Y:S01]  /*6a3f0*/  STL [R1+0x2e50], R25 ;  /* 0x002e501901007387 */ /* 0x0007e20000100800 */
[----:B-1----:R-:W4:Y:S04]  /*6a400*/  LDL.64 R26, [R1+0x38] ;  /* 0x00003800011a7983 */ /* 0x002f280000100a00 */
[----:B----4-:R1:W-:Y:S01]  /*6a410*/  STL.64 [R1+0x2e68], R26 ;  /* 0x002e681a01007387 */ /* 0x0103e20000100a00 */
[----:B------:R-:W4:Y:S02]  /*6a420*/  LDL.LU R24, [R1+0x120] ;  /* 0x0001200001187983 */ /* 0x000f240000300800 */
[----:B---3--:R-:W4:Y:S01]  /*6a430*/  LDL.LU R25, [R1+0x124] ;  /* 0x0001240001197983 */ /* 0x008f220000300800 */
[----:B-1----:R-:W3:Y:S01]  /*6a440*/  LDL.LU R26, [R1+0x128] ;  /* 0x00012800011a7983 */ /* 0x002ee20000300800 */
[----:B------:R-:W3:Y:S01]  /*6a450*/  LDL.LU R27, [R1+0x12c] ;  /* 0x00012c00011b7983 */ /* 0x000ee20000300800 */
[----:B--2---:R-:W-:Y:S02]  /*6a460*/  HMMA.16816.F32.BF16 R8, R20, R6, R8 ;  /* 0x000000061408723c */ /* 0x004fe40000041808 */
[----:B---3--:R-:W-:Y:S01]  /*6a470*/  STL.64 [R1+0x2e88], R26 ;  /* 0x002e881a01007387 */ /* 0x008fe20000100a00 */
[----:B----4-:R1:W-:Y:S03]  /*6a480*/  STL.64 [R1+0x2e80], R24 ;  /* 0x002e801801007387 */ /* 0x0103e60000100a00 */
[----:B-1----:R-:W2:Y:S01]  /*6a490*/  LDL.LU R24, [R1+0x60] ;  /* 0x0000600001187983 */ /* 0x002ea20000300800 */
[----:B------:R-:W2:Y:S02]  /*6a4a0*/  LDL.LU R25, [R1+0x64] ;  /* 0x0000640001197983 */ /* 0x000ea40000300800 */
[----:B------:R-:W2:Y:S02]  /*6a4b0*/  LDL.LU R26, [R1+0x68] ;  /* 0x00006800011a7983 */ /* 0x000ea40000300800 */
[----:B------:R-:W2:Y:S01]  /*6a4c0*/  LDL.LU R27, [R1+0x6c] ;  /* 0x00006c00011b7983 */ /* 0x000ea20000300800 */
[----:B------:R-:W3:Y:S01]  /*6a4d0*/  LDL.64 R14, [R1+0x28] ;  /* 0x00002800010e7983 */ /* 0x000ee20000100a00 */
[----:B------:R-:W-:-:S03]  /*6a4e0*/  IMAD.MOV.U32 R2, RZ, RZ, R6 ;  /* 0x000000ffff027224 */ /* 0x000fc600078e0006 */
[----:B---3--:R1:W-:Y:S01]  /*6a4f0*/  STL.64 [R1+0x2e60], R14 ;  /* 0x002e600e01007387 */ /* 0x0083e20000100a00 */
[----:B------:R-:W3:Y:S02]  /*6a500*/  LDL.LU R12, [R1+0x110] ;  /* 0x00011000010c7983 */ /* 0x000ee40000300800 */
[----:B------:R-:W3:Y:S01]  /*6a510*/  LDL.LU R13, [R1+0x114] ;  /* 0x00011400010d7983 */ /* 0x000ee20000300800 */
[----:B-1----:R-:W3:Y:S01]  /*6a520*/  LDL.LU R14, [R1+0x118] ;  /* 0x00011800010e7983 */ /* 0x002ee20000300800 */
[----:B------:R-:W3:Y:S02]  /*6a530*/  LDL.LU R15, [R1+0x11c] ;  /* 0x00011c00010f7983 */ /* 0x000ee40000300800 */
[----:B0-----:R0:W-:Y:S02]  /*6a540*/  STL [R1+0x2d34], R16 ;  /* 0x002d341001007387 */ /* 0x0011e40000100800 */
[----:B------:R1:W-:Y:S01]  /*6a550*/  STL [R1+0x2d30], R17 ;  /* 0x002d301101007387 */ /* 0x0003e20000100800 */
[----:B------:R4:W-:Y:S01]  /*6a560*/  STL [R1+0x2d2c], R18 ;  /* 0x002d2c1201007387 */ /* 0x0009e20000100800 */
[----:B------:R2:W-:Y:S03]  /*6a570*/  STL [R1+0x2d28], R19 ;  /* 0x002d281301007387 */ /* 0x0005e60000100800 */
[----:B0-----:R-:W3:Y:S01]  /*6a580*/  LDL.LU R16, [R1+0x100] ;  /* 0x0001000001107983 */ /* 0x001ee20000300800 */
[----:B-1----:R-:W3:Y:S02]  /*6a590*/  LDL.LU R17, [R1+0x104] ;  /* 0x0001040001117983 */ /* 0x002ee40000300800 */
[----:B----4-:R-:W4:Y:S02]  /*6a5a0*/  LDL.LU R18, [R1+0x108] ;  /* 0x0001080001127983 */ /* 0x010f240000300800 */
[----:B--2---:R-:W4:Y:S01]  /*6a5b0*/  LDL.LU R19, [R1+0x10c] ;  /* 0x00010c0001137983 */ /* 0x004f220000300800 */
[----:B------:R-:W-:Y:S01]  /*6a5c0*/  STL.64 [R1+0xcc0], R8 ;  /* 0x000cc00801007387 */ /* 0x000fe20000100a00 */
[----:B------:R0:W-:Y:S03]  /*6a5d0*/  STL.64 [R1+0xcc8], R10 ;  /* 0x000cc80a01007387 */ /* 0x0001e60000100a00 */
[----:B0-----:R-:W2:Y:S01]  /*6a5e0*/  LDL.LU R11, [R1+0x2e98] ;  /* 0x002e9800010b7983 */ /* 0x001ea20000300800 */
[----:B------:R-:W-:-:S02]  /*6a5f0*/  IMAD.MOV.U32 R10, RZ, RZ, R7 ;  /* 0x000000ffff0a7224 */ /* 0x000fc400078e0007 */
[----:B------:R-:W2:Y:S02]  /*6a600*/  LDL.LU.64 R6, [R1+0x2e90] ;  /* 0x002e900001067983 */ /* 0x000ea40000300a00 */
[----:B--2---:R-:W-:Y:S01]  /*6a610*/  HMMA.16816.F32.BF16 R20, R20, R6, R24 ;  /* 0x000000061414723c */ /* 0x004fe20000041818 */
[----:B------:R-:W2:Y:S01]  /*6a620*/  LDL.LU.64 R26, [R1+0x2e88] ;  /* 0x002e8800011a7983 */ /* 0x000ea20000300a00 */
[----:B------:R-:W2:Y:S02]  /*6a630*/  LDL.LU.64 R24, [R1+0x2e80] ;  /* 0x002e800001187983 */ /* 0x000ea40000300a00 */
[----:B------:R-:W2:Y:S02]  /*6a640*/  LDL.LU.64 R6, [R1+0x2e78] ;  /* 0x002e780001067983 */ /* 0x000ea40000300a00 */
[----:B------:R-:W2:Y:S11]  /*6a650*/  LDL.LU.64 R4, [R1+0x2e70] ;  /* 0x002e700001047983 */ /* 0x000eb60000300a00 */
[----:B------:R-:W-:Y:S06]  /*6a660*/  @!UPT UIADD3 URZ, URZ, URZ, URZ ;  /* 0x0000003f3f3ff290 */ /* 0x000fec000fffe03f */
[----:B------:R-:W-:Y:S01]  /*6a670*/  STL.64 [R1+0xcb0], R20 ;  /* 0x000cb01401007387 */ /* 0x000fe20000100a00 */
[----:B------:R0:W-:Y:S03]  /*6a680*/  STL.64 [R1+0xcb8], R22 ;  /* 0x000cb81601007387 */ /* 0x0001e60000100a00 */
[----:B0-----:R-:W2:Y:S02]  /*6a690*/  LDL.64 R22, [R1+0x48] ;  /* 0x0000480001167983 */ /* 0x001ea40000100a00 */
[C---:B--2---:R-:W-:Y:S01]  /*6a6a0*/  HMMA.16816.F32.BF16 R24, R4.reuse, R22, R24 ;  /* 0x000000160418723c */ /* 0x044fe20000041818 */
[----:B------:R-:W-:Y:S02]  /*6a6b0*/  IMAD.MOV.U32 R9, RZ, RZ, R22 ;  /* 0x000000ffff097224 */ /* 0x000fe400078e0016 */
[----:B------:R-:W-:Y:S11]  /*6a6c0*/  IMAD.MOV.U32 R8, RZ, RZ, R23 ;  /* 0x000000ffff087224 */ /* 0x000ff600078e0017 */
[----:B------:R-:W-:Y:S09]  /*6a6d0*/  @!UPT UIADD3 URZ, URZ, URZ, URZ ;  /* 0x0000003f3f3ff290 */ /* 0x000ff2000fffe03f */
[----:B------:R-:W-:Y:S01]  /*6a6e0*/  STL.64 [R1+0x600], R24 ;  /* 0x0006001801007387 */ /* 0x000fe20000100a00 */
[----:B------:R0:W-:Y:S03]  /*6a6f0*/  STL.64 [R1+0x608], R26 ;  /* 0x0006081a01007387 */ /* 0x0001e60000100a00 */
[----:B0-----:R-:W3:Y:S01]  /*6a700*/  LDL.LU.64 R26, [R1+0x2e68] ;  /* 0x002e6800011a7983 */ /* 0x001ee20000300a00 */
[----:B------:R-:W2:Y:S02]  /*6a710*/  LDL.LU R20, [R1+0xd0] ;  /* 0x0000d00001147983 */ /* 0x000ea40000300800 */
        /* <DEDUP_REMOVED lines=15> */
[----:B------:R-:W2:Y:S01]  /*6a810*/  LDL.LU R23, [R1+0xfc] ;  /* 0x0000fc0001177983 */ /* 0x000ea20000300800 */
[----:B------:R-:W-:Y:S11]  /*6a820*/  STL [R1+0x2d38], R9 ;  /* 0x002d380901007387 */ /* 0x000ff60000100800 */
[----:B------:R-:W-:Y:S01]  /*6a830*/  @!UPT UIADD3 URZ, URZ, URZ, URZ ;  /* 0x0000003f3f3ff290 */ /* 0x000fe2000fffe03f */
[----:B------:R-:W-:Y:S02]  /*6a840*/  STL.64 [R1+0x5f0], R12 ;  /* 0x0005f00c01007387 */ /* 0x000fe40000100a00 */
[----:B------:R0:W-:Y:S02]  /*6a850*/  STL.64 [R1+0x5f8], R14 ;  /* 0x0005f80e01007387 */ /* 0x0001e40000100a00 */
[----:B0-----:R-:W4:Y:S01]  /*6a860*/  LDL.LU.64 R14, [R1+0x2e60] ;  /* 0x002e6000010e7983 */ /* 0x001f220000300a00 */
[----:B------:R-:W-:Y:S02]  /*6a870*/  IMAD.MOV.U32 R28, RZ, RZ, R26 ;  /* 0x000000ffff1c7224 */ /* 0x000fe400078e001a */
[----:B------:R-:W-:Y:S02]  /*6a880*/  IMAD.MOV.U32 R24, RZ, RZ, R27 ;  /* 0x000000ffff187224 */ /* 0x000fe400078e001b */
[----:B------:R-:W3:Y:S01]  /*6a890*/  LDL.LU.64 R26, [R1+0x2e58] ;  /* 0x002e5800011a7983 */ /* 0x000ee20000300a00 */
[----:B------:R-:W2:Y:S01]  /*6a8a0*/  LDL.LU R25, [R1+0x2e50] ;  /* 0x002e500001197983 */ /* 0x000ea20000300800 */
[C---:B----4-:R-:W-:Y:S01]  /*6a8b0*/  HMMA.16816.F32.BF16 R16, R4.reuse, R14, R16 ;  /* 0x0000000e0410723c */ /* 0x050fe20000041810 */
[----:B------:R-:W-:Y:S11]  /*6a8c0*/  IMAD.MOV.U32 R29, RZ, RZ, R15 ;  /* 0x000000ffff1d7224 */ /* 0x000ff600078e000f */
[----:B------:R-:W-:Y:S11]  /*6a8d0*/  @!UPT UIADD3 URZ, URZ, URZ, URZ ;  /* 0x0000003f3f3ff290 */ /* 0x000ff6000fffe03f */
[----:B------:R-:W-:Y:S01]  /*6a8e0*/  STL.64 [R1+0x5e0], R16 ;  /* 0x0005e01001007387 */ /* 0x000fe20000100a00 */
[----:B------:R0:W-:Y:S02]  /*6a8f0*/  STL.64 [R1+0x5e8], R18 ;  /* 0x0005e81201007387 */ /* 0x0001e40000100a00 */
[----:B0-----:R-:W-:Y:S02]  /*6a900*/  IMAD.MOV.U32 R19, RZ, RZ, R14 ;  /* 0x000000ffff137224 */ /* 0x001fe400078e000e */
        /* <DEDUP_REMOVED lines=19> */
[----:B------:R-:W2:Y:S01]  /*6aa40*/  LDL.LU.64 R12, [R1+0x2e10] ;  /* 0x002e1000010c7983 */ /* 0x000ea20000300a00 */
[----:B------:R0:W-:Y:S01]  /*6aa50*/  STL.64 [R1+0x2d48], R18 ;  /* 0x002d481201007387 */ /* 0x0001e20000100a00 */
[----:B------:R-:W-:Y:S02]  /*6aa60*/  STL.64 [R1+0x2d40], R16 ;  /* 0x002d401001007387 */ /* 0x000fe40000100a00 */
[----:B0-----:R-:W-:-:S02]  /*6aa70*/  IMAD.MOV.U32 R18, RZ, RZ, R2 ;  /* 0x000000ffff127224 */ /* 0x001fc400078e0002 */
[----:B------:R-:W-:Y:S01]  /*6aa80*/  IMAD.MOV.U32 R19, RZ, RZ, R10 ;  /* 0x000000ffff137224 */ /* 0x000fe200078e000a */
[----:B------:R-:W2:Y:S01]  /*6aa90*/  LDL.LU R2, [R1+0x2e0c] ;  /* 0x002e0c0001027983 */ /* 0x000ea20000300800 */
[----:B------:R-:W2:Y:S03]  /*6aaa0*/  LDL.LU R10, [R1+0x2e08] ;  /* 0x002e0800010a7983 */ /* 0x000ea60000300800 */
[----:B------:R3:W-:Y:S02]  /*6aab0*/  STL.64 [R1+0x2d58], R18 ;  /* 0x002d581201007387 */ /* 0x0007e40000100a00 */
[----:B---3--:R-:W-:Y:S02]  /*6aac0*/  IMAD.MOV.U32 R18, RZ, RZ, R26 ;  /* 0x000000ffff127224 */ /* 0x008fe400078e001a */
[----:B------:R-:W-:Y:S01]  /*6aad0*/  IMAD.MOV.U32 R19, RZ, RZ, R27 ;  /* 0x000000ffff137224 */ /* 0x000fe200078e001b */
[----:B------:R-:W2:Y:S01]  /*6aae0*/  LDL.LU R26, [R1+0x2e04] ;  /* 0x002e0400011a7983 */ /* 0x000ea20000300800 */
[----:B------:R-:W2:Y:S03]  /*6aaf0*/  LDL.LU R27, [R1+0x2e00] ;  /* 0x002e0000011b7983 */ /* 0x000ea60000300800 */
[----:B------:R0:W-:Y:S01]  /*6ab00*/  STL.64 [R1+0x2d70], R18 ;  /* 0x002d701201007387 */ /* 0x0001e20000100a00 */
[----:B------:R-:W3:Y:S02]  /*6ab10*/  LDL.LU R16, [R1+0x260] ;  /* 0x0002600001107983 */ /* 0x000ee40000300800 */
[----:B------:R-:W3:Y:S01]  /*6ab20*/  LDL.LU R17, [R1+0x264] ;  /* 0x0002640001117983 */ /* 0x000ee20000300800 */
[----:B0-----:R-:W2:Y:S01]  /*6ab30*/  LDL.LU R18, [R1+0x268] ;  /* 0x0002680001127983 */ /* 0x001ea20000300800 */
[----:B------:R-:W2:Y:S03]  /*6ab40*/  LDL.LU R19, [R1+0x26c] ;  /* 0x00026c0001137983 */ /* 0x000ea60000300800 */
[----:B--2---:R0:W-:Y:S01]  /*6ab50*/  STL.64 [R1+0x2d80], R18 ;  /* 0x002d801201007387 */ /* 0x0041e20000100a00 */
[----:B---3--:R-:W-:Y:S02]  /*6ab60*/  STL.64 [R1+0x2d78], R16 ;  /* 0x002d781001007387 */ /* 0x008fe40000100a00 */
[----:B0-----:R-:W-:-:S02]  /*6ab70*/  IMAD.MOV.U32 R18, RZ, RZ, R11 ;  /* 0x000000ffff127224 */ /* 0x001fc400078e000b */
[----:B------:R-:W-:Y:S01]  /*6ab80*/  IMAD.MOV.U32 R19, RZ, RZ, R25 ;  /* 0x000000ffff137224 */ /* 0x000fe200078e0019 */
[----:B------:R-:W2:Y:S01]  /*6ab90*/  LDL.LU R11, [R1+0x2dfc] ;  /* 0x002dfc00010b7983 */ /* 0x000ea20000300800 */
[----:B------:R-:W3:Y:S01]  /*6aba0*/  LDL.LU R25, [R1+0x2df8] ;  /* 0x002df80001197983 */ /* 0x000ee20000300800 */
[----:B------:R-:W-:Y:S02]  /*6abb0*/  HMMA.16816.F32.BF16 R20, R4, R26, R20 ;  /* 0x0000001a0414723c */ /* 0x000fe40000041814 */
[----:B------:R4:W-:Y:S02]  /*6abc0*/  STL.64 [R1+0x2d98], R18 ;  /* 0x002d981201007387 */ /* 0x0009e40000100a00 */
[----:B----4-:R-:W-:Y:S02]  /*6abd0*/  IMAD.MOV.U32 R18, RZ, RZ, R14 ;  /* 0x000000ffff127224 */ /* 0x010fe400078e000e */
[----:B------:R-:W-:Y:S01]  /*6abe0*/  IMAD.MOV.U32 R19, RZ, RZ, R15 ;  /* 0x000000ffff137224 */ /* 0x000fe200078e000f */
[----:B------:R-:W4:Y:S11]  /*6abf0*/  LDL.LU R14, [R1+0x2df4] ;  /* 0x002df400010e7983 */ /* 0x000f360000300800 */
[----:B------:R-:W-:Y:S05]  /*6ac00*/  @!UPT UIADD3 URZ, URZ, URZ, URZ ;  /* 0x0000003f3f3ff290 */ /* 0x000fea000fffe03f */
[----:B------:R-:W-:Y:S01]  /*6ac10*/  STL.64 [R1+0x5b0], R20 ;  /* 0x0005b01401007387 */ /* 0x000fe20000100a00 */
[----:B------:R-:W-:Y:S02]  /*6ac20*/  STL.64 [R1+0x5b8], R22 ;  /* 0x0005b81601007387 */ /* 0x000fe40000100a00 */
[----:B------:R-:W4:Y:S02]  /*6ac30*/  LDL.LU R15, [R1+0x2df0] ;  /* 0x002df000010f7983 */ /* 0x000f240000300800 */
[----:B------:R0:W-:Y:S02]  /*6ac40*/  STL.64 [R1+0x2db0], R18 ;  /* 0x002db01201007387 */ /* 0x0001e40000100a00 */
[----:B0-----:R-:W-:Y:S02]  /*6ac50*/  IMAD.MOV.U32 R18, RZ, RZ, R13 ;  /* 0x000000ffff127224 */ /* 0x001fe400078e000d */
[----:B------:R-:W-:Y:S01]  /*6ac60*/  IMAD.MOV.U32 R19, RZ, RZ, R12 ;  /* 0x000000ffff137224 */ /* 0x000fe200078e000c */
[----:B------:R-:W2:Y:S01]  /*6ac70*/  LDL.LU R13, [R1+0x2dec] ;  /* 0x002dec00010d7983 */ /* 0x000ea20000300800 */
[----:B------:R-:W2:Y:S03]  /*6ac80*/  LDL.LU R12, [R1+0x2de8] ;  /* 0x002de800010c7983 */ /* 0x000ea60000300800 */
        /* <DEDUP_REMOVED lines=9> */
[----:B------:R-:W-:Y:S01]  /*6ad20*/  IMAD.MOV.U32 R19, RZ, RZ, R0 ;  /* 0x000000ffff137224 */ /* 0x000fe200078e0000 */
[----:B------:R-:W4:Y:S01]  /*6ad30*/  LDL.LU R20, [R1+0xc0] ;  /* 0x0000c00001147983 */ /* 0x000f220000300800 */
[----:B------:R-:W4:Y:S02]  /*6ad40*/  LDL.LU R21, [R1+0xc4] ;  /* 0x0000c40001157983 */ /* 0x000f240000300800 */
[----:B------:R-:W4:Y:S02]  /*6ad50*/  LDL.LU R22, [R1+0xc8] ;  /* 0x0000c80001167983 */ /* 0x000f240000300800 */
[----:B------:R-:W4:Y:S01]  /*6ad60*/  LDL.LU R23, [R1+0xcc] ;  /* 0x0000cc0001177983 */ /* 0x000f220000300800 */
[----:B------:R-:W-:Y:S04]  /*6ad70*/  STL.64 [R1+0x2de0], R18 ;  /* 0x002de01201007387 */ /* 0x000fe80000100a00 */
[----:B--2---:R-:W-:Y:S01]  /*6ad80*/  STL.64 [R1+0x2d68], R26 ;  /* 0x002d681a01007387 */ /* 0x004fe20000100a00 */
[----:B---3--:R0:W-:Y:S03]  /*6ad90*/  STL.64 [R1+0x2d60], R24 ;  /* 0x002d601801007387 */ /* 0x0081e60000100a00 */
        /* <DEDUP_REMOVED lines=34> */
[----:B------:R0:W-:Y:S01]  /*6afc0*/  STL.64 [R1+0x2ca0], R14 ;  /* 0x002ca00e01007387 */ /* 0x0001e20000100a00 */
[----:B------:R-:W-:Y:S02]  /*6afd0*/  STL.64 [R1+0x2c98], R12 ;  /* 0x002c980c01007387 */ /* 0x000fe40000100a00 */
[----:B------:R-:W-:Y:S02]  /*6afe0*/  STL.64 [R1+0x5a0], R20 ;  /* 0x0005a01401007387 */ /* 0x000fe40000100a00 */
[----:B------:R-:W-:Y:S02]  /*6aff0*/  STL.64 [R1+0x5a8], R22 ;  /* 0x0005a81601007387 */ /* 0x000fe40000100a00 */
[----:B------:R-:W1:Y:S04]  /*6b000*/  LDSM.16.MT88.4 R20, [R3+0xa100] ;  /* 0x00a100000314783b */ /* 0x000e680000004200 */
[----:B0-----:R-:W3:Y:S04]  /*6b010*/  LDL.64 R14, [R1+0x1b8] ;  /* 0x0001b800010e7983 */ /* 0x001ee80000100a00 */
[----:B-1----:R0:W-:Y:S01]  /*6b020*/  STL.64 [R1+0x2c30], R22 ;  /* 0x002c301601007387 */ /* 0x0021e20000100a00 */
[----:B------:R-:W-:Y:S03]  /*6b030*/  STL.64 [R1+0x2c28], R20 ;  /* 0x002c281401007387 */ /* 0x000fe60000100a00 */
[----:B0-----:R-:W4:Y:S01]  /*6b040*/  LDL.64 R22, [R1+0x1e8] ;  /* 0x0001e80001167983 */ /* 0x001f220000100a00 */
[----:B------:R-:W-:Y:S02]  /*6b050*/  STL.64 [R1+0x590], R16 ;  /* 0x0005901001007387 */ /* 0x000fe40000100a00 */
[----:B------:R0:W-:Y:S02]  /*6b060*/  STL.64 [R1+0x598], R18 ;  /* 0x0005981201007387 */ /* 0x0001e40000100a00 */
[----:B0-----:R-:W2:Y:S01]  /*6b070*/  LDL.LU.64 R18, [R1+0x2de0] ;  /* 0x002de00001127983 */ /* 0x001ea20000300a00 */
[----:B------:R-:W-:Y:S01]  /*6b080*/  STL.64 [R1+0x2c90], R10 ;  /* 0x002c900a01007387 */ /* 0x000fe20000100a00 */
        /* <DEDUP_REMOVED lines=36> */
[----:B------:R-:W3:Y:S02]  /*6b2d0*/  LDL.LU R20, [R1+0xb0] ;  /* 0x0000b00001147983 */ /* 0x000ee40000300800 */
[----:B------:R-:W3:Y:S01]  /*6b2e0*/  LDL.LU R21, [R1+0xb4] ;  /* 0x0000b40001157983 */ /* 0x000ee20000300800 */
[----:B0-----:R-:W3:Y:S01]  /*6b2f0*/  LDL.LU R22, [R1+0xb8] ;  /* 0x0000b80001167983 */ /* 0x001ee20000300800 */
[----:B------:R-:W3:Y:S01]  /*6b300*/  LDL.LU R23, [R1+0xbc] ;  /* 0x0000bc0001177983 */ /* 0x000ee20000300800 */
        /* <DEDUP_REMOVED lines=8> */
[----:B------:R-:W2:Y:S11]  /*6b390*/  LDL.LU R24, [R1+0x2d50] ;  /* 0x002d500001187983 */ /* 0x000eb60000300800 */
[----:B------:R-:W-:Y:S10]  /*6b3a0*/  @!UPT UIADD3 URZ, URZ, URZ, URZ ;  /* 0x0000003f3f3ff290 */ /* 0x000ff4000fffe03f */
[----:B------:R-:W-:Y:S01]  /*6b3b0*/  STL.64 [R1+0x520], R16 ;  /* 0x0005201001007387 */ /* 0x000fe20000100a00 */
[----:B------:R0:W-:Y:S03]  /*6b3c0*/  STL.64 [R1+0x528], R18 ;  /* 0x0005281201007387 */ /* 0x0001e60000100a00 */
[----:B0-----:R-:W4:Y:S01]  /*6b3d0*/  LDL.LU.64 R18, [R1+0x2d48] ;  /* 0x002d480001127983 */ /* 0x001f220000300a00 */
[----:B------:R-:W2:Y:S01]  /*6b3e0*/  LDL.LU.64 R16, [R1+0x2d40] ;  /* 0x002d400001107983 */ /* 0x000ea20000300a00 */
[----:B---3--:R-:W-:Y:S01]  /*6b3f0*/  HMMA.16816.F32.BF16 R4, R4, R14, R20 ;  /* 0x0000000e0404723c */ /* 0x008fe20000041814 */
[----:B------:R-:W-:Y:S02]  /*6b400*/  IMAD.MOV.U32 R26, RZ, RZ, R9 ;  /* 0x000000ffff1a7224 */ /* 0x000fe400078e0009 */
[----:B------:R-:W-:Y:S02]  /*6b410*/  IMAD.MOV.U32 R2, RZ, RZ, R14 ;  /* 0x000000ffff027224 */ /* 0x000fe400078e000e */
[----:B------:R-:W-:Y:S11]  /*6b420*/  IMAD.MOV.U32 R0, RZ, RZ, R15 ;  /* 0x000000ffff007224 */ /* 0x000ff600078e000f */
[----:B------:R-:W-:Y:S07]  /*6b430*/  @!UPT UIADD3 URZ, URZ, URZ, URZ ;  /* 0x0000003f3f3ff290 */ /* 0x000fee000fffe03f */
[----:B------:R-:W-:Y:S01]  /*6b440*/  STL.64 [R1+0x510], R4 ;  /* 0x0005100401007387 */ /* 0x000fe20000100a00 */
[----:B------:R-:W-:Y:S02]  /*6b450*/  STL.64 [R1+0x518], R6 ;  /* 0x0005180601007387 */ /* 0x000fe40000100a00 */
[----:B------:R-:W3:Y:S02]  /*6b460*/  LDL.LU R9, [R1+0x2d38] ;  /* 0x002d380001097983 */ /* 0x000ee40000300800 */
[----:B------:R-:W0:Y:S04]  /*6b470*/  LDSM.16.MT88.4 R4, [R3+0xa180] ;  /* 0x00a180000304783b */ /* 0x000e280000004200 */
[----:B--2---:R-:W-:Y:S02]  /*6b480*/  IMAD.MOV.U32 R27, RZ, RZ, R16 ;  /* 0x000000ffff1b7224 */ /* 0x004fe400078e0010 */
[----:B------:R-:W2:Y:S03]  /*6b490*/  LDL.LU R16, [R1+0x2d34] ;  /* 0x002d340001107983 */ /* 0x000ea60000300800 */
[----:B------:R1:W-:Y:S02]  /*6b4a0*/  STL.64 [R1+0x2cc8], R26 ;  /* 0x002cc81a01007387 */ /* 0x0003e40000100a00 */
[----:B------:R-:W2:Y:S02]  /*6b4b0*/  LDL.LU R12, [R1+0x170] ;  /* 0x00017000010c7983 */ /* 0x000ea40000300800 */
[----:B------:R-:W2:Y:S01]  /*6b4c0*/  LDL.LU R13, [R1+0x174] ;  /* 0x00017400010d7983 */ /* 0x000ea20000300800 */
[----:B------:R-:W2:Y:S01]  /*6b4d0*/  LDL.LU R14, [R1+0x178] ;  /* 0x00017800010e7983 */ /* 0x000ea20000300800 */
[----:B------:R-:W2:Y:S02]  /*6b4e0*/  LDL.LU R15, [R1+0x17c] ;  /* 0x00017c00010f7983 */ /* 0x000ea40000300800 */
[----:B-1----:R-:W-:-:S02]  /*6b4f0*/  IMAD.MOV.U32 R26, RZ, RZ, R17 ;  /* 0x000000ffff1a7224 */ /* 0x002fc400078e0011 */
[----:B----4-:R-:W-:Y:S01]  /*6b500*/  IMAD.MOV.U32 R27, RZ, RZ, R18 ;  /* 0x000000ffff1b7224 */ /* 0x010fe200078e0012 */
[----:B------:R-:W4:Y:S01]  /*6b510*/  LDL.LU R17, [R1+0x2d30] ;  /* 0x002d300001117983 */ /* 0x000f220000300800 */
[----:B------:R-:W4:Y:S03]  /*6b520*/  LDL.LU R18, [R1+0x2d2c] ;  /* 0x002d2c0001127983 */ /* 0x000f260000300800 */
[----:B------:R-:W-:Y:S04]  /*6b530*/  STL.64 [R1+0x2ce0], R26 ;  /* 0x002ce01a01007387 */ /* 0x000fe80000100a00 */
[----:B--2---:R-:W-:Y:S01]  /*6b540*/  STL.64 [R1+0x2cc0], R14 ;  /* 0x002cc00e01007387 */ /* 0x004fe20000100a00 */
[----:B------:R1:W-:Y:S03]  /*6b550*/  STL.64 [R1+0x2cb8], R12 ;  /* 0x002cb80c01007387 */ /* 0x0003e60000100a00 */
[----:B-1----:R-:W2:Y:S01]  /*6b560*/  LDL.LU R12, [R1+0x180] ;  /* 0x00018000010c7983 */ /* 0x002ea20000300800 */
[----:B------:R-:W2:Y:S02]  /*6b570*/  LDL.LU R13, [R1+0x184] ;  /* 0x00018400010d7983 */ /* 0x000ea40000300800 */
[----:B------:R-:W2:Y:S02]  /*6b580*/  LDL.LU R14, [R1+0x188] ;  /* 0x00018800010e7983 */ /* 0x000ea40000300800 */
[----:B------:R-:W2:Y:S02]  /*6b590*/  LDL.LU R15, [R1+0x18c] ;  /* 0x00018c00010f7983 */ /* 0x000ea40000300800 */
[----:B------:R-:W-:-:S02]  /*6b5a0*/  IMAD.MOV.U32 R26, RZ, RZ, R19 ;  /* 0x000000ffff1a7224 */ /* 0x000fc400078e0013 */
[----:B------:R-:W-:Y:S01]  /*6b5b0*/  IMAD.MOV.U32 R27, RZ, RZ, R29 ;  /* 0x000000ffff1b7224 */ /* 0x000fe200078e001d */
[----:B------:R-:W4:Y:S04]  /*6b5c0*/  LDL.LU R19, [R1+0x2d28] ;  /* 0x002d280001137983 */ /* 0x000f280000300800 */
        /* <DEDUP_REMOVED lines=8> */
[----:B------:R-:W-:-:S05]  /*6b650*/  IMAD.MOV.U32 R27, RZ, RZ, R24 ;  /* 0x000000ffff1b7224 */ /* 0x000fca00078e0018 */
[----:B------:R-:W-:Y:S04]  /*6b660*/  STL.64 [R1+0x2d10], R26 ;  /* 0x002d101a01007387 */ /* 0x000fe80000100a00 */
[----:B--2---:R-:W-:Y:S01]  /*6b670*/  STL.64 [R1+0x2cf0], R14 ;  /* 0x002cf00e01007387 */ /* 0x004fe20000100a00 */
[----:B------:R1:W-:Y:S03]  /*6b680*/  STL.64 [R1+0x2ce8], R12 ;  /* 0x002ce80c01007387 */ /* 0x0003e60000100a00 */
[----:B-1----:R-:W2:Y:S01]  /*6b690*/  LDL.LU R12, [R1+0x1a0] ;  /* 0x0001a000010c7983 */ /* 0x002ea20000300800 */
[----:B------:R-:W2:Y:S02]  /*6b6a0*/  LDL.LU R13, [R1+0x1a4] ;  /* 0x0001a400010d7983 */ /* 0x000ea40000300800 */
[----:B------:R-:W2:Y:S02]  /*6b6b0*/  LDL R14, [R1+0x1a8] ;  /* 0x0001a800010e7983 */ /* 0x000ea40000100800 */
[----:B------:R-:W2:Y:S02]  /*6b6c0*/  LDL R15, [R1+0x1ac] ;  /* 0x0001ac00010f7983 */ /* 0x000ea40000100800 */
[----:B--2---:R-:W-:Y:S01]  /*6b6d0*/  STL.64 [R1+0x2d08], R14 ;  /* 0x002d080e01007387 */ /* 0x004fe20000100a00 */
[----:B------:R1:W-:Y:S03]  /*6b6e0*/  STL.64 [R1+0x2d00], R12 ;  /* 0x002d000c01007387 */ /* 0x0003e60000100a00 */
[----:B-1----:R-:W2:Y:S01]  /*6b6f0*/  LDL.LU R12, [R1+0x220] ;  /* 0x00022000010c7983 */ /* 0x002ea20000300800 */
[----:B------:R-:W2:Y:S02]  /*6b700*/  LDL.LU R13, [R1+0x224] ;  /* 0x00022400010d7983 */ /* 0x000ea40000300800 */
[----:B------:R-:W2:Y:S02]  /*6b710*/  LDL.LU R14, [R1+0x228] ;  /* 0x00022800010e7983 */ /* 0x000ea40000300800 */
[----:B------:R-:W2:Y:S02]  /*6b720*/  LDL.LU R15, [R1+0x22c] ;  /* 0x00022c00010f7983 */ /* 0x000ea40000300800 */
[----:B------:R-:W-:-:S02]  /*6b730*/  IMAD.MOV.U32 R27, RZ, RZ, R8 ;  /* 0x000000ffff1b7224 */ /* 0x000fc400078e0008 */
[----:B---3--:R-:W-:Y:S01]  /*6b740*/  IMAD.MOV.U32 R26, RZ, RZ, R9 ;  /* 0x000000ffff1a7224 */ /* 0x008fe200078e0009 */
[----:B--2---:R-:W-:Y:S01]  /*6b750*/  STL.64 [R1+0x2d20], R14 ;  /* 0x002d200e01007387 */ /* 0x004fe20000100a00 */
[----:B------:R1:W-:Y:S03]  /*6b760*/  STL.64 [R1+0x2d18], R12 ;  /* 0x002d180c01007387 */ /* 0x0003e60000100a00 */
[----:B-1----:R-:W4:Y:S01]  /*6b770*/  LDL.LU R12, [R1+0x230] ;  /* 0x00023000010c7983 */ /* 0x002f220000300800 */
[----:B------:R-:W4:Y:S02]  /*6b780*/  LDL.LU R13, [R1+0x234] ;  /* 0x00023400010d7983 */ /* 0x000f240000300800 */
[----:B------:R-:W4:Y:S02]  /*6b790*/  LDL.LU R14, [R1+0x238] ;  /* 0x00023800010e7983 */ /* 0x000f240000300800 */
[----:B------:R-:W4:Y:S01]  /*6b7a0*/  LDL.LU R15, [R1+0x23c] ;  /* 0x00023c00010f7983 */ /* 0x000f220000300800 */
[----:B------:R-:W2:Y:S01]  /*6b7b0*/  LDL.LU R8, [R1+0x160] ;  /* 0x0001600001087983 */ /* 0x000ea20000300800 */
[----:B------:R-:W2:Y:S02]  /*6b7c0*/  LDL.LU R9, [R1+0x164] ;  /* 0x0001640001097983 */ /* 0x000ea40000300800 */
[----:B------:R-:W2:Y:S02]  /*6b7d0*/  LDL.LU R10, [R1+0x168] ;  /* 0x00016800010a7983 */ /* 0x000ea40000300800 */
[----:B------:R-:W2:Y:S01]  /*6b7e0*/  LDL.LU R11, [R1+0x16c] ;  /* 0x00016c00010b7983 */ /* 0x000ea20000300800 */
[----:B------:R-:W3:Y:S04]  /*6b7f0*/  LDL.64 R22, [R1+0x208] ;  /* 0x0002080001167983 */ /* 0x000ee80000100a00 */
[----:B---3--:R1:W-:Y:S04]  /*6b800*/  STL.64 [R1+0x2c70], R22 ;  /* 0x002c701601007387 */ /* 0x0083e80000100a00 */
[----:B-1----:R-:W3:Y:S01]  /*6b810*/  LDL.64 R22, [R1+0x218] ;  /* 0x0002180001167983 */ /* 0x002ee20000100a00 */
[----:B----4-:R-:W-:Y:S03]  /*6b820*/  HMMA.16816.F32.BF16 R24, R16, R26, R12 ;  /* 0x0000001a1018723c */ /* 0x010fe6000004180c */
[----:B---3--:R1:W-:Y:S04]  /*6b830*/  STL.64 [R1+0x2c80], R22 ;  /* 0x002c801601007387 */ /* 0x0083e80000100a00 */
[----:B-1----:R-:W3:Y:S04]  /*6b840*/  LDL.LU.64 R22, [R1+0x58] ;  /* 0x0000580001167983 */ /* 0x002ee80000300a00 */
[----:B---3--:R1:W-:Y:S01]  /*6b850*/  STL.64 [R1+0x2c88], R22 ;  /* 0x002c881601007387 */ /* 0x0083e20000100a00 */
[----:B------:R-:W3:Y:S02]  /*6b860*/  LDL.LU R20, [R1+0x150] ;  /* 0x0001500001147983 */ /* 0x000ee40000300800 */
[----:B------:R-:W3:Y:S01]  /*6b870*/  LDL.LU R21, [R1+0x154] ;  /* 0x0001540001157983 */ /* 0x000ee20000300800 */
[----:B-1----:R-:W3:Y:S01]  /*6b880*/  LDL.LU R22, [R1+0x158] ;  /* 0x0001580001167983 */ /* 0x002ee20000300800 */
[----:B------:R-:W3:Y:S02]  /*6b890*/  LDL.LU R23, [R1+0x15c] ;  /* 0x00015c0001177983 */ /* 0x000ee40000300800 */
[----:B------:R-:W-:Y:S02]  /*6b8a0*/  STL [R1+0x2b78], R3 ;  /* 0x002b780301007387 */ /* 0x000fe40000100800 */
[----:B0-----:R0:W-:Y:S01]  /*6b8b0*/  STL.64 [R1+0x2aa0], R6 ;  /* 0x002aa00601007387 */ /* 0x0011e20000100a00 */
[----:B------:R1:W-:Y:S01]  /*6b8c0*/  STL.64 [R1+0x2a98], R4 ;  /* 0x002a980401007387 */ /* 0x0003e20000100a00 */
[----:B0-----:R-:W-:-:S02]  /*6b8d0*/  IMAD.MOV.U32 R6, RZ, RZ, R2 ;  /* 0x000000ffff067224 */ /* 0x001fc400078e0002 */
[----:B------:R-:W-:-:S05]  /*6b8e0*/  IMAD.MOV.U32 R7, RZ, RZ, R0 ;  /* 0x000000ffff077224 */ /* 0x000fca00078e0000 */
[----:B------:R0:W-:Y:S01]  /*6b8f0*/  STL.64 [R1+0x2c78], R6 ;  /* 0x002c780601007387 */ /* 0x0001e20000100a00 */
[----:B-1----:R-:W4:Y:S02]  /*6b900*/  LDL.LU R4, [R1+0x2c0] ;  /* 0x0002c00001047983 */ /* 0x002f240000300800 */
[----:B------:R-:W4:Y:S01]  /*6b910*/  LDL.LU R5, [R1+0x2c4] ;  /* 0x0002c40001057983 */ /* 0x000f220000300800 */
[----:B0-----:R-:W4:Y:S01]  /*6b920*/  LDL.LU R6, [R1+0x2c8] ;  /* 0x0002c80001067983 */ /* 0x001f220000300800 */
[----:B------:R-:W4:Y:S02]  /*6b930*/  LDL.LU R7, [R1+0x2cc] ;  /* 0x0002cc0001077983 */ /* 0x000f240000300800 */
[----:B------:R-:W2:Y:S02]  /*6b940*/  LDL.LU.64 R14, [R1+0x2d20] ;  /* 0x002d2000010e7983 */ /* 0x000ea40000300a00 */
[----:B------:R-:W2:Y:S01]  /*6b950*/  LDL.LU.64 R12, [R1+0x2d18] ;  /* 0x002d1800010c7983 */ /* 0x000ea20000300a00 */
        /* <DEDUP_REMOVED lines=51> */
[----:B------:R-:W-:Y:S02]  /*6bc90*/  STL.64 [R1+0x2bb0], R14 ;  /* 0x002bb00e01007387 */ /* 0x000fe40000100a00 */
[----:B----4-:R0:W-:Y:S02]  /*6bca0*/  STL.64 [R1+0x2ba8], R12 ;  /* 0x002ba80c01007387 */ /* 0x0101e40000100a00 */
[----:B0-----:R-:W4:Y:S01]  /*6bcb0*/  LDL.LU R12, [R1+0x300] ;  /* 0x00030000010c7983 */ /* 0x001f220000300800 */
[----:B------:R-:W4:Y:S02]  /*6bcc0*/  LDL.LU R13, [R1+0x304] ;  /* 0x00030400010d7983 */ /* 0x000f240000300800 */
[----:B------:R-:W4:Y:S02]  /*6bcd0*/  LDL.LU R14, [R1+0x308] ;  /* 0x00030800010e7983 */ /* 0x000f240000300800 */
[----:B------:R-:W4:Y:S01]  /*6bce0*/  LDL.LU R15, [R1+0x30c] ;  /* 0x00030c00010f7983 */ /* 0x000f220000300800 */
[C---:B--2---:R-:W-:Y:S11]  /*6bcf0*/  HMMA.16816.F32.BF16 R20, R16.reuse, R10, R20 ;  /* 0x0000000a1014723c */ /* 0x044ff60000041814 */
[----:B------:R-:W-:Y:S11]  /*6bd00*/  @!UPT UIADD3 URZ, URZ, URZ, URZ ;  /* 0x0000003f3f3ff290 */ /* 0x000ff6000fffe03f */
[----:B------:R-:W-:Y:S01]  /*6bd10*/  @!UPT UIADD3 URZ, URZ, URZ, URZ ;  /* 0x0000003f3f3ff290 */ /* 0x000fe2000fffe03f */
[----:B------:R-:W-:Y:S01]  /*6bd20*/  STL.64 [R1+0x2a0], R20 ;  /* 0x0002a01401007387 */ /* 0x000fe20000100a00 */
[----:B------:R0:W-:Y:S03]  /*6bd30*/  STL.64 [R1+0x2a8], R22 ;  /* 0x0002a81601007387 */ /* 0x0001e60000100a00 */
[----:B0-----:R-:W3:Y:S01]  /*6bd40*/  LDL.LU.64 R22, [R1+0x2c88] ;  /* 0x002c880001167983 */ /* 0x001ee20000300a00 */
[----:B------:R0:W-:Y:S02]  /*6bd50*/  STL [R1+0x2b80], R10 ;  /* 0x002b800a01007387 */ /* 0x0001e40000100800 */
[----:B------:R1:W-:Y:S02]  /*6bd60*/  STL [R1+0x2b7c], R11 ;  /* 0x002b7c0b01007387 */ /* 0x0003e40000100800 */
[----:B------:R-:W2:Y:S01]  /*6bd70*/  LDL.LU R8, [R1+0x2d0] ;  /* 0x0002d00001087983 */ /* 0x000ea20000300800 */
[----:B------:R-:W2:Y:S04]  /*6bd80*/  LDL.LU R9, [R1+0x2d4] ;  /* 0x0002d40001097983 */ /* 0x000ea80000300800 */
[----:B0-----:R-:W2:Y:S01]  /*6bd90*/  LDL.LU R10, [R1+0x2d8] ;  /* 0x0002d800010a7983 */ /* 0x001ea20000300800 */
[----:B-1----:R-:W2:Y:S01]  /*6bda0*/  LDL.LU R11, [R1+0x2dc] ;  /* 0x0002dc00010b7983 */ /* 0x002ea20000300800 */
[C---:B---3--:R-:W-:Y:S11]  /*6bdb0*/  HMMA.16816.F32.BF16 R24, R16.reuse, R22, R24 ;  /* 0x000000161018723c */ /* 0x048ff60000041818 */
[----:B------:R-:W-:Y:S11]  /*6bdc0*/  @!UPT UIADD3 URZ, URZ, URZ, URZ ;  /* 0x0000003f3f3ff290 */ /* 0x000ff6000fffe03f */
[----:B------:R-:W-:Y:S01]  /*6bdd0*/  @!UPT UIADD3 URZ, URZ, URZ, URZ ;  /* 0x0000003f3f3ff290 */ /* 0x000fe2000fffe03f */
[----:B------:R0:W-:Y:S01]  /*6bde0*/  STL.64 [R1+0x290], R24 ;  /* 0x0002901801007387 */ /* 0x0001e20000100a00 */
[----:B------:R-:W-:Y:S02]  /*6bdf0*/  STL.64 [R1+0x298], R26 ;  /* 0x0002981a01007387 */ /* 0x000fe40000100a00 */
[----:B0-----:R-:W-:Y:S02]  /*6be00*/  IMAD.MOV.U32 R25, RZ, RZ, R22 ;  /* 0x000000ffff197224 */ /* 0x001fe400078e0016 */
[----:B------:R-:W-:Y:S02]  /*6be10*/  IMAD.MOV.U32 R24, RZ, RZ, R23 ;  /* 0x000000ffff187224 */ /* 0x000fe400078e0017 */
[----:B------:R-:W3:Y:S02]  /*6be20*/  LDL.LU.64 R22, [R1+0x2c80] ;  /* 0x002c800001167983 */ /* 0x000ee40000300a00 */
        /* <DEDUP_REMOVED lines=8> */
[----:B------:R-:W2:Y:S03]  /*6beb0*/  LDL.LU.64 R22, [R1+0x2c70] ;  /* 0x002c700001167983 */ /* 0x000ea60000300a00 */
[----:B------:R-:W-:Y:S01]  /*6bec0*/  STL [R1+0x2b8c], R4 ;  /* 0x002b8c0401007387 */ /* 0x000fe20000100800 */
[----:B------:R-:W-:Y:S01]  /*6bed0*/  STL [R1+0x2b84], R5 ;  /* 0x002b840501007387 */ /* 0x000fe20000100800 */
[----:B--2---:R-:W-:Y:S02]  /*6bee0*/  HMMA.16816.F32.BF16 R8, R16, R22, R8 ;  /* 0x000000161008723c */ /* 0x004fe40000041808 */
[----:B---3--:R0:W-:Y:S01]  /*6bef0*/  STL.64 [R1+0x2c48], R6 ;  /* 0x002c480601007387 */ /* 0x0081e20000100a00 */
[----:B------:R-:W-:-:S03]  /*6bf00*/  IMAD.MOV.U32 R2, RZ, RZ, R23 ;  /* 0x000000ffff027224 */ /* 0x000fc600078e0017 */
[----:B0-----:R-:W2:Y:S11]  /*6bf10*/  LDL.64 R6, [R1+0x1f8] ;  /* 0x0001f80001067983 */ /* 0x001eb60000100a00 */
[----:B------:R-:W-:Y:S06]  /*6bf20*/  @!UPT UIADD3 URZ, URZ, URZ, URZ ;  /* 0x0000003f3f3ff290 */ /* 0x000fec000fffe03f */
[----:B------:R0:W-:Y:S01]  /*6bf30*/  STL.64 [R1+0x270], R8 ;  /* 0x0002700801007387 */ /* 0x0001e20000100a00 */
[----:B------:R-:W-:Y:S02]  /*6bf40*/  STL.64 [R1+0x278], R10 ;  /* 0x0002780a01007387 */ /* 0x000fe40000100a00 */
[----:B0-----:R-:W-:Y:S02]  /*6bf50*/  IMAD.MOV.U32 R9, RZ, RZ, R22 ;  /* 0x000000ffff097224 */ /* 0x001fe400078e0016 */
[----:B------:R-:W4:Y:S01]  /*6bf60*/  LDL.LU.64 R22, [R1+0x2c68] ;  /* 0x002c680001167983 */ /* 0x000f220000300a00 */
[----:B------:R-:W-:Y:S02]  /*6bf70*/  STL [R1+0x2b94], R2 ;  /* 0x002b940201007387 */ /* 0x000fe40000100800 */
[----:B------:R0:W-:Y:S02]  /*6bf80*/  STL [R1+0x2b90], R9 ;  /* 0x002b900901007387 */ /* 0x0001e40000100800 */
[----:B------:R-:W3:Y:S01]  /*6bf90*/  LDL.LU R8, [R1+0x2e0] ;  /* 0x0002e00001087983 */ /* 0x000ee20000300800 */
[----:B0-----:R-:W3:Y:S01]  /*6bfa0*/  LDL.LU R9, [R1+0x2e4] ;  /* 0x0002e40001097983 */ /* 0x001ee20000300800 */
[----:B------:R-:W3:Y:S02]  /*6bfb0*/  LDL.LU R10, [R1+0x2e8] ;  /* 0x0002e800010a7983 */ /* 0x000ee40000300800 */
[----:B------:R-:W3:Y:S02]  /*6bfc0*/  LDL.LU R11, [R1+0x2ec] ;  /* 0x0002ec00010b7983 */ /* 0x000ee40000300800 */
[----:B--2---:R-:W-:Y:S01]  /*6bfd0*/  IMAD.MOV.U32 R0, RZ, RZ, R6 ;  /* 0x000000ffff007224 */ /* 0x004fe200078e0006 */
[C---:B---3--:R-:W-:Y:S11]  /*6bfe0*/  HMMA.16816.F32.BF16 R8, R16.reuse, R6, R8 ;  /* 0x000000061008723c */ /* 0x048ff60000041808 */
[----:B------:R-:W-:Y:S11]  /*6bff0*/  @!UPT UIADD3 URZ, URZ, URZ, URZ ;  /* 0x0000003f3f3ff290 */ /* 0x000ff6000fffe03f */
[----:B------:R-:W-:Y:S01]  /*6c000*/  @!UPT UIADD3 URZ, URZ, URZ, URZ ;  /* 0x0000003f3f3ff290 */ /* 0x000fe2000fffe03f */
[----:B------:R0:W-:Y:S02]  /*6c010*/  STL.64 [R1+0x260], R8 ;  /* 0x0002600801007387 */ /* 0x0001e40000100a00 */
[----:B0-----:R-:W-:Y:S02]  /*6c020*/  IMAD.MOV.U32 R8, RZ, RZ, R7 ;  /* 0x000000ffff087224 */ /* 0x001fe400078e0007 */
[C---:B----4-:R-:W-:Y:S01]  /*6c030*/  HMMA.16816.F32.BF16 R4, R16.reuse, R22, R12 ;  /* 0x000000161004723c */ /* 0x050fe2000004180c */
[----:B------:R-:W-:Y:S02]  /*6c040*/  STL.64 [R1+0x268], R10 ;  /* 0x0002680a01007387 */ /* 0x000fe40000100a00 */
[----:B------:R-:W-:Y:S02]  /*6c050*/  STL [R1+0x2c60], R8 ;  /* 0x002c600801007387 */ /* 0x000fe40000100800 */
[----:B------:R-:W-:Y:S02]  /*6c060*/  IMAD.MOV.U32 R28, RZ, RZ, R22 ;  /* 0x000000ffff1c7224 */ /* 0x000fe400078e0016 */
[----:B------:R-:W-:Y:S11]  /*6c070*/  IMAD.MOV.U32 R29, RZ, RZ, R23 ;  /* 0x000000ffff1d7224 */ /* 0x000ff600078e0017 */
[----:B------:R-:W-:Y:S05]  /*6c080*/  @!UPT UIADD3 URZ, URZ, URZ, URZ ;  /* 0x0000003f3f3ff290 */ /* 0x000fea000fffe03f */
[----:B------:R0:W-:Y:S01]  /*6c090*/  STL.64 [R1+0x250], R4 ;  /* 0x0002500401007387 */ /* 0x0001e20000100a00 */
[----:B------:R1:W-:Y:S02]  /*6c0a0*/  STL.64 [R1+0x258], R6 ;  /* 0x0002580601007387 */ /* 0x0003e40000100a00 */
[----:B------:R-:W2:Y:S02]  /*6c0b0*/  LDL.LU R12, [R1+0x490] ;  /* 0x00049000010c7983 */ /* 0x000ea40000300800 */
[----:B------:R-:W2:Y:S01]  /*6c0c0*/  LDL.LU R13, [R1+0x494] ;  /* 0x00049400010d7983 */ /* 0x000ea20000300800 */
[----:B------:R-:W3:Y:S01]  /*6c0d0*/  LDL.LU R14, [R1+0x498] ;  /* 0x00049800010e7983 */ /* 0x000ee20000300800 */
[----:B------:R-:W3:Y:S02]  /*6c0e0*/  LDL.LU R15, [R1+0x49c] ;  /* 0x00049c00010f7983 */ /* 0x000ee40000300800 */
[----:B------:R-:W4:Y:S02]  /*6c0f0*/  LDL.LU R20, [R1+0x3d0] ;  /* 0x0003d00001147983 */ /* 0x000f240000300800 */
[----:B------:R-:W4:Y:S01]  /*6c100*/  LDL.LU R21, [R1+0x3d4] ;  /* 0x0003d40001157983 */ /* 0x000f220000300800 */
[----:B------:R-:W2:Y:S01]  /*6c110*/  LDL.LU R22, [R1+0x3d8] ;  /* 0x0003d80001167983 */ /* 0x000ea20000300800 */
[----:B------:R-:W2:Y:S03]  /*6c120*/  LDL.LU R23, [R1+0x3dc] ;  /* 0x0003dc0001177983 */ /* 0x000ea60000300800 */
[----:B0-----:R-:W2:Y:S01]  /*6c130*/  LDL.LU R4, [R1+0x3e0] ;  /* 0x0003e00001047983 */ /* 0x001ea20000300800 */
[----:B------:R-:W2:Y:S02]  /*6c140*/  LDL.LU R5, [R1+0x3e4] ;  /* 0x0003e40001057983 */ /* 0x000ea40000300800 */
[----:B-1----:R-:W2:Y:S02]  /*6c150*/  LDL.LU R6, [R1+0x3e8] ;  /* 0x0003e80001067983 */ /* 0x002ea40000300800 */
[----:B------:R-:W2:Y:S01]  /*6c160*/  LDL.LU R7, [R1+0x3ec] ;  /* 0x0003ec0001077983 */ /* 0x000ea20000300800 */
[----:B------:R-:W3:Y:S01]  /*6c170*/  LDL.LU R8, [R1+0x320] ;  /* 0x0003200001087983 */ /* 0x000ee20000300800 */
[----:B------:R-:W3:Y:S02]  /*6c180*/  LDL.LU R9, [R1+0x324] ;  /* 0x0003240001097983 */ /* 0x000ee40000300800 */
[----:B------:R-:W3:Y:S02]  /*6c190*/  LDL.LU R10, [R1+0x328] ;  /* 0x00032800010a7983 */ /* 0x000ee40000300800 */
[----:B------:R-:W3:Y:S01]  /*6c1a0*/  LDL.LU R11, [R1+0x32c] ;  /* 0x00032c00010b7983 */ /* 0x000ee20000300800 */
[----:B--2---:R0:W-:Y:S01]  /*6c1b0*/  STL.64 [R1+0x2c58], R6 ;  /* 0x002c580601007387 */ /* 0x0041e20000100a00 */
[----:B------:R-:W-:Y:S03]  /*6c1c0*/  STL.64 [R1+0x2c50], R4 ;  /* 0x002c500401007387 */ /* 0x000fe60000100a00 */
[----:B0-----:R-:W2:Y:S01]  /*6c1d0*/  LDL.64 R6, [R1+0x1d8] ;  /* 0x0001d80001067983 */ /* 0x001ea20000100a00 */
[----:B------:R0:W-:Y:S02]  /*6c1e0*/  STL.64 [R1+0x2c40], R22 ;  /* 0x002c401601007387 */ /* 0x0001e40000100a00 */
[----:B----4-:R-:W-:Y:S01]  /*6c1f0*/  STL.64 [R1+0x2c38], R20 ;  /* 0x002c381401007387 */ /* 0x010fe20000100a00 */
[----:B0-----:R-:W4:Y:S01]  /*6c200*/  LDL.64 R22, [R1+0x1c8] ;  /* 0x0001c80001167983 */ /* 0x001f220000100a00 */
[----:B------:R-:W2:Y:S03]  /*6c210*/  LDL.LU.64 R26, [R1+0x18] ;  /* 0x00001800011a7983 */ /* 0x000ea60000300a00 */
[----:B--2---:R0:W-:Y:S04]  /*6c220*/  STL.64 [R1+0x2bf0], R26 ;  /* 0x002bf01a01007387 */ /* 0x0041e80000100a00 */
[----:B0-----:R-:W2:Y:S04]  /*6c230*/  LDL.LU.64 R26, [R1+0x28] ;  /* 0x00002800011a7983 */ /* 0x001ea80000300a00 */
[----:B--2---:R0:W-:Y:S04]  /*6c240*/  STL.64 [R1+0x2c08], R26 ;  /* 0x002c081a01007387 */ /* 0x0041e80000100a00 */
[----:B0-----:R-:W2:Y:S04]  /*6c250*/  LDL.LU.64 R26, [R1+0x38] ;  /* 0x00003800011a7983 */ /* 0x001ea80000300a00 */
[----:B--2---:R0:W-:Y:S04]  /*6c260*/  STL.64 [R1+0x2c10], R26 ;  /* 0x002c101a01007387 */ /* 0x0041e80000100a00 */
[----:B0-----:R-:W2:Y:S01]  /*6c270*/  LDL.LU.64 R26, [R1+0x48] ;  /* 0x00004800011a7983 */ /* 0x001ea20000300a00 */
[----:B---3--:R0:W-:Y:S02]  /*6c280*/  STL.64 [R1+0x2bc0], R14 ;  /* 0x002bc00e01007387 */ /* 0x0081e40000100a00 */
[----:B------:R1:W-:Y:S01]  /*6c290*/  STL.64 [R1+0x2bb8], R12 ;  /* 0x002bb80c01007387 */ /* 0x0003e20000100a00 */
[----:B0-----:R-:W3:Y:S04]  /*6c2a0*/  LDL.LU.64 R14, [R1+0x8] ;  /* 0x00000800010e7983 */ /* 0x001ee80000300a00 */
[----:B---3--:R0:W-:Y:S01]  /*6c2b0*/  STL.64 [R1+0x2be8], R14 ;  /* 0x002be80e01007387 */ /* 0x0081e20000100a00 */
[----:B-1----:R-:W3:Y:S02]  /*6c2c0*/  LDL.LU R12, [R1+0x4b0] ;  /* 0x0004b000010c7983 */ /* 0x002ee40000300800 */
[----:B------:R-:W3:Y:S01]  /*6c2d0*/  LDL.LU R13, [R1+0x4b4] ;  /* 0x0004b400010d7983 */ /* 0x000ee20000300800 */
[----:B0-----:R-:W2:Y:S01]  /*6c2e0*/  LDL.LU R14, [R1+0x4b8] ;  /* 0x0004b800010e7983 */ /* 0x001ea20000300800 */
[----:B------:R-:W2:Y:S01]  /*6c2f0*/  LDL.LU R15, [R1+0x4bc] ;  /* 0x0004bc00010f7983 */ /* 0x000ea20000300800 */
[----:B------:R-:W-:Y:S02]  /*6c300*/  HMMA.16816.F32.BF16 R8, R16, R6, R8 ;  /* 0x000000061008723c */ /* 0x000fe40000041808 */
[----:B--2---:R-:W-:Y:S01]  /*6c310*/  STL.64 [R1+0x2c00], R14 ;  /* 0x002c000e01007387 */ /* 0x004fe20000100a00 */
[----:B---3--:R0:W-:Y:S03]  /*6c320*/  STL.64 [R1+0x2bf8], R12 ;  /* 0x002bf80c01007387 */ /* 0x0081e60000100a00 */
[----:B0-----:R-:W2:Y:S01]  /*6c330*/  LDL.LU R12, [R1+0x4c0] ;  /* 0x0004c000010c7983 */ /* 0x001ea20000300800 */
[----:B------:R-:W2:Y:S02]  /*6c340*/  LDL.LU R13, [R1+0x4c4] ;  /* 0x0004c400010d7983 */ /* 0x000ea40000300800 */
[----:B------:R-:W3:Y:S02]  /*6c350*/  LDL.LU R14, [R1+0x4c8] ;  /* 0x0004c800010e7983 */ /* 0x000ee40000300800 */
[----:B------:R-:W3:Y:S02]  /*6c360*/  LDL.LU R15, [R1+0x4cc] ;  /* 0x0004cc00010f7983 */ /* 0x000ee40000300800 */
        /* <DEDUP_REMOVED lines=8> */
[----:B------:R1:W-:Y:S03]  /*6c3f0*/  STL.64 [R1+0x248], R10 ;  /* 0x0002480a01007387 */ /* 0x0003e60000100a00 */
[----:B0-----:R-:W3:Y:S01]  /*6c400*/  LDL.LU R8, [R1+0x2c60] ;  /* 0x002c600001087983 */ /* 0x001ee20000300800 */
[----:B-1----:R-:W-:-:S02]  /*6c410*/  IMAD.MOV.U32 R11, RZ, RZ, R6 ;  /* 0x000000ffff0b7224 */ /* 0x002fc400078e0006 */
[----:B------:R-:W2:Y:S02]  /*6c420*/  LDL.LU.64 R6, [R1+0x2c58] ;  /* 0x002c580001067983 */ /* 0x000ea40000300a00 */
        /* <DEDUP_REMOVED lines=9> */
[----:B------:R-:W2:Y:S02]  /*6c4c0*/  LDL.LU.64 R22, [R1+0x2c40] ;  /* 0x002c400001167983 */ /* 0x000ea40000300a00 */
[----:B------:R-:W2:Y:S02]  /*6c4d0*/  LDL.LU.64 R20, [R1+0x2c38] ;  /* 0x002c380001147983 */ /* 0x000ea40000300a00 */
[----:B------:R-:W-:Y:S01]  /*6c4e0*/  STL.64 [R1+0x2bd0], R10 ;  /* 0x002bd00a01007387 */ /* 0x000fe20000100a00 */
[----:B---3--:R0:W-:Y:S04]  /*6c4f0*/  STL [R1+0x2bc8], R8 ;  /* 0x002bc80801007387 */ /* 0x0081e80000100800 */
[----:B0-----:R-:W3:Y:S01]  /*6c500*/  LDL.LU R8, [R1+0x4a0] ;  /* 0x0004a00001087983 */ /* 0x001ee20000300800 */
[----:B------:R-:W3:Y:S02]  /*6c510*/  LDL.LU R9, [R1+0x4a4] ;  /* 0x0004a40001097983 */ /* 0x000ee40000300800 */
[----:B------:R-:W3:Y:S02]  /*6c520*/  LDL.LU R10, [R1+0x4a8] ;  /* 0x0004a800010a7983 */ /* 0x000ee40000300800 */
[----:B------:R-:W3:Y:S01]  /*6c530*/  LDL.LU R11, [R1+0x4ac] ;  /* 0x0004ac00010b7983 */ /* 0x000ee20000300800 */
[----:B--2---:R-:W-:Y:S01]  /*6c540*/  HMMA.16816.F32.BF16 R16, R16, R6, R20 ;  /* 0x000000061010723c */ /* 0x004fe20000041814 */
[----:B------:R-:W2:Y:S01]  /*6c550*/  LDL.LU.64 R22, [R1+0x2c30] ;  /* 0x002c300001167983 */ /* 0x000ea20000300a00 */
[----:B------:R-:W2:Y:S02]  /*6c560*/  LDL.LU.64 R20, [R1+0x2c28] ;  /* 0x002c280001147983 */ /* 0x000ea40000300a00 */
[----:B------:R-:W-:Y:S11]  /*6c570*/  STL.64 [R1+0x2ab8], R6 ;  /* 0x002ab80601007387 */ /* 0x000ff60000100a00 */
[----:B------:R-:W-:Y:S08]  /*6c580*/  @!UPT UIADD3 URZ, URZ, URZ, URZ ;  /* 0x0000003f3f3ff290 */ /* 0x000ff0000fffe03f */
[----:B------:R-:W-:Y:S01]  /*6c590*/  STL.64 [R1+0x220], R16 ;  /* 0x0002201001007387 */ /* 0x000fe20000100a00 */
[----:B------:R0:W-:Y:S02]  /*6c5a0*/  STL.64 [R1+0x228], R18 ;  /* 0x0002281201007387 */ /* 0x0001e40000100a00 */
[----:B0-----:R-:W-:Y:S02]  /*6c5b0*/  IMAD.MOV.U32 R18, RZ, RZ, R25 ;  /* 0x000000ffff127224 */ /* 0x001fe400078e0019 */
[----:B------:R-:W-:-:S05]  /*6c5c0*/  IMAD.MOV.U32 R19, RZ, RZ, R24 ;  /* 0x000000ffff137224 */ /* 0x000fca00078e0018 */
[----:B------:R0:W-:Y:S01]  /*6c5d0*/  STL.64 [R1+0x2b58], R18 ;  /* 0x002b581201007387 */ /* 0x0001e20000100a00 */
[----:B------:R-:W4:Y:S02]  /*6c5e0*/  LDL.LU R16, [R1+0x4d0] ;  /* 0x0004d00001107983 */ /* 0x000f240000300800 */
[----:B------:R-:W4:Y:S02]  /*6c5f0*/  LDL.LU R17, [R1+0x4d4] ;  /* 0x0004d40001117983 */ /* 0x000f240000300800 */
[----:B------:R-:W-:Y:S02]  /*6c600*/  IMAD.MOV.U32 R7, RZ, RZ, R26 ;  /* 0x000000ffff077224 */ /* 0x000fe400078e001a */
[----:B------:R-:W-:Y:S01]  /*6c610*/  IMAD.MOV.U32 R6, RZ, RZ, R27 ;  /* 0x000000ffff067224 */ /* 0x000fe200078e001b */
[----:B0-----:R-:W4:Y:S01]  /*6c620*/  LDL.LU R18, [R1+0x4d8] ;  /* 0x0004d80001127983 */ /* 0x001f220000300800 */
        /* <DEDUP_REMOVED lines=40> */
[----:B------:R-:W2:Y:S01]  /*6c8b0*/  LDL.LU.64 R26, [R1+0x2be0] ;  /* 0x002be000011a7983 */ /* 0x000ea20000300a00 */
[----:B------:R-:W2:Y:S01]  /*6c8c0*/  LDL.LU R25, [R1+0x2bd8] ;  /* 0x002bd80001197983 */ /* 0x000ea20000300800 */
[C---:B---3--:R-:W-:Y:S01]  /*6c8d0*/  HMMA.16816.F32.BF16 R8, R20.reuse, R14, R8 ;  /* 0x0000000e1408723c */ /* 0x048fe20000041808 */
[----:B------:R-:W-:Y:S11]  /*6c8e0*/  IMAD.MOV.U32 R2, RZ, RZ, R14 ;  /* 0x000000ffff027224 */ /* 0x000ff600078e000e */
[----:B------:R-:W-:Y:S11]  /*6c8f0*/  @!UPT UIADD3 URZ, URZ, URZ, URZ ;  /* 0x0000003f3f3ff290 */ /* 0x000ff6000fffe03f */
[----:B------:R0:W-:Y:S01]  /*6c900*/  STL.64 [R1+0x3d0], R8 ;  /* 0x0003d00801007387 */ /* 0x0001e20000100a00 */
[----:B------:R1:W-:Y:S02]  /*6c910*/  STL.64 [R1+0x3d8], R10 ;  /* 0x0003d80a01007387 */ /* 0x0003e40000100a00 */
[----:B0-----:R-:W-:Y:S01]  /*6c920*/  IMAD.MOV.U32 R9, RZ, RZ, R15 ;  /* 0x000000ffff097224 */ /* 0x001fe200078e000f */
[----:B-1----:R-:W3:Y:S01]  /*6c930*/  LDL.LU.64 R10, [R1+0x2bd0] ;  /* 0x002bd000010a7983 */ /* 0x002ee20000300a00 */
[----:B------:R-:W2:Y:S02]  /*6c940*/  LDL.LU R8, [R1+0x2bc8] ;  /* 0x002bc80001087983 */ /* 0x000ea40000300800 */
[----:B------:R-:W2:Y:S02]  /*6c950*/  LDL.LU.64 R14, [R1+0x2bc0] ;  /* 0x002bc000010e7983 */ /* 0x000ea40000300a00 */
[----:B------:R-:W2:Y:S02]  /*6c960*/  LDL.LU.64 R12, [R1+0x2bb8] ;  /* 0x002bb800010c7983 */ /* 0x000ea40000300a00 */
[----:B--2---:R-:W-:Y:S11]  /*6c970*/  HMMA.16816.F32.BF16 R12, R20, R26, R12 ;  /* 0x0000001a140c723c */ /* 0x004ff6000004180c */
[----:B------:R-:W-:Y:S11]  /*6c980*/  @!UPT UIADD3 URZ, URZ, URZ, URZ ;  /* 0x0000003f3f3ff290 */ /* 0x000ff6000fffe03f */
[----:B------:R-:W-:Y:S01]  /*6c990*/  @!UPT UIADD3 URZ, URZ, URZ, URZ ;  /* 0x0000003f3f3ff290 */ /* 0x000fe2000fffe03f */
[----:B------:R-:W-:Y:S01]  /*6c9a0*/  STL.64 [R1+0x990], R12 ;  /* 0x0009900c01007387 */ /* 0x000fe20000100a00 */
[----:B------:R0:W-:Y:S03]  /*6c9b0*/  STL.64 [R1+0x998], R14 ;  /* 0x0009980e01007387 */ /* 0x0001e60000100a00 */
[----:B0-----:R-:W4:Y:S01]  /*6c9c0*/  LDL.LU.64 R14, [R1+0x2bb0] ;  /* 0x002bb000010e7983 */ /* 0x001f220000300a00 */
[----:B------:R-:W2:Y:S02]  /*6c9d0*/  LDL.LU.64 R12, [R1+0x2ba8] ;  /* 0x002ba800010c7983 */ /* 0x000ea40000300a00 */
[----:B------:R0:W-:Y:S02]  /*6c9e0*/  STL.64 [R1+0x2a18], R26 ;  /* 0x002a181a01007387 */ /* 0x0001e40000100a00 */
[----:B------:R-:W-:Y:S02]  /*6c9f0*/  STL [R1+0x2a10], R25 ;  /* 0x002a101901007387 */ /* 0x000fe40000100800 */
[----:B0-----:R-:W-:-:S02]  /*6ca00*/  IMAD.MOV.U32 R26, RZ, RZ, R2 ;  /* 0x000000ffff1a7224 */ /* 0x001fc400078e0002 */
[----:B------:R-:W-:Y:S01]  /*6ca10*/  IMAD.MOV.U32 R27, RZ, RZ, R9 ;  /* 0x000000ffff1b7224 */ /* 0x000fe200078e0009 */
[----:B----4-:R-:W-:Y:S11]  /*6ca20*/  HMMA.16816.F32.BF16 R16, R20, R14, R16 ;  /* 0x0000000e1410723c */ /* 0x010ff60000041810 */
        /* <DEDUP_REMOVED lines=8> */
[----:B------:R-:W-:Y:S01]  /*6cab0*/  STL.64 [R1+0x2a30], R26 ;  /* 0x002a301a01007387 */ /* 0x000fe20000100a00 */
[----:B------:R-:W-:Y:S02]  /*6cac0*/  STL.64 [R1+0x2a08], R14 ;  /* 0x002a080e01007387 */ /* 0x000fe40000100a00 */
[----:B--2---:R0:W-:Y:S02]  /*6cad0*/  STL.64 [R1+0x2a00], R12 ;  /* 0x002a000c01007387 */ /* 0x0041e40000100a00 */
[----:B0-----:R-:W2:Y:S01]  /*6cae0*/  LDL.LU R12, [R1+0x360] ;  /* 0x00036000010c7983 */ /* 0x001ea20000300800 */
[----:B------:R-:W2:Y:S02]  /*6caf0*/  LDL.LU R13, [R1+0x364] ;  /* 0x00036400010d7983 */ /* 0x000ea40000300800 */
[----:B------:R-:W2:Y:S02]  /*6cb00*/  LDL.LU R14, [R1+0x368] ;  /* 0x00036800010e7983 */ /* 0x000ea40000300800 */
[----:B------:R-:W2:Y:S02]  /*6cb10*/  LDL.LU R15, [R1+0x36c] ;  /* 0x00036c00010f7983 */ /* 0x000ea40000300800 */
[----:B------:R-:W-:-:S02]  /*6cb20*/  IMAD.MOV.U32 R26, RZ, RZ, R4 ;  /* 0x000000ffff1a7224 */ /* 0x000fc400078e0004 */
[----:B------:R-:W-:Y:S01]  /*6cb30*/  IMAD.MOV.U32 R27, RZ, RZ, R24 ;  /* 0x000000ffff1b7224 */ /* 0x000fe200078e0018 */
[----:B------:R-:W3:Y:S01]  /*6cb40*/  LDL.LU R4, [R1+0x2b8c] ;  /* 0x002b8c0001047983 */ /* 0x000ee20000300800 */
[----:B------:R-:W3:Y:S03]  /*6cb50*/  LDL.LU R24, [R1+0x2b88] ;  /* 0x002b880001187983 */ /* 0x000ee60000300800 */
[----:B------:R4:W-:Y:S02]  /*6cb60*/  STL.64 [R1+0x2a48], R26 ;  /* 0x002a481a01007387 */ /* 0x0009e40000100a00 */
[----:B----4-:R-:W-:Y:S02]  /*6cb70*/  IMAD.MOV.U32 R26, RZ, RZ, R19 ;  /* 0x000000ffff1a7224 */ /* 0x010fe400078e0013 */
[----:B------:R-:W-:-:S05]  /*6cb80*/  IMAD.MOV.U32 R27, RZ, RZ, R18 ;  /* 0x000000ffff1b7224 */ /* 0x000fca00078e0012 */
[----:B------:R-:W-:Y:S04]  /*6cb90*/  STL.64 [R1+0x2a60], R26 ;  /* 0x002a601a01007387 */ /* 0x000fe80000100a00 */
[----:B--2---:R-:W-:Y:S01]  /*6cba0*/  STL.64 [R1+0x2a28], R14 ;  /* 0x002a280e01007387 */ /* 0x004fe20000100a00 */
[----:B------:R0:W-:Y:S03]  /*6cbb0*/  STL.64 [R1+0x2a20], R12 ;  /* 0x002a200c01007387 */ /* 0x0001e60000100a00 */
[----:B0-----:R-:W2:Y:S01]  /*6cbc0*/  LDL.LU R12, [R1+0x370] ;  /* 0x00037000010c7983 */ /* 0x001ea20000300800 */
[----:B------:R-:W2:Y:S02]  /*6cbd0*/  LDL.LU R13, [R1+0x374] ;  /* 0x00037400010d7983 */ /* 0x000ea40000300800 */
[----:B------:R-:W4:Y:S02]  /*6cbe0*/  LDL.LU R14, [R1+0x378] ;  /* 0x00037800010e7983 */ /* 0x000f240000300800 */
[----:B------:R-:W4:Y:S02]  /*6cbf0*/  LDL.LU R15, [R1+0x37c] ;  /* 0x00037c00010f7983 */ /* 0x000f240000300800 */
[----:B---3--:R-:W-:-:S02]  /*6cc00*/  IMAD.MOV.U32 R26, RZ, RZ, R17 ;  /* 0x000000ffff1a7224 */ /* 0x008fc400078e0011 */
        /* <DEDUP_REMOVED lines=11> */
[----:B------:R0:W-:Y:S03]  /*6ccc0*/  STL [R1+0x2aa8], R24 ;  /* 0x002aa81801007387 */ /* 0x0001e60000100800 */
[----:B0-----:R-:W4:Y:S01]  /*6ccd0*/  LDL.LU R24, [R1+0x3c0] ;  /* 0x0003c00001187983 */ /* 0x001f220000300800 */
[----:B------:R-:W4:Y:S02]  /*6cce0*/  LDL.LU R25, [R1+0x3c4] ;  /* 0x0003c40001197983 */ /* 0x000f240000300800 */
[----:B------:R-:W2:Y:S02]  /*6ccf0*/  LDL.LU R26, [R1+0x3c8] ;  /* 0x0003c800011a7983 */ /* 0x000ea40000300800 */
[----:B------:R-:W2:Y:S02]  /*6cd00*/  LDL.LU R27, [R1+0x3cc] ;  /* 0x0003cc00011b7983 */ /* 0x000ea40000300800 */
[----:B------:R-:W-:-:S02]  /*6cd10*/  IMAD.MOV.U32 R6, RZ, RZ, R5 ;  /* 0x000000ffff067224 */ /* 0x000fc400078e0005 */
[----:B------:R-:W-:Y:S01]  /*6cd20*/  IMAD.MOV.U32 R7, RZ, RZ, R10 ;  /* 0x000000ffff077224 */ /* 0x000fe200078e000a */
[----:B--2---:R-:W-:Y:S01]  /*6cd30*/  STL.64 [R1+0x2ac8], R26 ;  /* 0x002ac81a01007387 */ /* 0x004fe20000100a00 */
[----:B----4-:R0:W-:Y:S02]  /*6cd40*/  STL.64 [R1+0x2ac0], R24 ;  /* 0x002ac01801007387 */ /* 0x0101e40000100a00 */
        /* <DEDUP_REMOVED lines=10> */
[----:B------:R-:W-:Y:S02]  /*6cdf0*/  STL.64 [R1+0x2ad8], R24 ;  /* 0x002ad81801007387 */ /* 0x000fe40000100a00 */
[----:B------:R-:W4:Y:S02]  /*6ce00*/  LDL.LU R11, [R1+0x2b7c] ;  /* 0x002b7c00010b7983 */ /* 0x000f240000300800 */
[----:B------:R-:W2:Y:S01]  /*6ce10*/  LDL.LU R3, [R1+0x2b78] ;  /* 0x002b780001037983 */ /* 0x000ea20000300800 */
[----:B------:R0:W-:Y:S02]  /*6ce20*/  STL.64 [R1+0x2ae8], R6 ;  /* 0x002ae80601007387 */ /* 0x0001e40000100a00 */
[----:B0-----:R-:W-:Y:S02]  /*6ce30*/  IMAD.MOV.U32 R6, RZ, RZ, R28 ;  /* 0x000000ffff067224 */ /* 0x001fe400078e001c */
[----:B------:R-:W-:Y:S01]  /*6ce40*/  IMAD.MOV.U32 R7, RZ, RZ, R29 ;  /* 0x000000ffff077224 */ /* 0x000fe200078e001d */
[----:B------:R-:W2:Y:S01]  /*6ce50*/  LDL.LU R28, [R1+0x2b74] ;  /* 0x002b7400011c7983 */ /* 0x000ea20000300800 */
[----:B------:R-:W2:Y:S03]  /*6ce60*/  LDL.LU R29, [R1+0x2b70] ;  /* 0x002b7000011d7983 */ /* 0x000ea60000300800 */
[----:B------:R0:W-:Y:S01]  /*6ce70*/  STL.64 [R1+0x2b00], R6 ;  /* 0x002b000601007387 */ /* 0x0001e20000100a00 */
[----:B------:R-:W2:Y:S02]  /*6ce80*/  LDL.LU R24, [R1+0x410] ;  /* 0x0004100001187983 */ /* 0x000ea40000300800 */
[----:B------:R-:W2:Y:S02]  /*6ce90*/  LDL.LU R25, [R1+0x414] ;  /* 0x0004140001197983 */ /* 0x000ea40000300800 */
[----:B------:R-:W2:Y:S01]  /*6cea0*/  LDL.LU R26, [R1+0x418] ;  /* 0x00041800011a7983 */ /* 0x000ea20000300800 */
[----:B------:R-:W2:Y:S01]  /*6ceb0*/  LDL.LU R27, [R1+0x41c] ;  /* 0x00041c00011b7983 */ /* 0x000ea20000300800 */
[----:B0-----:R-:W-:-:S02]  /*6cec0*/  IMAD.MOV.U32 R6, RZ, RZ, R0 ;  /* 0x000000ffff067224 */ /* 0x001fc400078e0000 */
        /* <DEDUP_REMOVED lines=29> */
[----:B------:R0:W-:Y:S03]  /*6d0a0*/  STL.64 [R1+0x2b20], R24 ;  /* 0x002b201801007387 */ /* 0x0001e60000100a00 */
        /* <DEDUP_REMOVED lines=19> */
[----:B------:R-:W2:Y:S01]  /*6d1e0*/  LDL.LU R15, [R1+0x39c] ;  /* 0x00039c00010f7983 */ /* 0x000ea20000300800 */
[----:B----4-:R-:W-:Y:S01]  /*6d1f0*/  HMMA.16816.F32.BF16 R16, R20, R10, R16 ;  /* 0x0000000a1410723c */ /* 0x010fe20000041810 */
        /* <DEDUP_REMOVED lines=15> */
[----:B------:R-:W-:Y:S02]  /*6d2f0*/  STL.64 [R1+0x29f8], R10 ;  /* 0x0029f80a01007387 */ /* 0x000fe40000100a00 */
[----:B------:R0:W-:Y:S02]  /*6d300*/  STL.64 [R1+0x29f0], R8 ;  /* 0x0029f00801007387 */ /* 0x0001e40000100a00 */
[----:B0-----:R-:W4:Y:S01]  /*6d310*/  LDL.LU R8, [R1+0x350] ;  /* 0x0003500001087983 */ /* 0x001f220000300800 */
[----:B------:R-:W4:Y:S02]  /*6d320*/  LDL.LU R9, [R1+0x354] ;  /* 0x0003540001097983 */ /* 0x000f240000300800 */
[----:B------:R-:W4:Y:S02]  /*6d330*/  LDL.LU R10, [R1+0x358] ;  /* 0x00035800010a7983 */ /* 0x000f240000300800 */
[----:B------:R-:W-:-:S02]  /*6d340*/  IMAD.MOV.U32 R11, RZ, RZ, R2 ;  /* 0x000000ffff0b7224 */ /* 0x000fc400078e0002 */
[----:B------:R0:W5:Y:S01]  /*6d350*/  LDL.LU R2, [R1+0x2b50] ;  /* 0x002b500001027983 */ /* 0x0001620000300800 */
[C---:B---3--:R-:W-:Y:S11]  /*6d360*/  HMMA.16816.F32.BF16 R4, R20.reuse, R18, R4 ;  /* 0x000000121404723c */ /* 0x048ff60000041804 */
[----:B------:R-:W-:Y:S11]  /*6d370*/  @!UPT UIADD3 URZ, URZ, URZ, URZ ;  /* 0x0000003f3f3ff290 */ /* 0x000ff6000fffe03f */
[----:B------:R-:W-:Y:S01]  /*6d380*/  @!UPT UIADD3 URZ, URZ, URZ, URZ ;  /* 0x0000003f3f3ff290 */ /* 0x000fe2000fffe03f */
[----:B------:R-:W-:Y:S01]  /*6d390*/  STL.64 [R1+0x960], R4 ;  /* 0x0009600401007387 */ /* 0x000fe20000100a00 */
[----:B------:R1:W-:Y:S03]  /*6d3a0*/  STL.64 [R1+0x968], R6 ;  /* 0x0009680601007387 */ /* 0x0003e60000100a00 */
[----:B-1----:R-:W3:Y:S02]  /*6d3b0*/  LDL.LU.64 R6, [R1+0x2b48] ;  /* 0x002b480001067983 */ /* 0x002ee40000300a00 */
[C---:B---3--:R-:W-:Y:S02]  /*6d3c0*/  HMMA.16816.F32.BF16 R4, R20.reuse, R6, R24 ;  /* 0x000000061404723c */ /* 0x048fe40000041818 */
[----:B------:R-:W3:Y:S01]  /*6d3d0*/  LDL.LU.64 R26, [R1+0x2b40] ;  /* 0x002b4000011a7983 */ /* 0x000ee20000300a00 */
[----:B------:R-:W3:Y:S11]  /*6d3e0*/  LDL.LU.64 R24, [R1+0x2b38] ;  /* 0x002b380001187983 */ /* 0x000ef60000300a00 */
[----:B------:R-:W-:Y:S09]  /*6d3f0*/  @!UPT UIADD3 URZ, URZ, URZ, URZ ;  /* 0x0000003f3f3ff290 */ /* 0x000ff2000fffe03f */
        /* <DEDUP_REMOVED lines=38> */
[----:B---3--:R-:W-:Y:S02]  /*6d660*/  HMMA.16816.F32.BF16 R20, R20, R6, R24 ;  /* 0x000000061414723c */ /* 0x008fe40000041818 */
[----:B------:R-:W2:Y:S01]  /*6d670*/  LDL.LU.64 R26, [R1+0x2ab0] ;  /* 0x002ab000011a7983 */ /* 0x000ea20000300a00 */
[----:B------:R-:W3:Y:S02]  /*6d680*/  LDL.LU R24, [R1+0x2aa8] ;  /* 0x002aa80001187983 */ /* 0x000ee40000300800 */
[----:B------:R-:W2:Y:S02]  /*6d690*/  LDL.LU.64 R6, [R1+0x2aa0] ;  /* 0x002aa00001067983 */ /* 0x000ea40000300a00 */
[----:B------:R-:W2:Y:S11]  /*6d6a0*/  LDL.LU.64 R4, [R1+0x2a98] ;  /* 0x002a980001047983 */ /* 0x000eb60000300a00 */
[----:B------:R-:W-:Y:S05]  /*6d6b0*/  @!UPT UIADD3 URZ, URZ, URZ, URZ ;  /* 0x0000003f3f3ff290 */ /* 0x000fea000fffe03f */
[----:B------:R1:W-:Y:S01]  /*6d6c0*/  STL.64 [R1+0x2c0], R20 ;  /* 0x0002c01401007387 */ /* 0x0003e20000100a00 */
[----:B------:R3:W-:Y:S02]  /*6d6d0*/  STL.64 [R1+0x2c8], R22 ;  /* 0x0002c81601007387 */ /* 0x0007e40000100a00 */
[----:B-1----:R-:W-:Y:S02]  /*6d6e0*/  IMAD.MOV.U32 R20, RZ, RZ, R0 ;  /* 0x000000ffff147224 */ /* 0x002fe400078e0000 */
[----:B------:R0:W5:Y:S01]  /*6d6f0*/  LDL.LU R0, [R1+0x2a90] ;  /* 0x002a900001007983 */ /* 0x0001620000300800 */
[----:B---3--:R-:W-:Y:S02]  /*6d700*/  IMAD.MOV.U32 R23, RZ, RZ, R24 ;  /* 0x000000ffff177224 */ /* 0x008fe400078e0018 */
[C---:B--2---:R-:W-:Y:S01]  /*6d710*/  HMMA.16816.F32.BF16 R24, R4.reuse, R26, R12 ;  /* 0x0000001a0418723c */ /* 0x044fe2000004180c */
[----:B------:R-:W2:Y:S01]  /*6d720*/  LDL.LU.64 R14, [R1+0x2a88] ;  /* 0x002a8800010e7983 */ /* 0x000ea20000300a00 */
[----:B------:R-:W2:Y:S11]  /*6d730*/  LDL.LU.64 R12, [R1+0x2a80] ;  /* 0x002a8000010c7983 */ /* 0x000eb60000300a00 */
[----:B------:R-:W-:Y:S10]  /*6d740*/  @!UPT UIADD3 URZ, URZ, URZ, URZ ;  /* 0x0000003f3f3ff290 */ /* 0x000ff4000fffe03f */
[----:B------:R-:W-:Y:S01]  /*6d750*/  STL.64 [R1+0xaa0], R24 ;  /* 0x000aa01801007387 */ /* 0x000fe20000100a00 */
        /* <DEDUP_REMOVED lines=29> */
[----:B-1----:R-:W2:Y:S01]  /*6d930*/  LDL.LU.64 R26, [R1+0x2a18] ;  /* 0x002a1800011a7983 */ /* 0x002ea20000300a00 */
[----:B------:R-:W3:Y:S01]  /*6d940*/  LDL.LU R25, [R1+0x2a10] ;  /* 0x002a100001197983 */ /* 0x000ee20000300800 */
[C---:B--2---:R-:W-:Y:S11]  /*6d950*/  HMMA.16816.F32.BF16 R12, R4.reuse, R26, R12 ;  /* 0x0000001a040c723c */ /* 0x044ff6000004180c */
[----:B------:R-:W-:Y:S11]  /*6d960*/  @!UPT UIADD3 URZ, URZ, URZ, URZ ;  /* 0x0000003f3f3ff290 */ /* 0x000ff6000fffe03f */
[----:B------:R-:W-:Y:S01]  /*6d970*/  @!UPT UIADD3 URZ, URZ, URZ, URZ ;  /* 0x0000003f3f3ff290 */ /* 0x000fe2000fffe03f */
[----:B------:R-:W-:Y:S01]  /*6d980*/  STL.64 [R1+0xa50], R12 ;  /* 0x000a500c01007387 */ /* 0x000fe20000100a00 */
[----:B------:R1:W-:Y:S03]  /*6d990*/  STL.64 [R1+0xa58], R14 ;  /* 0x000a580e01007387 */ /* 0x0003e60000100a00 */
[----:B-1----:R-:W4:Y:S01]  /*6d9a0*/  LDL.LU.64 R14, [R1+0x2a08] ;  /* 0x002a0800010e7983 */ /* 0x002f220000300a00 */
[----:B------:R-:W2:Y:S01]  /*6d9b0*/  LDL.LU.64 R12, [R1+0x2a00] ;  /* 0x002a0000010c7983 */ /* 0x000ea20000300a00 */
[----:B----4-:R-:W-:Y:S11]  /*6d9c0*/  HMMA.16816.F32.BF16 R8, R4, R14, R8 ;  /* 0x0000000e0408723c */ /* 0x010ff60000041808 */
[----:B------:R-:W-:Y:S11]  /*6d9d0*/  @!UPT UIADD3 URZ, URZ, URZ, URZ ;  /* 0x0000003f3f3ff290 */ /* 0x000ff6000fffe03f */
[----:B------:R-:W-:Y:S01]  /*6d9e0*/  @!UPT UIADD3 URZ, URZ, URZ, URZ ;  /* 0x0000003f3f3ff290 */ /* 0x000fe2000fffe03f */
[----:B------:R-:W-:Y:S01]  /*6d9f0*/  STL.64 [R1+0xa40], R8 ;  /* 0x000a400801007387 */ /* 0x000fe20000100a00 */
[----:B------:R1:W-:Y:S03]  /*6da00*/  STL.64 [R1+0xa48], R10 ;  /* 0x000a480a01007387 */ /* 0x0003e60000100a00 */
[----:B-1----:R-:W2:Y:S01]  /*6da10*/  LDL.LU.64 R10, [R1+0x29f8] ;  /* 0x0029f800010a7983 */ /* 0x002ea20000300a00 */
[----:B------:R-:W4:Y:S02]  /*6da20*/  LDL.LU.64 R8, [R1+0x29f0] ;  /* 0x0029f00001087983 */ /* 0x000f240000300a00 */
[----:B------:R-:W-:Y:S02]  /*6da30*/  IMAD.MOV.U32 R21, RZ, RZ, R29 ;  /* 0x000000ffff157224 */ /* 0x000fe400078e001d */
[----:B------:R-:W1:Y:S01]  /*6da40*/  S2R R29, SR_TID.X ;  /* 0x00000000001d7919 */ /* 0x000e620000002100 */
[----:B------:R-:W-:-:S02]  /*6da50*/  IMAD.MOV.U32 R22, RZ, RZ, R28 ;  /* 0x000000ffff167224 */ /* 0x000fc400078e001c */
[----:B------:R-:W0:Y:S01]  /*6da60*/  S2R R28, SR_TID.X ;  /* 0x00000000001c7919 */ /* 0x000e220000002100 */
[----:B-1----:R-:W-:Y:S01]  /*6da70*/  LOP3.LUT R29, R29, 0x7, RZ, 0xc0, !PT ;  /* 0x000000071d1d7812 */ /* 0x002fe200078ec0ff */
[----:B0-----:R-:W-:-:S04]  /*6da80*/  IMAD.SHL.U32 R28, R28, 0x2, RZ ;  /* 0x000000021c1c7824 */ /* 0x001fc800078e00ff */
[----:B------:R-:W-:-:S05]  /*6da90*/  IMAD R29, R29, 0x110, RZ ;  /* 0x000001101d1d7824 */ /* 0x000fca00078e02ff */
[----:B------:R-:W-:-:S04]  /*6daa0*/  LOP3.LUT R24, R29, 0x30, R28, 0x78, !PT ;  /* 0x000000301d187812 */ /* 0x000fc800078e781c */
[----:B------:R-:W-:Y:S01]  /*6dab0*/  LOP3.LUT R24, R24, 0x40, RZ, 0x3c, !PT ;  /* 0x0000004018187812 */ /* 0x000fe200078e3cff */
[----:B----4-:R-:W-:Y:S02]  /*6dac0*/  IMAD.MOV.U32 R14, RZ, RZ, R9 ;  /* 0x000000ffff0e7224 */ /* 0x010fe400078e0009 */
[----:B------:R-:W-:-:S07]  /*6dad0*/  IMAD.MOV.U32 R15, RZ, RZ, R8 ;  /* 0x000000ffff0f7224 */ /* 0x000fce00078e0008 */
[----:B--2---:R-:W-:Y:S01]  /*6dae0*/  HMMA.16816.F32.BF16 R8, R4, R10, R12 ;  /* 0x0000000a0408723c */ /* 0x004fe2000004180c */
[----:B---3--:R-:W0:Y:S11]  /*6daf0*/  LDSM.16.MT88.4 R12, [R25+0xc000] ;  /* 0x00c00000190c783b */ /* 0x008e360000004200 */
[----:B------:R-:W-:Y:S11]  /*6db00*/  @!UPT UIADD3 URZ, URZ, URZ, URZ ;  /* 0x0000003f3f3ff290 */ /* 0x000ff6000fffe03f */
[----:B------:R-:W-:Y:S01]  /*6db10*/  STL.64 [R1+0xa30], R8 ;  /* 0x000a300801007387 */ /* 0x000fe20000100a00 */
[----:B------:R-:W-:Y:S02]  /*6db20*/  STL.64 [R1+0xa38], R10 ;  /* 0x000a380a01007387 */ /* 0x000fe40000100a00 */
[----:B------:R-:W1:Y:S01]  /*6db30*/  LDSM.16.M88.4 R8, [R24+0x10080] ;  /* 0x010080001808783b */ /* 0x000e620000000200 */
[----:B0-----:R-:W-:Y:S03]  /*6db40*/  STL.64 [R1+0xa0], R12 ;  /* 0x0000a00c01007387 */ /* 0x001fe60000100a00 */
[----:B------:R-:W-:Y:S02]  /*6db50*/  STL.64 [R1+0xa8], R14 ;  /* 0x0000a80e01007387 */ /* 0x000fe40000100a00 */
[----:B------:R-:W-:Y:S04]  /*6db60*/  LDSM.16.M88.4 R12, [R24+0x11080] ;  /* 0x01108000180c783b */ /* 0x000fe80000000200 */
[----:B-1----:R-:W-:Y:S01]  /*6db70*/  IMAD.MOV.U32 R29, RZ, RZ, R10 ;  /* 0x000000ffff1d7224 */ /* 0x002fe200078e000a */
[----:B------:R-:W-:Y:S01]  /*6db80*/  STL.64 [R1+0x1a0], R8 ;  /* 0x0001a00801007387 */ /* 0x000fe20000100a00 */
[----:B------:R-:W-:-:S02]  /*6db90*/  IMAD.MOV.U32 R28, RZ, RZ, R11 ;  /* 0x000000ffff1c7224 */ /* 0x000fc400078e000b */
[----:B------:R-:W0:Y:S02]  /*6dba0*/  LDSM.16.M88.4 R8, [R24+0x10880] ;  /* 0x010880001808783b */ /* 0x000e240000000200 */
[----:B0-----:R-:W-:Y:S02]  /*6dbb0*/  STL.64 [R1+0x190], R8 ;  /* 0x0001900801007387 */ /* 0x001fe40000100a00 */
[----:B------:R-:W-:Y:S02]  /*6dbc0*/  STL.64 [R1+0x198], R10 ;  /* 0x0001980a01007387 */ /* 0x000fe40000100a00 */
[----:B------:R-:W0:Y:S04]  /*6dbd0*/  LDSM.16.M88.4 R8, [R24+0x11880] ;  /* 0x011880001808783b */ /* 0x000e280000000200 */
[----:B------:R-:W-:Y:S01]  /*6dbe0*/  STL.64 [R1+0x180], R12 ;  /* 0x0001800c01007387 */ /* 0x000fe20000100a00 */
[----:B------:R-:W-:Y:S02]  /*6dbf0*/  STL.64 [R1+0x188], R14 ;  /* 0x0001880e01007387 */ /* 0x000fe40000100a00 */
[----:B------:R-:W1:Y:S02]  /*6dc00*/  LDSM.16.M88.4 R12, [R24+0x12080] ;  /* 0x01208000180c783b */ /* 0x000e640000000200 */
[----:B0-----:R-:W-:Y:S02]  /*6dc10*/  STL.64 [R1+0x170], R8 ;  /* 0x0001700801007387 */ /* 0x001fe40000100a00 */
[----:B------:R-:W-:Y:S02]  /*6dc20*/  STL.64 [R1+0x178], R10 ;  /* 0x0001780a01007387 */ /* 0x000fe40000100a00 */
[----:B------:R-:W0:Y:S04]  /*6dc30*/  LDSM.16.M88.4 R8, [R24+0x12880] ;  /* 0x012880001808783b */ /* 0x000e280000000200 */
[----:B-1----:R-:W-:Y:S01]  /*6dc40*/  STL.64 [R1+0x160], R12 ;  /* 0x0001600c01007387 */ /* 0x002fe20000100a00 */
        /* <DEDUP_REMOVED lines=25> */
[----:B------:R-:W1:Y:S01]  /*6dde0*/  LDSM.16.M88.4 R12, [R24+0x17080] ;  /* 0x01708000180c783b */ /* 0x000e620000000200 */
[----:B------:R-:W-:Y:S03]  /*6ddf0*/  HMMA.16816.F32.BF16 R16, R4, R18, R20 ;  /* 0x000000120410723c */ /* 0x000fe60000041814 */
[----:B------:R-:W-:Y:S01]  /*6de00*/  LDSM.16.MT88.4 R20, [R3+0xc180] ;  /* 0x00c180000314783b */ /* 0x000fe20000004200 */
[----:B0-----:R-:W-:Y:S03]  /*6de10*/  STL.64 [R1+0xd0], R8 ;  /* 0x0000d00801007387 */ /* 0x001fe60000100a00 */
[----:B------:R-:W-:Y:S02]  /*6de20*/  STL.64 [R1+0xd8], R10 ;  /* 0x0000d80a01007387 */ /* 0x000fe40000100a00 */
[----:B------:R-:W0:Y:S04]  /*6de30*/  LDSM.16.M88.4 R8, [R24+0x17880] ;  /* 0x017880001808783b */ /* 0x000e280000000200 */
[----:B-1----:R-:W-:Y:S01]  /*6de40*/  STL.64 [R1+0xc0], R12 ;  /* 0x0000c00c01007387 */ /* 0x002fe20000100a00 */
[----:B------:R-:W-:Y:S02]  /*6de50*/  STL.64 [R1+0xc8], R14 ;  /* 0x0000c80e01007387 */ /* 0x000fe40000100a00 */
[----:B------:R-:W1:Y:S02]  /*6de60*/  LDSM.16.MT88.4 R12, [R3+0xc000] ;  /* 0x00c00000030c783b */ /* 0x000e640000004200 */
[----:B0-----:R-:W-:Y:S02]  /*6de70*/  STL.64 [R1+0xb0], R8 ;  /* 0x0000b00801007387 */ /* 0x001fe40000100a00 */
[----:B------:R-:W-:Y:S02]  /*6de80*/  STL.64 [R1+0xb8], R10 ;  /* 0x0000b80a01007387 */ /* 0x000fe40000100a00 */
[----:B------:R-:W0:Y:S04]  /*6de90*/  LDSM.16.MT88.4 R8, [R25+0xe000] ;  /* 0x00e000001908783b */ /* 0x000e280000004200 */
[----:B-1----:R-:W-:Y:S01]  /*6dea0*/  STL.64 [R1+0x20], R12 ;  /* 0x0000200c01007387 */ /* 0x002fe20000100a00 */
[----:B------:R-:W-:Y:S02]  /*6deb0*/  STL.64 [R1+0x28], R14 ;  /* 0x0000280e01007387 */ /* 0x000fe40000100a00 */
[----:B------:R-:W1:Y:S04]  /*6dec0*/  LDSM.16.MT88.4 R12, [R25+0xc080] ;  /* 0x00c08000190c783b */ /* 0x000e680000004200 */
[----:B------:R-:W-:Y:S02]  /*6ded0*/  STL.64 [R1+0xa20], R16 ;  /* 0x000a201001007387 */ /* 0x000fe40000100a00 */
[----:B------:R-:W-:Y:S02]  /*6dee0*/  STL.64 [R1+0xa28], R18 ;  /* 0x000a281201007387 */ /* 0x000fe40000100a00 */
[----:B------:R-:W2:Y:S04]  /*6def0*/  LDSM.16.MT88.4 R16, [R25+0xe080] ;  /* 0x00e080001910783b */ /* 0x000ea80000004200 */
[----:B0-----:R-:W-:Y:S01]  /*6df00*/  STL.64 [R1+0x90], R8 ;  /* 0x0000900801007387 */ /* 0x001fe20000100a00 */
[----:B------:R-:W-:Y:S02]  /*6df10*/  STL.64 [R1+0x98], R10 ;  /* 0x0000980a01007387 */ /* 0x000fe40000100a00 */
[----:B------:R-:W0:Y:S04]  /*6df20*/  LDSM.16.MT88.4 R8, [R25+0xc100] ;  /* 0x00c100001908783b */ /* 0x000e280000004200 */
[----:B-1----:R-:W-:Y:S01]  /*6df30*/  STL.64 [R1+0x80], R12 ;  /* 0x0000800c01007387 */ /* 0x002fe20000100a00 */
[----:B------:R-:W-:Y:S02]  /*6df40*/  STL.64 [R1+0x88], R14 ;  /* 0x0000880e01007387 */ /* 0x000fe40000100a00 */
[----:B------:R-:W1:Y:S04]  /*6df50*/  LDSM.16.MT88.4 R12, [R25+0xe100] ;  /* 0x00e10000190c783b */ /* 0x000e680000004200 */
[----:B--2---:R-:W-:Y:S01]  /*6df60*/  STL.64 [R1+0x70], R16 ;  /* 0x0000701001007387 */ /* 0x004fe20000100a00 */
[----:B------:R-:W-:Y:S04]  /*6df70*/  STL.64 [R1+0x78], R18 ;  /* 0x0000781201007387 */ /* 0x000fe80000100a00 */
[----:B------:R-:W2:Y:S04]  /*6df80*/  LDSM.16.MT88.4 R16, [R25+0xc180] ;  /* 0x00c180001910783b */ /* 0x000ea80000004200 */
[----:B0-----:R-:W-:Y:S01]  /*6df90*/  STL.64 [R1+0x60], R8 ;  /* 0x0000600801007387 */ /* 0x001fe20000100a00 */
[----:B------:R-:W-:Y:S02]  /*6dfa0*/  STL.64 [R1+0x68], R10 ;  /* 0x0000680a01007387 */ /* 0x000fe40000100a00 */
[----:B------:R-:W0:Y:S04]  /*6dfb0*/  LDSM.16.MT88.4 R8, [R25+0xe180] ;  /* 0x00e180001908783b */ /* 0x000e280000004200 */
[----:B-1----:R-:W-:Y:S01]  /*6dfc0*/  STL.64 [R1+0x50], R12 ;  /* 0x0000500c01007387 */ /* 0x002fe20000100a00 */
[----:B------:R-:W-:Y:S02]  /*6dfd0*/  STL.64 [R1+0x58], R14 ;  /* 0x0000580e01007387 */ /* 0x000fe40000100a00 */
[----:B------:R-:W1:Y:S04]  /*6dfe0*/  LDSM.16.MT88.4 R12, [R3+0xe000] ;  /* 0x00e00000030c783b */ /* 0x000e680000004200 */
[----:B--2---:R-:W-:Y:S02]  /*6dff0*/  STL.64 [R1+0x40], R16 ;  /* 0x0000401001007387 */ /* 0x004fe40000100a00 */
[----:B------:R-:W-:Y:S02]  /*6e000*/  STL.64 [R1+0x48], R18 ;  /* 0x0000481201007387 */ /* 0x000fe40000100a00 */
[----:B------:R-:W2:Y:S04]  /*6e010*/  LDSM.16.MT88.4 R16, [R3+0xc080] ;  /* 0x00c080000310783b */ /* 0x000ea80000004200 */
[----:B------:R-:W3:Y:S04]  /*6e020*/  LDSM.16.MT88.4 R24, [R3+0xe180] ;  /* 0x00e180000318783b */ /* 0x000ee80000004200 */
[----:B0-----:R-:W-:Y:S01]  /*6e030*/  STL.64 [R1+0x30], R8 ;  /* 0x0000300801007387 */ /* 0x001fe20000100a00 */
[----:B------:R-:W-:Y:S02]  /*6e040*/  STL.64 [R1+0x38], R10 ;  /* 0x0000380a01007387 */ /* 0x000fe40000100a00 */
[----:B-1----:R-:W-:Y:S02]  /*6e050*/  STL.64 [R1+0x10], R12 ;  /* 0x0000100c01007387 */ /* 0x002fe40000100a00 */
[----:B------:R-:W-:Y:S01]  /*6e060*/  STL.64 [R1+0x18], R14 ;  /* 0x0000180e01007387 */ /* 0x000fe20000100a00 */
[----:B------:R-:W0:Y:S04]  /*6e070*/  LDSM.16.MT88.4 R8, [R3+0xe080] ;  /* 0x00e080000308783b */ /* 0x000e280000004200 */
[----:B--2---:R-:W-:Y:S01]  /*6e080*/  STL.64 [R1], R16 ;  /* 0x0000001001007387 */ /* 0x004fe20000100a00 */
[----:B------:R-:W-:Y:S03]  /*6e090*/  STL.64 [R1+0x8], R18 ;  /* 0x0000081201007387 */ /* 0x000fe60000100a00 */
[----:B------:R-:W1:Y:S01]  /*6e0a0*/  LDSM.16.MT88.4 R12, [R3+0xc100] ;  /* 0x00c10000030c783b */ /* 0x000e620000004200 */
[----:B------:R2:W4:Y:S03]  /*6e0b0*/  LDSM.16.MT88.4 R16, [R3+0xe100] ;  /* 0x00e100000310783b */ /* 0x0005260000004200 */
[----:B--2---:R-:W2:Y:S02]  /*6e0c0*/  S2R R3, SR_TID.X ;  /* 0x0000000000037919 */ /* 0x004ea40000002100 */
[----:B--2---:R-:W-:-:S05]  /*6e0d0*/  LOP3.LUT R3, R3, 0x3f, RZ, 0xc0, !PT ;  /* 0x0000003f03037812 */ /* 0x004fca00078ec0ff */
[----:B------:R-:W-:Y:S02]  /*6e0e0*/  IMAD.SHL.U32 R3, R3, 0x2, RZ ;  /* 0x0000000203037824 */ /* 0x000fe400078e00ff */
[----:B01-3--:R-:W-:Y:S04]  /*6e0f0*/  STL.64 [R1+0x3a20], R14 ;  /* 0x003a200e01007387 */ /* 0x00bfe80000100a00 */
[----:B------:R-:W-:Y:S04]  /*6e100*/  STL.64 [R1+0x3a18], R12 ;  /* 0x003a180c01007387 */ /* 0x000fe80000100a00 */
[----:B------:R-:W-:Y:S04]  /*6e110*/  STL.64 [R1+0x37b0], R22 ;  /* 0x0037b01601007387 */ /* 0x000fe80000100a00 */
[----:B------:R-:W-:Y:S04]  /*6e120*/  STL.64 [R1+0x37a8], R20 ;  /* 0x0037a81401007387 */ /* 0x000fe80000100a00 */
[----:B------:R-:W-:Y:S04]  /*6e130*/  STL [R1+0x3684], R29 ;  /* 0x0036841d01007387 */ /* 0x000fe80000100800 */
[----:B------:R-:W-:Y:S04]  /*6e140*/  STL [R1+0x3680], R28 ;  /* 0x0036801c01007387 */ /* 0x000fe80000100800 */
[----:B------:R-:W-:Y:S04]  /*6e150*/  STL.64 [R1+0x3318], R10 ;  /* 0x0033180a01007387 */ /* 0x000fe80000100a00 */
[----:B------:R0:W-:Y:S04]  /*6e160*/  STL.64 [R1+0x3310], R8 ;  /* 0x0033100801007387 */ /* 0x0001e80000100a00 */
[----:B0-----:R-:W2:Y:S04]  /*6e170*/  LDL.LU R8, [R1+0x190] ;  /* 0x0001900001087983 */ /* 0x001ea80000300800 */
[----:B------:R-:W2:Y:S04]  /*6e180*/  LDL.LU R9, [R1+0x194] ;  /* 0x0001940001097983 */ /* 0x000ea80000300800 */
[----:B------:R-:W3:Y:S04]  /*6e190*/  LDL R10, [R1+0x198] ;  /* 0x00019800010a7983 */ /* 0x000ee80000100800 */
[----:B---3--:R-:W-:Y:S04]  /*6e1a0*/  STL [R1+0x3678], R10 ;  /* 0x0036780a01007387 */ /* 0x008fe80000100800 */
[----:B------:R-:W3:Y:S04]  /*6e1b0*/  LDL R11, [R1+0x19c] ;  /* 0x00019c00010b7983 */ /* 0x000ee80000100800 */
[----:B----4-:R-:W4:Y:S04]  /*6e1c0*/  LDL.LU R12, [R1+0x6a0] ;  /* 0x0006a000010c7983 */ /* 0x010f280000300800 */
[----:B------:R-:W4:Y:S04]  /*6e1d0*/  LDL.LU R13, [R1+0x6a4] ;  /* 0x0006a400010d7983 */ /* 0x000f280000300800 */
[----:B------:R-:W2:Y:S04]  /*6e1e0*/  LDL.LU R14, [R1+0x6a8] ;  /* 0x0006a800010e7983 */ /* 0x000ea80000300800 */
[----:B------:R-:W2:Y:S04]  /*6e1f0*/  LDL.LU R15, [R1+0x6ac] ;  /* 0x0006ac00010f7983 */ /* 0x000ea80000300800 */
[----:B--2---:R-:W-:Y:S04]  /*6e200*/  STL.64 [R1+0x4010], R14 ;  /* 0x0040100e01007387 */ /* 0x004fe80000100a00 */
[----:B----4-:R0:W-:Y:S04]  /*6e210*/  STL.64 [R1+0x4008], R12 ;  /* 0x0040080c01007387 */ /* 0x0101e80000100a00 */
[----:B0-----:R-:W2:Y:S04]  /*6e220*/  LDL.LU R12, [R1+0x6c0] ;  /* 0x0006c000010c7983 */ /* 0x001ea80000300800 */
[----:B------:R-:W2:Y:S04]  /*6e230*/  LDL.LU R13, [R1+0x6c4] ;  /* 0x0006c400010d7983 */ /* 0x000ea80000300800 */
[----:B------:R-:W4:Y:S04]  /*6e240*/  LDL.LU R14, [R1+0x6c8] ;  /* 0x0006c800010e7983 */ /* 0x000f280000300800 */
[----:B------:R-:W4:Y:S04]  /*6e250*/  LDL.LU R15, [R1+0x6cc] ;  /* 0x0006cc00010f7983 */ /* 0x000f280000300800 */
[----:B----4-:R-:W-:Y:S04]  /*6e260*/  STL.64 [R1+0x4020], R14 ;  /* 0x0040200e01007387 */ /* 0x010fe80000100a00 */
[----:B--2---:R0:W-:Y:S04]  /*6e270*/  STL.64 [R1+0x4018], R12 ;  /* 0x0040180c01007387 */ /* 0x0041e80000100a00 */
[----:B0-----:R-:W2:Y:S04]  /*6e280*/  LDL R12, [R1+0x1a0] ;  /* 0x0001a000010c7983 */ /* 0x001ea80000100800 */
[----:B------:R-:W2:Y:S04]  /*6e290*/  LDL R13, [R1+0x1a4] ;  /* 0x0001a400010d7983 */ /* 0x000ea80000100800 */
[----:B--2---:R-:W-:Y:S04]  /*6e2a0*/  STL.64 [R1+0x4030], R12 ;  /* 0x0040300c01007387 */ /* 0x004fe80000100a00 */
[----:B------:R-:W2:Y:S04]  /*6e2b0*/  LDL.LU R14, [R1+0x1b8] ;  /* 0x0001b800010e7983 */ /* 0x000ea80000300800 */
[----:B------:R-:W2:Y:S04]  /*6e2c0*/  LDL.LU R15, [R1+0x1bc] ;  /* 0x0001bc00010f7983 */ /* 0x000ea80000300800 */
[----:B--2---:R0:W-:Y:S04]  /*6e2d0*/  STL.64 [R1+0x4048], R14 ;  /* 0x0040480e01007387 */ /* 0x0041e80000100a00 */
[----:B0-----:R-:W2:Y:S04]  /*6e2e0*/  LDL.LU R14, [R1+0x1c8] ;  /* 0x0001c800010e7983 */ /* 0x001ea80000300800 */
[----:B------:R-:W2:Y:S04]  /*6e2f0*/  LDL.LU R15, [R1+0x1cc] ;  /* 0x0001cc00010f7983 */ /* 0x000ea80000300800 */
[----:B--2---:R-:W-:Y:S04]  /*6e300*/  STL.64 [R1+0x4060], R14 ;  /* 0x0040600e01007387 */ /* 0x004fe80000100a00 */
[----:B------:R-:W2:Y:S04]  /*6e310*/  LDL.64 R20, [R1+0x150] ;  /* 0x0001500001147983 */ /* 0x000ea80000100a00 */
[----:B--2---:R0:W-:Y:S04]  /*6e320*/  STL.64 [R1+0x3ff0], R20 ;  /* 0x003ff01401007387 */ /* 0x0041e80000100a00 */
[----:B0-----:R-:W2:Y:S04]  /*6e330*/  LDL.64 R20, [R1+0x180] ;  /* 0x0001800001147983 */ /* 0x001ea80000100a00 */
[----:B--2---:R0:W-:Y:S04]  /*6e340*/  STL.64 [R1+0x4028], R20 ;  /* 0x0040281401007387 */ /* 0x0041e80000100a00 */
[----:B0-----:R-:W2:Y:S04]  /*6e350*/  LDL.LU R20, [R1+0x6d0] ;  /* 0x0006d00001147983 */ /* 0x001ea80000300800 */
[----:B------:R-:W2:Y:S04]  /*6e360*/  LDL.LU R21, [R1+0x6d4] ;  /* 0x0006d40001157983 */ /* 0x000ea80000300800 */
[----:B------:R-:W4:Y:S04]  /*6e370*/  LDL.LU R22, [R1+0x6d8] ;  /* 0x0006d80001167983 */ /* 0x000f280000300800 */
[----:B------:R-:W4:Y:S04]  /*6e380*/  LDL.LU R23, [R1+0x6dc] ;  /* 0x0006dc0001177983 */ /* 0x000f280000300800 */
[----:B------:R-:W2:Y:S04]  /*6e390*/  LDL.LU R14, [R1+0x1d8] ;  /* 0x0001d800010e7983 */ /* 0x000ea80000300800 */
[----:B------:R-:W2:Y:S04]  /*6e3a0*/  LDL.LU R15, [R1+0x1dc] ;  /* 0x0001dc00010f7983 */ /* 0x000ea80000300800 */
[----:B--2---:R-:W-:Y:S04]  /*6e3b0*/  STL.64 [R1+0x4078], R14 ;  /* 0x0040780e01007387 */ /* 0x004fe80000100a00 */
[----:B----4-:R-:W-:Y:S04]  /*6e3c0*/  STL.64 [R1+0x4040], R22 ;  /* 0x0040401601007387 */ /* 0x010fe80000100a00 */
[----:B------:R0:W-:Y:S04]  /*6e3d0*/  STL.64 [R1+0x4038], R20 ;  /* 0x0040381401007387 */ /* 0x0001e80000100a00 */
        /* <DEDUP_REMOVED lines=32> */
[----:B------:R-:W3:Y:S04]  /*6e5e0*/  LDL.LU R15, [R1+0x21c] ;  /* 0x00021c00010f7983 */ /* 0x000ee80000300800 */
[----:B------:R-:W3:Y:S04]  /*6e5f0*/  LDL R28, [R1+0xa4] ;  /* 0x0000a400011c7983 */ /* 0x000ee80000100800 */
[----:B------:R-:W3:Y:S04]  /*6e600*/  LDL R29, [R1+0xa8] ;  /* 0x0000a800011d7983 */ /* 0x000ee80000100800 */
[----:B------:R-:W3:Y:S04]  /*6e610*/  LDL R3, [R1+0xac] ;  /* 0x0000ac0001037983 */ /* 0x000ee80000100800 */
[----:B------:R-:W3:Y:S04]  /*6e620*/  LDL R10, [R1+0xa0] ;  /* 0x0000a000010a7983 */ /* 0x000ee80000100800 */
[----:B----4-:R-:W-:Y:S04]  /*6e630*/  STL.64 [R1+0x40a0], R22 ;  /* 0x0040a01601007387 */ /* 0x010fe80000100a00 */
[----:B--2---:R0:W-:Y:S04]  /*6e640*/  STL.64 [R1+0x4098], R20 ;  /* 0x0040981401007387 */ /* 0x0041e80000100a00 */
[----:B0-----:R-:W2:Y:S04]  /*6e650*/  LDL.LU R20, [R1+0x720] ;  /* 0x0007200001147983 */ /* 0x001ea80000300800 */
[----:B------:R-:W2:Y:S04]  /*6e660*/  LDL.LU R21, [R1+0x724] ;  /* 0x0007240001157983 */ /* 0x000ea80000300800 */
[----:B------:R-:W4:Y:S04]  /*6e670*/  LDL.LU R22, [R1+0x728] ;  /* 0x0007280001167983 */ /* 0x000f280000300800 */
[----:B------:R-:W4:Y:S04]  /*6e680*/  LDL.LU R23, [R1+0x72c] ;  /* 0x00072c0001177983 */ /* 0x000f280000300800 */
        /* <DEDUP_REMOVED lines=10> */
[----:B------:R-:W2:Y:S04]  /*6e730*/  LDL.LU R22, [R1+0x748] ;  /* 0x0007480001167983 */ /* 0x000ea80000300800 */
[----:B------:R-:W2:Y:S04]  /*6e740*/  LDL.LU R23, [R1+0x74c] ;  /* 0x00074c0001177983 */ /* 0x000ea80000300800 */
[----:B---3--:R-:W-:Y:S04]  /*6e750*/  STL [R1+0x367c], R11 ;  /* 0x00367c0b01007387 */ /* 0x008fe80000100800 */
[----:B------:R-:W-:Y:S04]  /*6e760*/  STL.64 [R1+0x30d0], R18 ;  /* 0x0030d01201007387 */ /* 0x000fe80000100a00 */
[----:B------:R0:W-:Y:S04]  /*6e770*/  STL.64 [R1+0x30c8], R16 ;  /* 0x0030c81001007387 */ /* 0x0001e80000100a00 */
[----:B0-----:R-:W3:Y:S04]  /*6e780*/  LDL.LU.64 R16, [R1+0x170] ;  /* 0x0001700001107983 */ /* 0x001ee80000300a00 */
[----:B------:R-:W4:Y:S04]  /*6e790*/  LDL.64 R18, [R1+0x178] ;  /* 0x0001780001127983 */ /* 0x000f280000100a00 */
[----:B-----5:R-:W-:Y:S04]  /*6e7a0*/  STL [R1+0x2e60], R0 ;  /* 0x002e600001007387 */ /* 0x020fe80000100800 */
[----:B------:R-:W-:Y:S04]  /*6e7b0*/  STL.64 [R1+0x2e38], R26 ;  /* 0x002e381a01007387 */ /* 0x000fe80000100a00 */
[----:B------:R0:W-:Y:S04]  /*6e7c0*/  STL.64 [R1+0x2e30], R24 ;  /* 0x002e301801007387 */ /* 0x0001e80000100a00 */
[----:B0-----:R-:W3:Y:S04]  /*6e7d0*/  LDL.LU.64 R24, [R1+0xb0] ;  /* 0x0000b00001187983 */ /* 0x001ee80000300a00 */
[----:B------:R-:W3:Y:S01]  /*6e7e0*/  LDL.LU.64 R26, [R1+0xb8] ;  /* 0x0000b800011a7983 */ /* 0x000ee20000300a00 */
[----:B--2---:R-:W-:Y:S03]  /*6e7f0*/  HMMA.16816.F32.BF16 R12, R4, R14, R20 ;  /* 0x0000000e040c723c */ /* 0x004fe60000041814 */
[----:B---3--:R0:W-:Y:S04]  /*6e800*/  STL [R1+0x3594], R26 ;  /* 0x0035941a01007387 */ /* 0x0081e80000100800 */
[----:B------:R1:W-:Y:S04]  /*6e810*/  STL [R1+0x3590], R27 ;  /* 0x0035901b01007387 */ /* 0x0003e80000100800 */
[----:B------:R2:W-:Y:S01]  /*6e820*/  STL.64 [R1+0x3f90], R24 ;  /* 0x003f901801007387 */ /* 0x0005e20000100a00 */
[----:B0-----:R-:W-:-:S03]  /*6e830*/  IMAD.MOV.U32 R26, RZ, RZ, R29 ;  /* 0x000000ffff1a7224 */ /* 0x001fc600078e001d */
[----:B------:R-:W-:Y:S01]  /*6e840*/  STL [R1+0x2b24], R2 ;  /* 0x002b240201007387 */ /* 0x000fe20000100800 */
[----:B-1----:R-:W-:-:S03]  /*6e850*/  IMAD.MOV.U32 R27, RZ, RZ, R3 ;  /* 0x000000ffff1b7224 */ /* 0x002fc600078e0003 */
[----:B------:R-:W3:Y:S04]  /*6e860*/  LDL.LU.64 R22, [R1+0x40d0] ;  /* 0x0040d00001167983 */ /* 0x000ee80000300a00 */
[----:B------:R-:W3:Y:S01]  /*6e870*/  LDL.LU.64 R20, [R1+0x40c8] ;  /* 0x0040c80001147983 */ /* 0x000ee20000300a00 */
[----:B--2---:R-:W-:Y:S02]  /*6e880*/  IMAD.MOV.U32 R24, RZ, RZ, R10 ;  /* 0x000000ffff187224 */ /* 0x004fe400078e000a */
[----:B------:R-:W-:Y:S01]  /*6e890*/  IMAD.MOV.U32 R25, RZ, RZ, R28 ;  /* 0x000000ffff197224 */ /* 0x000fe200078e001c */
[----:B------:R-:W-:Y:S04]  /*6e8a0*/  STL.64 [R1+0xa10], R12 ;  /* 0x000a100c01007387 */ /* 0x000fe80000100a00 */
[----:B------:R0:W-:Y:S04]  /*6e8b0*/  STL.64 [R1+0xa18], R14 ;  /* 0x000a180e01007387 */ /* 0x0001e80000100a00 */
[----:B0-----:R-:W3:Y:S02]  /*6e8c0*/  LDL.LU.64 R14, [R1+0x40c0] ;  /* 0x0040c000010e7983 */ /* 0x001ee40000300a00 */
[C---:B---3--:R-:W-:Y:S02]  /*6e8d0*/  HMMA.16816.F32.BF16 R12, R4.reuse, R14, R20 ;  /* 0x0000000e040c723c */ /* 0x048fe40000041814 */
[----:B------:R-:W2:Y:S04]  /*6e8e0*/  LDL.LU.64 R22, [R1+0x40b8] ;  /* 0x0040b80001167983 */ /* 0x000ea80000300a00 */
[----:B------:R-:W2:Y:S11]  /*6e8f0*/  LDL.LU.64 R20, [R1+0x40b0] ;  /* 0x0040b00001147983 */ /* 0x000eb60000300a00 */
[----:B------:R-:W-:Y:S06]  /*6e900*/  @!UPT UIADD3 URZ, URZ, URZ, URZ ;  /* 0x0000003f3f3ff290 */ /* 0x000fec000fffe03f */
[----:B------:R-:W-:Y:S04]  /*6e910*/  STL.64 [R1+0xa00], R12 ;  /* 0x000a000c01007387 */ /* 0x000fe80000100a00 */
[----:B------:R0:W-:Y:S04]  /*6e920*/  STL.64 [R1+0xa08], R14 ;  /* 0x000a080e01007387 */ /* 0x0001e80000100a00 */
[----:B0-----:R-:W2:Y:S02]  /*6e930*/  LDL.LU.64 R14, [R1+0x40a8] ;  /* 0x0040a800010e7983 */ /* 0x001ea40000300a00 */
[C---:B--2---:R-:W-:Y:S02]  /*6e940*/  HMMA.16816.F32.BF16 R12, R4.reuse, R14, R20 ;  /* 0x0000000e040c723c */ /* 0x044fe40000041814 */
        /* <DEDUP_REMOVED lines=27> */
[----:B--2---:R-:W-:Y:S02]  /*6eb00*/  HMMA.16816.F32.BF16 R4, R4, R14, R20 ;  /* 0x0000000e0404723c */ /* 0x004fe40000041814 */
[----:B------:R-:W2:Y:S04]  /*6eb10*/  LDL.LU.64 R22, [R1+0x4040] ;  /* 0x0040400001167983 */ /* 0x000ea80000300a00 */
[----:B------:R-:W2:Y:S04]  /*6eb20*/  LDL.LU.64 R20, [R1+0x4038] ;  /* 0x0040380001147983 */ /* 0x000ea80000300a00 */
[----:B------:R-:W2:Y:S11]  /*6eb30*/  LDL.LU.64 R12, [R1+0x4030] ;  /* 0x00403000010c7983 */ /* 0x000eb60000300a00 */
[----:B------:R-:W-:Y:S03]  /*6eb40*/  @!UPT UIADD3 URZ, URZ, URZ, URZ ;  /* 0x0000003f3f3ff290 */ /* 0x000fe6000fffe03f */
[----:B------:R-:W-:Y:S02]  /*6eb50*/  IMAD.MOV.U32 R28, RZ, RZ, R5 ;  /* 0x000000ffff1c7224 */ /* 0x000fe400078e0005 */
[----:B------:R-:W-:Y:S01]  /*6eb60*/  IMAD.MOV.U32 R29, RZ, RZ, R4 ;  /* 0x000000ffff1d7224 */ /* 0x000fe200078e0004 */
[----:B------:R0:W-:Y:S04]  /*6eb70*/  STL.64 [R1+0x928], R6 ;  /* 0x0009280601007387 */ /* 0x0001e80000100a00 */
[----:B------:R1:W-:Y:S04]  /*6eb80*/  STL [R1+0x369c], R28 ;  /* 0x00369c1c01007387 */ /* 0x0003e80000100800 */
[----:B------:R3:W-:Y:S04]  /*6eb90*/  STL [R1+0x3698], R29 ;  /* 0x0036981d01007387 */ /* 0x0007e80000100800 */
[----:B------:R-:W3:Y:S04]  /*6eba0*/  LDL.LU R4, [R1+0xc0] ;  /* 0x0000c00001047983 */ /* 0x000ee80000300800 */
[----:B------:R-:W4:Y:S01]  /*6ebb0*/  LDL.LU R5, [R1+0xc4] ;  /* 0x0000c40001057983 */ /* 0x000f220000300800 */
[----:B--2---:R-:W-:Y:S03]  /*6ebc0*/  HMMA.16816.F32.BF16 R12, R24, R12, R20 ;  /* 0x0000000c180c723c */ /* 0x004fe60000041814 */
[----:B------:R-:W2:Y:S11]  /*6ebd0*/  LDL.LU.64 R20, [R1+0x4028] ;  /* 0x0040280001147983 */ /* 0x000eb60000300a00 */
[----:B------:R-:W-:Y:S10]  /*6ebe0*/  @!UPT UIADD3 URZ, URZ, URZ, URZ ;  /* 0x0000003f3f3ff290 */ /* 0x000ff4000fffe03f */
[----:B0-----:R-:W-:Y:S02]  /*6ebf0*/  IMAD.MOV.U32 R7, RZ, RZ, R14 ;  /* 0x000000ffff077224 */ /* 0x001fe400078e000e */
[----:B------:R-:W-:Y:S02]  /*6ec00*/  IMAD.MOV.U32 R6, RZ, RZ, R15 ;  /* 0x000000ffff067224 */ /* 0x000fe400078e000f */
[----:B-1----:R-:W-:Y:S01]  /*6ec10*/  IMAD.MOV.U32 R28, RZ, RZ, R12 ;  /* 0x000000ffff1c7224 */ /* 0x002fe200078e000c */
[----:B------:R-:W2:Y:S01]  /*6ec20*/  LDL.LU.64 R14, [R1+0x4020] ;  /* 0x00402000010e7983 */ /* 0x000ea20000300a00 */
[----:B---3--:R-:W-:-:S03]  /*6ec30*/  IMAD.MOV.U32 R29, RZ, RZ, R13 ;  /* 0x000000ffff1d7224 */ /* 0x008fc600078e000d */
[----:B------:R-:W2:Y:S04]  /*6ec40*/  LDL.LU.64 R12, [R1+0x4018] ;  /* 0x00401800010c7983 */ /* 0x000ea80000300a00 */
[----:B------:R-:W-:Y:S04]  /*6ec50*/  STL.64 [R1+0x3f58], R6 ;  /* 0x003f580601007387 */ /* 0x000fe80000100a00 */
[----:B----4-:R0:W-:Y:S04]  /*6ec60*/  STL.64 [R1+0x3f50], R4 ;  /* 0x003f500401007387 */ /* 0x0101e80000100a00 */
[----:B0-----:R-:W3:Y:S04]  /*6ec70*/  LDL.LU R4, [R1+0x6b0] ;  /* 0x0006b00001047983 */ /* 0x001ee80000300800 */
[----:B------:R-:W3:Y:S04]  /*6ec80*/  LDL.LU R5, [R1+0x6b4] ;  /* 0x0006b40001057983 */ /* 0x000ee80000300800 */
[----:B------:R-:W3:Y:S04]  /*6ec90*/  LDL.LU R6, [R1+0x6b8] ;  /* 0x0006b80001067983 */ /* 0x000ee80000300800 */
[----:B------:R-:W3:Y:S04]  /*6eca0*/  LDL.LU R7, [R1+0x6bc] ;  /* 0x0006bc0001077983 */ /* 0x000ee80000300800 */
[----:B------:R-:W-:Y:S04]  /*6ecb0*/  STL [R1+0x3734], R29 ;  /* 0x0037341d01007387 */ /* 0x000fe80000100800 */
[----:B------:R-:W-:Y:S01]  /*6ecc0*/  STL [R1+0x3730], R28 ;  /* 0x0037301c01007387 */ /* 0x000fe20000100800 */
[C---:B--2---:R-:W-:Y:S11]  /*6ecd0*/  HMMA.16816.F32.BF16 R12, R24.reuse, R8, R12 ;  /* 0x00000008180c723c */ /* 0x044ff6000004180c */
[----:B------:R-:W-:Y:S11]  /*6ece0*/  @!UPT UIADD3 URZ, URZ, URZ, URZ ;  /* 0x0000003f3f3ff290 */ /* 0x000ff6000fffe03f */
[----:B------:R-:W-:Y:S01]  /*6ecf0*/  @!UPT UIADD3 URZ, URZ, URZ, URZ ;  /* 0x0000003f3f3ff290 */ /* 0x000fe2000fffe03f */
[----:B------:R-:W-:Y:S04]  /*6ed00*/  STL.64 [R1+0x900], R12 ;  /* 0x0009000c01007387 */ /* 0x000fe80000100a00 */
[----:B------:R0:W-:Y:S04]  /*6ed10*/  STL.64 [R1+0x908], R14 ;  /* 0x0009080e01007387 */ /* 0x0001e80000100a00 */
[----:B0-----:R-:W2:Y:S04]  /*6ed20*/  LDL.LU.64 R14, [R1+0x4010] ;  /* 0x00401000010e7983 */ /* 0x001ea80000300a00 */
[----:B------:R-:W2:Y:S01]  /*6ed30*/  LDL.LU.64 R12, [R1+0x4008] ;  /* 0x00400800010c7983 */ /* 0x000ea20000300a00 */
[----:B---3--:R-:W-:Y:S11]  /*6ed40*/  HMMA.16816.F32.BF16 R4, R24, R20, R4 ;  /* 0x000000141804723c */ /* 0x008ff60000041804 */
[----:B------:R-:W-:Y:S11]  /*6ed50*/  @!UPT UIADD3 URZ, URZ, URZ, URZ ;  /* 0x0000003f3f3ff290 */ /* 0x000ff6000fffe03f */
[----:B------:R-:W-:Y:S01]  /*6ed60*/  @!UPT UIADD3 URZ, URZ, URZ, URZ ;  /* 0x0000003f3f3ff290 */ /* 0x000fe2000fffe03f */
[----:B------:R0:W-:Y:S04]  /*6ed70*/  STL.64 [R1+0x8f0], R4 ;  /* 0x0008f00401007387 */ /* 0x0001e80000100a00 */
[----:B------:R-:W-:Y:S01]  /*6ed80*/  STL.64 [R1+0x8f8], R6 ;  /* 0x0008f80601007387 */ /* 0x000fe20000100a00 */
[----:B0-----:R-:W-:Y:S02]  /*6ed90*/  IMAD.MOV.U32 R5, RZ, RZ, R20 ;  /* 0x000000ffff057224 */ /* 0x001fe400078e0014 */
[----:B------:R-:W-:-:S05]  /*6eda0*/  IMAD.MOV.U32 R4, RZ, RZ, R21 ;  /* 0x000000ffff047224 */ /* 0x000fca00078e0015 */
[----:B------:R0:W-:Y:S01]  /*6edb0*/  STL.64 [R1+0x3f80], R4 ;  /* 0x003f800401007387 */ /* 0x0001e20000100a00 */
[----:B--2---:R-:W-:Y:S11]  /*6edc0*/  HMMA.16816.F32.BF16 R12, R24, R16, R12 ;  /* 0x00000010180c723c */ /* 0x004ff6000004180c */
[----:B------:R-:W-:Y:S11]  /*6edd0*/  @!UPT UIADD3 URZ, URZ, URZ, URZ ;  /* 0x0000003f3f3ff290 */ /* 0x000ff6000fffe03f */
[----:B------:R-:W-:Y:S01]  /*6ede0*/  @!UPT UIADD3 URZ, URZ, URZ, URZ ;  /* 0x0000003f3f3ff290 */ /* 0x000fe2000fffe03f */
[----:B------:R-:W-:Y:S04]  /*6edf0*/  STL [R1+0x8e0], R12 ;  /* 0x0008e00c01007387 */ /* 0x000fe80000100800 */
[----:B------:R-:W-:Y:S04]  /*6ee00*/  STL [R1+0x8ec], R15 ;  /* 0x0008ec0f01007387 */ /* 0x000fe80000100800 */
[----:B0-----:R-:W2:Y:S04]  /*6ee10*/  LDL.64 R4, [R1+0x100] ;  /* 0x0001000001047983 */ /* 0x001ea80000100a00 */
[----:B--2---:R0:W-:Y:S04]  /*6ee20*/  STL.64 [R1+0x3f98], R4 ;  /* 0x003f980401007387 */ /* 0x0041e80000100a00 */
[----:B0-----:R-:W2:Y:S01]  /*6ee30*/  LDL.64 R4, [R1+0x110] ;  /* 0x0001100001047983 */ /* 0x001ea20000100a00 */
[----:B------:R-:W-:-:S02]  /*6ee40*/  IMAD.MOV.U32 R11, RZ, RZ, R13 ;  /* 0x000000ffff0b7224 */ /* 0x000fc400078e000d */
[----:B------:R-:W-:Y:S01]  /*6ee50*/  IMAD.MOV.U32 R10, RZ, RZ, R14 ;  /* 0x000000ffff0a7224 */ /* 0x000fe200078e000e */
[----:B--2---:R0:W-:Y:S04]  /*6ee60*/  STL.64 [R1+0x3fb0], R4 ;  /* 0x003fb00401007387 */ /* 0x0041e80000100a00 */
[----:B0-----:R-:W2:Y:S04]  /*6ee70*/  LDL R4, [R1+0x120] ;  /* 0x0001200001047983 */ /* 0x001ea80000100800 */
[----:B------:R-:W2:Y:S04]  /*6ee80*/  LDL R5, [R1+0x124] ;  /* 0x0001240001057983 */ /* 0x000ea80000100800 */
[----:B------:R-:W3:Y:S04]  /*6ee90*/  LDL.LU R12, [R1+0x660] ;  /* 0x00066000010c7983 */ /* 0x000ee80000300800 */
[----:B------:R-:W3:Y:S04]  /*6eea0*/  LDL.LU R13, [R1+0x664] ;  /* 0x00066400010d7983 */ /* 0x000ee80000300800 */
[----:B------:R-:W4:Y:S04]  /*6eeb0*/  LDL.LU R14, [R1+0x668] ;  /* 0x00066800010e7983 */ /* 0x000f280000300800 */
[----:B------:R-:W4:Y:S04]  /*6eec0*/  LDL.LU R15, [R1+0x66c] ;  /* 0x00066c00010f7983 */ /* 0x000f280000300800 */
[----:B------:R-:W2:Y:S04]  /*6eed0*/  LDL.64 R20, [R1+0x160] ;  /* 0x0001600001147983 */ /* 0x000ea80000100a00 */
[----:B----4-:R-:W-:Y:S04]  /*6eee0*/  STL.64 [R1+0x3fd8], R14 ;  /* 0x003fd80e01007387 */ /* 0x010fe80000100a00 */
[----:B---3--:R0:W-:Y:S04]  /*6eef0*/  STL.64 [R1+0x3fd0], R12 ;  /* 0x003fd00c01007387 */ /* 0x0081e80000100a00 */
[----:B0-----:R-:W3:Y:S04]  /*6ef00*/  LDL.64 R12, [R1+0x140] ;  /* 0x00014000010c7983 */ /* 0x001ee80000100a00 */
[----:B---3--:R0:W-:Y:S04]  /*6ef10*/  STL.64 [R1+0x3fe8], R12 ;  /* 0x003fe80c01007387 */ /* 0x0081e80000100a00 */
[----:B0-----:R-:W3:Y:S04]  /*6ef20*/  LDL.LU R12, [R1+0x680] ;  /* 0x00068000010c7983 */ /* 0x001ee80000300800 */
[----:B------:R-:W3:Y:S04]  /*6ef30*/  LDL.LU R13, [R1+0x684] ;  /* 0x00068400010d7983 */ /* 0x000ee80000300800 */
[----:B------:R-:W4:Y:S04]  /*6ef40*/  LDL.LU R14, [R1+0x688] ;  /* 0x00068800010e7983 */ /* 0x000f280000300800 */
[----:B------:R-:W4:Y:S04]  /*6ef50*/  LDL.LU R15, [R1+0x68c] ;  /* 0x00068c00010f7983 */ /* 0x000f280000300800 */
[----:B----4-:R-:W-:Y:S04]  /*6ef60*/  STL.64 [R1+0x4000], R14 ;  /* 0x0040000e01007387 */ /* 0x010fe80000100a00 */
[----:B---3--:R0:W-:Y:S04]  /*6ef70*/  STL.64 [R1+0x3ff8], R12 ;  /* 0x003ff80c01007387 */ /* 0x0081e80000100a00 */
[----:B0-----:R-:W3:Y:S04]  /*6ef80*/  LDL.LU R12, [R1+0x690] ;  /* 0x00069000010c7983 */ /* 0x001ee80000300800 */
[----:B------:R-:W3:Y:S04]  /*6ef90*/  LDL.LU R13, [R1+0x694] ;  /* 0x00069400010d7983 */ /* 0x000ee80000300800 */
[----:B------:R-:W3:Y:S04]  /*6efa0*/  LDL.LU R14, [R1+0x698] ;  /* 0x00069800010e7983 */ /* 0x000ee80000300800 */
[----:B------:R-:W3:Y:S04]  /*6efb0*/  LDL.LU R15, [R1+0x69c] ;  /* 0x00069c00010f7983 */ /* 0x000ee80000300800 */
[----:B--2---:R0:W-:Y:S04]  /*6efc0*/  STL.64 [R1+0x3fc8], R4 ;  /* 0x003fc80401007387 */ /* 0x0041e80000100a00 */
[----:B0-----:R-:W2:Y:S04]  /*6efd0*/  LDL.64 R4, [R1+0x130] ;  /* 0x0001300001047983 */ /* 0x001ea80000100a00 */
[----:B--2---:R0:W-:Y:S04]  /*6efe0*/  STL.64 [R1+0x3fe0], R4 ;  /* 0x003fe00401007387 */ /* 0x0041e80000100a00 */
[----:B0-----:R-:W2:Y:S04]  /*6eff0*/  LDL.LU R4, [R1+0x670] ;  /* 0x0006700001047983 */ /* 0x001ea80000300800 */
[----:B------:R-:W2:Y:S04]  /*6f000*/  LDL.LU R5, [R1+0x674] ;  /* 0x0006740001057983 */ /* 0x000ea80000300800 */
[----:B------:R-:W2:Y:S04]  /*6f010*/  LDL.LU R6, [R1+0x678] ;  /* 0x0006780001067983 */ /* 0x000ea80000300800 */
[----:B------:R-:W2:Y:S04]  /*6f020*/  LDL.LU R7, [R1+0x67c] ;  /* 0x00067c0001077983 */ /* 0x000ea80000300800 */
[----:B------:R-:W-:Y:S04]  /*6f030*/  STL.64 [R1+0x3ee0], R18 ;  /* 0x003ee01201007387 */ /* 0x000fe80000100a00 */
[----:B------:R0:W-:Y:S04]  /*6f040*/  STL.64 [R1+0x3ed8], R16 ;  /* 0x003ed81001007387 */ /* 0x0001e80000100a00 */
[----:B0-----:R-:W4:Y:S04]  /*6f050*/  LDL.64 R16, [R1+0xf0] ;  /* 0x0000f00001107983 */ /* 0x001f280000100a00 */
[----:B----4-:R0:W-:Y:S04]  /*6f060*/  STL.64 [R1+0x3f88], R16 ;  /* 0x003f881001007387 */ /* 0x0101e80000100a00 */
[----:B0-----:R-:W4:Y:S04]  /*6f070*/  LDL.LU R16, [R1+0x630] ;  /* 0x0006300001107983 */ /* 0x001f280000300800 */
[----:B------:R-:W4:Y:S04]  /*6f080*/  LDL.LU R17, [R1+0x634] ;  /* 0x0006340001117983 */ /* 0x000f280000300800 */
[----:B------:R-:W2:Y:S04]  /*6f090*/  LDL.LU R18, [R1+0x638] ;  /* 0x0006380001127983 */ /* 0x000ea80000300800 */
[----:B------:R-:W2:Y:S01]  /*6f0a0*/  LDL.LU R19, [R1+0x63c] ;  /* 0x00063c0001137983 */ /* 0x000ea20000300800 */
[----:B---3--:R-:W-:Y:S03]  /*6f0b0*/  HMMA.16816.F32.BF16 R12, R24, R20, R12 ;  /* 0x00000014180c723c */ /* 0x008fe6000004180c */
[----:B--2---:R-:W-:Y:S04]  /*6f0c0*/  STL.64 [R1+0x3fa8], R18 ;  /* 0x003fa81201007387 */ /* 0x004fe80000100a00 */
[----:B----4-:R0:W-:Y:S04]  /*6f0d0*/  STL.64 [R1+0x3fa0], R16 ;  /* 0x003fa01001007387 */ /* 0x0101e80000100a00 */
[----:B0-----:R-:W2:Y:S04]  /*6f0e0*/  LDL.LU R16, [R1+0x640] ;  /* 0x0006400001107983 */ /* 0x001ea80000300800 */
[----:B------:R-:W2:Y:S04]  /*6f0f0*/  LDL.LU R17, [R1+0x644] ;  /* 0x0006440001117983 */ /* 0x000ea80000300800 */
[----:B------:R-:W3:Y:S04]  /*6f100*/  LDL.LU R18, [R1+0x648] ;  /* 0x0006480001127983 */ /* 0x000ee80000300800 */
[----:B------:R-:W3:Y:S01]  /*6f110*/  LDL.LU R19, [R1+0x64c] ;  /* 0x00064c0001137983 */ /* 0x000ee20000300800 */
[----:B------:R-:W-:-:S02]  /*6f120*/  IMAD.MOV.U32 R2, RZ, RZ, R20 ;  /* 0x000000ffff027224 */ /* 0x000fc400078e0014 */
[----:B------:R-:W-:Y:S01]  /*6f130*/  IMAD.MOV.U32 R0, RZ, RZ, R21 ;  /* 0x000000ffff007224 */ /* 0x000fe200078e0015 */
[----:B---3--:R-:W-:Y:S04]  /*6f140*/  STL.64 [R1+0x3fc0], R18 ;  /* 0x003fc01201007387 */ /* 0x008fe80000100a00 */
[----:B--2---:R0:W-:Y:S04]  /*6f150*/  STL.64 [R1+0x3fb8], R16 ;  /* 0x003fb81001007387 */ /* 0x0041e80000100a00 */
[----:B0-----:R-:W2:Y:S04]  /*6f160*/  LDL.LU R16, [R1+0x650] ;  /* 0x0006500001107983 */ /* 0x001ea80000300800 */
[----:B------:R-:W2:Y:S04]  /*6f170*/  LDL.LU R17, [R1+0x654] ;  /* 0x0006540001117983 */ /* 0x000ea80000300800 */
[----:B------:R-:W2:Y:S04]  /*6f180*/  LDL.LU R18, [R1+0x658] ;  /* 0x0006580001127983 */ /* 0x000ea80000300800 */
[----:B------:R-:W2:Y:S04]  /*6f190*/  LDL.LU R19, [R1+0x65c] ;  /* 0x00065c0001137983 */ /* 0x000ea80000300800 */
[----:B------:R-:W-:Y:S04]  /*6f1a0*/  STL [R1+0x38b8], R11 ;  /* 0x0038b80b01007387 */ /* 0x000fe80000100800 */
[----:B------:R-:W-:Y:S04]  /*6f1b0*/  STL.64 [R1+0x8d0], R12 ;  /* 0x0008d00c01007387 */ /* 0x000fe80000100a00 */
[----:B------:R0:W-:Y:S04]  /*6f1c0*/  STL.64 [R1+0x8d8], R14 ;  /* 0x0008d80e01007387 */ /* 0x0001e80000100a00 */
[----:B0-----:R-:W3:Y:S04]  /*6f1d0*/  LDL.LU.64 R14, [R1+0x4000] ;  /* 0x00400000010e7983 */ /* 0x001ee80000300a00 */
[----:B------:R-:W3:Y:S04]  /*6f1e0*/  LDL.LU.64 R12, [R1+0x3ff8] ;  /* 0x003ff800010c7983 */ /* 0x000ee80000300a00 */
[----:B------:R-:W3:Y:S02]  /*6f1f0*/  LDL.LU.64 R20, [R1+0x3ff0] ;  /* 0x003ff00001147983 */ /* 0x000ee40000300a00 */
[C---:B---3--:R-:W-:Y:S11]  /*6f200*/  HMMA.16816.F32.BF16 R12, R24.reuse, R20, R12 ;  /* 0x00000014180c723c */ /* 0x048ff6000004180c */
[----:B------:R-:W-:Y:S11]  /*6f210*/  @!UPT UIADD3 URZ, URZ, URZ, URZ ;  /* 0x0000003f3f3ff290 */ /* 0x000ff6000fffe03f */
[----:B------:R-:W-:Y:S01]  /*6f220*/  @!UPT UIADD3 URZ, URZ, URZ, URZ ;  /* 0x0000003f3f3ff290 */ /* 0x000fe2000fffe03f */
[----:B------:R0:W-:Y:S04]  /*6f230*/  STL.64 [R1+0x8c0], R12 ;  /* 0x0008c00c01007387 */ /* 0x0001e80000100a00 */
[----:B------:R-:W-:Y:S04]  /*6f240*/  STL.64 [R1+0x8c8], R14 ;  /* 0x0008c80e01007387 */ /* 0x000fe80000100a00 */
[----:B0-----:R-:W3:Y:S02]  /*6f250*/  LDL.LU.64 R12, [R1+0x3fe8] ;  /* 0x003fe800010c7983 */ /* 0x001ee40000300a00 */
[----:B---3--:R-:W-:Y:S01]  /*6f260*/  HMMA.16816.F32.BF16 R4, R24, R12, R4 ;  /* 0x0000000c1804723c */ /* 0x008fe20000041804 */
[----:B------:R-:W-:-:S02]  /*6f270*/  IMAD.MOV.U32 R28, RZ, RZ, R12 ;  /* 0x000000ffff1c7224 */ /* 0x000fc400078e000c */
[----:B------:R-:W-:Y:S11]  /*6f280*/  IMAD.MOV.U32 R3, RZ, RZ, R13 ;  /* 0x000000ffff037224 */ /* 0x000ff600078e000d */
[----:B------:R-:W-:Y:S09]  /*6f290*/  @!UPT UIADD3 URZ, URZ, URZ, URZ ;  /* 0x0000003f3f3ff290 */ /* 0x000ff2000fffe03f */
[----:B------:R0:W-:Y:S04]  /*6f2a0*/  STL.64 [R1+0x8b0], R4 ;  /* 0x0008b00401007387 */ /* 0x0001e80000100a00 */
[----:B------:R-:W-:Y:S04]  /*6f2b0*/  STL.64 [R1+0x8b8], R6 ;  /* 0x0008b80601007387 */ /* 0x000fe80000100a00 */
[----:B0-----:R-:W3:Y:S04]  /*6f2c0*/  LDL.LU.64 R4, [R1+0x3fe0] ;  /* 0x003fe00001047983 */ /* 0x001ee80000300a00 */
[----:B------:R-:W3:Y:S04]  /*6f2d0*/  LDL.LU.64 R14, [R1+0x3fd8] ;  /* 0x003fd800010e7983 */ /* 0x000ee80000300a00 */
[----:B------:R-:W3:Y:S04]  /*6f2e0*/  LDL.LU.64 R12, [R1+0x3fd0] ;  /* 0x003fd000010c7983 */ /* 0x000ee80000300a00 */
[----:B------:R-:W-:Y:S04]  /*6f2f0*/  STL [R1+0x3ea4], R3 ;  /* 0x003ea40301007387 */ /* 0x000fe80000100800 */
[----:B------:R-:W-:Y:S01]  /*6f300*/  STL [R1+0x3ea0], R28 ;  /* 0x003ea01c01007387 */ /* 0x000fe20000100800 */
[----:B---3--:R-:W-:Y:S01]  /*6f310*/  HMMA.16816.F32.BF16 R12, R24, R4, R12 ;  /* 0x00000004180c723c */ /* 0x008fe2000004180c */
[----:B------:R-:W-:Y:S11]  /*6f320*/  IMAD.MOV.U32 R11, RZ, RZ, R5 ;  /* 0x000000ffff0b7224 */ /* 0x000ff600078e0005 */
[----:B------:R-:W-:Y:S11]  /*6f330*/  @!UPT UIADD3 URZ, URZ, URZ, URZ ;  /* 0x0000003f3f3ff290 */ /* 0x000ff6000fffe03f */
[----:B------:R0:W-:Y:S04]  /*6f340*/  STL.64 [R1+0x8a0], R12 ;  /* 0x0008a00c01007387 */ /* 0x0001e80000100a00 */
[----:B------:R-:W-:Y:S01]  /*6f350*/  STL.64 [R1+0x8a8], R14 ;  /* 0x0008a80e01007387 */ /* 0x000fe20000100a00 */
[----:B0-----:R-:W-:-:S03]  /*6f360*/  IMAD.MOV.U32 R12, RZ, RZ, R4 ;  /* 0x000000ffff0c7224 */ /* 0x001fc600078e0004 */
[----:B------:R-:W2:Y:S04]  /*6f370*/  LDL.LU.64 R4, [R1+0x3fc8] ;  /* 0x003fc80001047983 */ /* 0x000ea80000300a00 */
[----:B------:R-:W-:Y:S04]  /*6f380*/  STL.64 [R1+0x3f08], R10 ;  /* 0x003f080a01007387 */ /* 0x000fe80000100a00 */
[----:B------:R0:W-:Y:S04]  /*6f390*/  STL.64 [R1+0x3f00], R8 ;  /* 0x003f000801007387 */ /* 0x0001e80000100a00 */
[----:B0-----:R-:W3:Y:S04]  /*6f3a0*/  LDL.LU R8, [R1+0x620] ;  /* 0x0006200001087983 */ /* 0x001ee80000300800 */
[----:B------:R-:W3:Y:S04]  /*6f3b0*/  LDL.LU R9, [R1+0x624] ;  /* 0x0006240001097983 */ /* 0x000ee80000300800 */
[----:B------:R-:W3:Y:S04]  /*6f3c0*/  LDL.LU R10, [R1+0x628] ;  /* 0x00062800010a7983 */ /* 0x000ee80000300800 */
[----:B------:R-:W3:Y:S01]  /*6f3d0*/  LDL.LU R11, [R1+0x62c] ;  /* 0x00062c00010b7983 */ /* 0x000ee20000300800 */
[C---:B--2---:R-:W-:Y:S03]  /*6f3e0*/  HMMA.16816.F32.BF16 R4, R24.reuse, R4, R16 ;  /* 0x000000041804723c */ /* 0x044fe60000041810 */
[----:B------:R-:W2:Y:S04]  /*6f3f0*/  LDL.LU.64 R18, [R1+0x3fc0] ;  /* 0x003fc00001127983 */ /* 0x000ea80000300a00 */
[----:B------:R-:W2:Y:S11]  /*6f400*/  LDL.LU.64 R16, [R1+0x3fb8] ;  /* 0x003fb80001107983 */ /* 0x000eb60000300a00 */
[----:B------:R-:W-:Y:S05]  /*6f410*/  @!UPT UIADD3 URZ, URZ, URZ, URZ ;  /* 0x0000003f3f3ff290 */ /* 0x000fea000fffe03f */
[----:B------:R0:W-:Y:S04]  /*6f420*/  STL.64 [R1+0x890], R4 ;  /* 0x0008900401007387 */ /* 0x0001e80000100a00 */
[----:B------:R-:W-:Y:S04]  /*6f430*/  STL.64 [R1+0x898], R6 ;  /* 0x0008980601007387 */ /* 0x000fe80000100a00 */
[----:B0-----:R-:W2:Y:S02]  /*6f440*/  LDL.LU.64 R4, [R1+0x3fb0] ;  /* 0x003fb00001047983 */ /* 0x001ea40000300a00 */
[----:B--2---:R-:W-:Y:S02]  /*6f450*/  HMMA.16816.F32.BF16 R24, R24, R4, R16 ;  /* 0x000000041818723c */ /* 0x004fe40000041810 */
[----:B------:R-:W2:Y:S01]  /*6f460*/  LDL.LU.64 R18, [R1+0x3fa8] ;  /* 0x003fa80001127983 */ /* 0x000ea20000300a00 */
[----:B------:R-:W-:-:S02]  /*6f470*/  IMAD.MOV.U32 R14, RZ, RZ, R4 ;  /* 0x000000ffff0e7224 */ /* 0x000fc400078e0004 */
[----:B------:R-:W-:Y:S01]  /*6f480*/  IMAD.MOV.U32 R13, RZ, RZ, R5 ;  /* 0x000000ffff0d7224 */ /* 0x000fe200078e0005 */
[----:B------:R-:W2:Y:S04]  /*6f490*/  LDL.LU.64 R16, [R1+0x3fa0] ;  /* 0x003fa00001107983 */ /* 0x000ea80000300a00 */
[----:B------:R-:W2:Y:S11]  /*6f4a0*/  LDL.LU.64 R4, [R1+0x3f98] ;  /* 0x003f980001047983 */ /* 0x000eb60000300a00 */
[----:B------:R-:W-:Y:S02]  /*6f4b0*/  @!UPT UIADD3 URZ, URZ, URZ, URZ ;  /* 0x0000003f3f3ff290 */ /* 0x000fe4000fffe03f */
[----:B------:R0:W-:Y:S04]  /*6f4c0*/  STL.64 [R1+0x880], R24 ;  /* 0x0008801801007387 */ /* 0x0001e80000100a00 */
[----:B------:R-:W-:Y:S04]  /*6f4d0*/  STL [R1+0x88c], R27 ;  /* 0x00088c1b01007387 */ /* 0x000fe80000100800 */
[----:B0-----:R-:W4:Y:S04]  /*6f4e0*/  LDL.LU.64 R24, [R1+0x3f90] ;  /* 0x003f900001187983 */ /* 0x001f280000300a00 */
[----:B------:R-:W-:Y:S04]  /*6f4f0*/  STL [R1+0x3648], R26 ;  /* 0x0036481a01007387 */ /* 0x000fe80000100800 */
[----:B----4-:R0:W-:Y:S04]  /*6f500*/  STL.64 [R1+0x3f70], R24 ;  /* 0x003f701801007387 */ /* 0x0101e80000100a00 */
[----:B0-----:R-:W2:Y:S04]  /*6f510*/  LDL.LU.64 R24, [R1+0xa0] ;  /* 0x0000a00001187983 */ /* 0x001ea80000300a00 */
[----:B------:R-:W2:Y:S02]  /*6f520*/  LDL.LU.64 R26, [R1+0xa8] ;  /* 0x0000a800011a7983 */ /* 0x000ea40000300a00 */
[----:B--2---:R-:W-:Y:S11]  /*6f530*/  HMMA.16816.F32.BF16 R16, R24, R4, R16 ;  /* 0x000000041810723c */ /* 0x004ff60000041810 */
[----:B------:R-:W-:Y:S11]  /*6f540*/  @!UPT UIADD3 URZ, URZ, URZ, URZ ;  /* 0x0000003f3f3ff290 */ /* 0x000ff6000fffe03f */
[----:B------:R-:W-:Y:S01]  /*6f550*/  @!UPT UIADD3 URZ, URZ, URZ, URZ ;  /* 0x0000003f3f3ff290 */ /* 0x000fe2000fffe03f */
[----:B------:R0:W-:Y:S04]  /*6f560*/  STL.64 [R1+0x870], R16 ;  /* 0x0008701001007387 */ /* 0x0001e80000100a00 */
[----:B------:R-:W-:Y:S04]  /*6f570*/  STL.64 [R1+0x878], R18 ;  /* 0x0008781201007387 */ /* 0x000fe80000100a00 */
[----:B0-----:R-:W3:Y:S01]  /*6f580*/  LDL.LU.64 R16, [R1+0x3f88] ;  /* 0x003f880001107983 */ /* 0x001ee20000300a00 */
[----:B------:R-:W-:Y:S02]  /*6f590*/  IMAD.MOV.U32 R15, RZ, RZ, R5 ;  /* 0x000000ffff0f7224 */ /* 0x000fe400078e0005 */
[----:B------:R-:W-:-:S02]  /*6f5a0*/  IMAD.MOV.U32 R22, RZ, RZ, R4 ;  /* 0x000000ffff167224 */ /* 0x000fc400078e0004 */
[----:B------:R-:W2:Y:S04]  /*6f5b0*/  LDL.LU.64 R4, [R1+0x3f80] ;  /* 0x003f800001047983 */ /* 0x000ea80000300a00 */
[----:B------:R-:W-:Y:S04]  /*6f5c0*/  STL.64 [R1+0x3eb0], R14 ;  /* 0x003eb00e01007387 */ /* 0x000fe80000100a00 */
[----:B------:R3:W-:Y:S02]  /*6f5d0*/  STL.64 [R1+0x3ea8], R12 ;  /* 0x003ea80c01007387 */ /* 0x0007e40000100a00 */
[----:B---3--:R-:W-:Y:S01]  /*6f5e0*/  HMMA.16816.F32.BF16 R12, R24, R16, R8 ;  /* 0x00000010180c723c */ /* 0x008fe20000041808 */
[----:B------:R-:W-:Y:S11]  /*6f5f0*/  IMAD.MOV.U32 R23, RZ, RZ, R17 ;  /* 0x000000ffff177224 */ /* 0x000ff600078e0011 */
[----:B------:R-:W-:Y:S11]  /*6f600*/  @!UPT UIADD3 URZ, URZ, URZ, URZ ;  /* 0x0000003f3f3ff290 */ /* 0x000ff6000fffe03f */
[----:B------:R-:W-:Y:S04]  /*6f610*/  STL.64 [R1+0x860], R12 ;  /* 0x0008600c01007387 */ /* 0x000fe80000100a00 */
[----:B------:R-:W-:Y:S04]  /*6f620*/  STL.64 [R1+0x868], R14 ;  /* 0x0008680e01007387 */ /* 0x000fe80000100a00 */
[----:B------:R-:W-:Y:S04]  /*6f630*/  STL.64 [R1+0x3ec0], R22 ;  /* 0x003ec01601007387 */ /* 0x000fe80000100a00 */
[----:B------:R0:W-:Y:S04]  /*6f640*/  STL.64 [R1+0x3eb8], R20 ;  /* 0x003eb81401007387 */ /* 0x0001e80000100a00 */
[----:B0-----:R-:W3:Y:S04]  /*6f650*/  LDL.LU.64 R20, [R1+0x20] ;  /* 0x0000200001147983 */ /* 0x001ee80000300a00 */
[----:B------:R-:W4:Y:S01]  /*6f660*/  LDL.LU.64 R22, [R1+0x28] ;  /* 0x0000280001167983 */ /* 0x000f220000300a00 */
[----:B------:R-:W-:-:S02]  /*6f670*/  IMAD.MOV.U32 R29, RZ, RZ, R16 ;  /* 0x000000ffff1d7224 */ /* 0x000fc400078e0010 */
[----:B--2---:R-:W-:Y:S02]  /*6f680*/  IMAD.MOV.U32 R16, RZ, RZ, R5 ;  /* 0x000000ffff107224 */ /* 0x004fe400078e0005 */
[----:B------:R-:W-:Y:S01]  /*6f690*/  IMAD.MOV.U32 R17, RZ, RZ, R4 ;  /* 0x000000ffff117224 */ /* 0x000fe200078e0004 */
[----:B----4-:R-:W-:Y:S04]  /*6f6a0*/  STL.64 [R1+0x3f28], R22 ;  /* 0x003f281601007387 */ /* 0x010fe80000100a00 */
[----:B---3--:R-:W-:Y:S04]  /*6f6b0*/  STL.64 [R1+0x3f20], R20 ;  /* 0x003f201401007387 */ /* 0x008fe80000100a00 */
[----:B------:R-:W2:Y:S04]  /*6f6c0*/  LDL.LU R12, [R1+0x5c0] ;  /* 0x0005c000010c7983 */ /* 0x000ea80000300800 */
[----:B------:R-:W2:Y:S04]  /*6f6d0*/  LDL.LU R13, [R1+0x5c4] ;  /* 0x0005c400010d7983 */ /* 0x000ea80000300800 */
[----:B------:R-:W3:Y:S04]  /*6f6e0*/  LDL.LU R14, [R1+0x5c8] ;  /* 0x0005c800010e7983 */ /* 0x000ee80000300800 */
[----:B------:R-:W3:Y:S04]  /*6f6f0*/  LDL.LU R15, [R1+0x5cc] ;  /* 0x0005cc00010f7983 */ /* 0x000ee80000300800 */
[----:B------:R0:W-:Y:S04]  /*6f700*/  STL.64 [R1+0x3ef8], R16 ;  /* 0x003ef81001007387 */ /* 0x0001e80000100a00 */
[----:B0-----:R-:W4:Y:S04]  /*6f710*/  LDL.LU R16, [R1+0x5f0] ;  /* 0x0005f00001107983 */ /* 0x001f280000300800 */
        /* <DEDUP_REMOVED lines=9> */
[----:B------:R-:W2:Y:S04]  /*6f7b0*/  LDL R4, [R1+0xd0] ;  /* 0x0000d00001047983 */ /* 0x000ea80000100800 */
[----:B------:R-:W2:Y:S01]  /*6f7c0*/  LDL R5, [R1+0xd4] ;  /* 0x0000d40001057983 */ /* 0x000ea20000100800 */
[----:B------:R-:W-:-:S02]  /*6f7d0*/  IMAD.MOV.U32 R8, RZ, RZ, R24 ;  /* 0x000000ffff087224 */ /* 0x000fc400078e0018 */
[----:B------:R-:W-:Y:S01]  /*6f7e0*/  IMAD.MOV.U32 R7, RZ, RZ, R25 ;  /* 0x000000ffff077224 */ /* 0x000fe200078e0019 */
[----:B------:R-:W3:Y:S01]  /*6f7f0*/  LDL.LU R24, [R1+0x750] ;  /* 0x0007500001187983 */ /* 0x000ee20000300800 */
[----:B------:R-:W-:Y:S02]  /*6f800*/  IMAD.MOV.U32 R6, RZ, RZ, R26 ;  /* 0x000000ffff067224 */ /* 0x000fe400078e001a */
[----:B------:R-:W-:Y:S01]  /*6f810*/  IMAD.MOV.U32 R3, RZ, RZ, R27 ;  /* 0x000000ffff037224 */ /* 0x000fe200078e001b */
[----:B------:R-:W3:Y:S04]  /*6f820*/  LDL.LU R25, [R1+0x754] ;  /* 0x0007540001197983 */ /* 0x000ee80000300800 */
[----:B------:R-:W3:Y:S04]  /*6f830*/  LDL.LU R26, [R1+0x758] ;  /* 0x00075800011a7983 */ /* 0x000ee80000300800 */
[----:B------:R-:W3:Y:S04]  /*6f840*/  LDL.LU R27, [R1+0x75c] ;  /* 0x00075c00011b7983 */ /* 0x000ee80000300800 */
[----:B--2---:R0:W-:Y:S04]  /*6f850*/  STL.64 [R1+0x3f78], R4 ;  /* 0x003f780401007387 */ /* 0x0041e80000100a00 */
[----:B0-----:R-:W2:Y:S04]  /*6f860*/  LDL.64 R4, [R1+0xe0] ;  /* 0x0000e00001047983 */ /* 0x001ea80000100a00 */
[----:B----4-:R-:W-:Y:S04]  /*6f870*/  STL.64 [R1+0x3f38], R18 ;  /* 0x003f381201007387 */ /* 0x010fe80000100a00 */
        /* <DEDUP_REMOVED lines=10> */
[----:B------:R-:W4:Y:S01]  /*6f920*/  LDL.LU R19, [R1+0x78c] ;  /* 0x00078c0001137983 */ /* 0x000f220000300800 */
[----:B------:R-:W-:-:S03]  /*6f930*/  IMAD.MOV.U32 R20, RZ, RZ, R8 ;  /* 0x000000ffff147224 */ /* 0x000fc600078e0008 */
[----:B----4-:R-:W-:Y:S04]  /*6f940*/  STL.64 [R1+0x3f68], R18 ;  /* 0x003f681201007387 */ /* 0x010fe80000100a00 */
[----:B--2---:R0:W-:Y:S04]  /*6f950*/  STL.64 [R1+0x3f60], R16 ;  /* 0x003f601001007387 */ /* 0x0041e80000100a00 */
[----:B0-----:R-:W2:Y:S04]  /*6f960*/  LDL.LU R16, [R1+0x760] ;  /* 0x0007600001107983 */ /* 0x001ea80000300800 */
[----:B------:R-:W2:Y:S04]  /*6f970*/  LDL.LU R17, [R1+0x764] ;  /* 0x0007640001117983 */ /* 0x000ea80000300800 */
[----:B------:R-:W2:Y:S04]  /*6f980*/  LDL.LU R18, [R1+0x768] ;  /* 0x0007680001127983 */ /* 0x000ea80000300800 */
[----:B------:R-:W2:Y:S04]  /*6f990*/  LDL.LU R19, [R1+0x76c] ;  /* 0x00076c0001137983 */ /* 0x000ea80000300800 */
[----:B------:R-:W4:Y:S04]  /*6f9a0*/  LDL.64 R8, [R1+0x1a0] ;  /* 0x0001a00001087983 */ /* 0x000f280000100a00 */
[----:B---3--:R-:W-:Y:S04]  /*6f9b0*/  STL.64 [R1+0x3ed0], R14 ;  /* 0x003ed00e01007387 */ /* 0x008fe80000100a00 */
[----:B------:R0:W-:Y:S04]  /*6f9c0*/  STL.64 [R1+0x3ec8], R12 ;  /* 0x003ec80c01007387 */ /* 0x0001e80000100a00 */
[----:B0-----:R-:W3:Y:S04]  /*6f9d0*/  LDL.LU R12, [R1+0x5d0] ;  /* 0x0005d000010c7983 */ /* 0x001ee80000300800 */
[----:B------:R-:W3:Y:S04]  /*6f9e0*/  LDL.LU R13, [R1+0x5d4] ;  /* 0x0005d400010d7983 */ /* 0x000ee80000300800 */
[----:B------:R-:W2:Y:S04]  /*6f9f0*/  LDL.LU R14, [R1+0x5d8] ;  /* 0x0005d800010e7983 */ /* 0x000ea80000300800 */
[----:B------:R-:W2:Y:S01]  /*6fa00*/  LDL.LU R15, [R1+0x5dc] ;  /* 0x0005dc00010f7983 */ /* 0x000ea20000300800 */
[----:B------:R-:W-:-:S02]  /*6fa10*/  IMAD.MOV.U32 R21, RZ, RZ, R7 ;  /* 0x000000ffff157224 */ /* 0x000fc400078e0007 */
[----:B------:R-:W-:Y:S02]  /*6fa20*/  IMAD.MOV.U32 R22, RZ, RZ, R6 ;  /* 0x000000ffff167224 */ /* 0x000fe400078e0006 */
[----:B------:R-:W-:Y:S02]  /*6fa30*/  IMAD.MOV.U32 R23, RZ, RZ, R3 ;  /* 0x000000ffff177224 */ /* 0x000fe400078e0003 */
[----:B------:R-:W-:Y:S02]  /*6fa40*/  IMAD.MOV.U32 R3, RZ, RZ, R4 ;  /* 0x000000ffff037224 */ /* 0x000fe400078e0004 */
[----:B------:R-:W-:-:S03]  /*6fa50*/  IMAD.MOV.U32 R28, RZ, RZ, R5 ;  /* 0x000000ffff1c7224 */ /* 0x000fc600078e0005 */
[----:B------:R-:W-:Y:S01]  /*6fa60*/  HMMA.16816.F32.BF16 R24, R20, R4, R24 ;  /* 0x000000041418723c */ /* 0x000fe20000041818 */
[----:B--2---:R-:W-:Y:S04]  /*6fa70*/  STL.64 [R1+0x3ef0], R14 ;  /* 0x003ef00e01007387 */ /* 0x004fe80000100a00 */
[----:B---3--:R0:W-:Y:S04]  /*6fa80*/  STL.64 [R1+0x3ee8], R12 ;  /* 0x003ee80c01007387 */ /* 0x0081e80000100a00 */
[----:B0-----:R-:W2:Y:S04]  /*6fa90*/  LDL.LU R12, [R1+0x5e0] ;  /* 0x0005e000010c7983 */ /* 0x001ea80000300800 */
[----:B------:R-:W2:Y:S04]  /*6faa0*/  LDL.LU R13, [R1+0x5e4] ;  /* 0x0005e400010d7983 */ /* 0x000ea80000300800 */
[----:B------:R-:W2:Y:S04]  /*6fab0*/  LDL.LU R14, [R1+0x5e8] ;  /* 0x0005e800010e7983 */ /* 0x000ea80000300800 */
[----:B------:R-:W2:Y:S04]  /*6fac0*/  LDL.LU R15, [R1+0x5ec] ;  /* 0x0005ec00010f7983 */ /* 0x000ea80000300800 */
[----:B------:R-:W3:Y:S04]  /*6fad0*/  LDL.LU.64 R4, [R1+0x3f78] ;  /* 0x003f780001047983 */ /* 0x000ee80000300a00 */
[----:B------:R-:W-:Y:S04]  /*6fae0*/  STL [R1+0x854], R25 ;  /* 0x0008541901007387 */ /* 0x000fe80000100800 */
[----:B------:R0:W-:Y:S02]  /*6faf0*/  STL.64 [R1+0x858], R26 ;  /* 0x0008581a01007387 */ /* 0x0001e40000100a00 */
[----:B0-----:R-:W-:-:S02]  /*6fb00*/  IMAD.MOV.U32 R26, RZ, RZ, R24 ;  /* 0x000000ffff1a7224 */ /* 0x001fc400078e0018 */
[----:B------:R-:W2:Y:S04]  /*6fb10*/  LDL.LU.64 R24, [R1+0x3f70] ;  /* 0x003f700001187983 */ /* 0x000ea80000300a00 */
[----:B------:R-:W-:Y:S01]  /*6fb20*/  STL [R1+0x3a38], R26 ;  /* 0x003a381a01007387 */ /* 0x000fe20000100800 */
[----:B---3--:R-:W-:Y:S03]  /*6fb30*/  HMMA.16816.F32.BF16 R4, R20, R4, R16 ;  /* 0x000000041404723c */ /* 0x008fe60000041810 */
[----:B------:R-:W3:Y:S04]  /*6fb40*/  LDL.LU.64 R18, [R1+0x3f68] ;  /* 0x003f680001127983 */ /* 0x000ee80000300a00 */
[----:B------:R-:W3:Y:S11]  /*6fb50*/  LDL.LU.64 R16, [R1+0x3f60] ;  /* 0x003f600001107983 */ /* 0x000ef60000300a00 */
[----:B------:R-:W-:Y:S05]  /*6fb60*/  @!UPT UIADD3 URZ, URZ, URZ, URZ ;  /* 0x0000003f3f3ff290 */ /* 0x000fea000fffe03f */
[----:B------:R-:W-:Y:S01]  /*6fb70*/  STL.64 [R1+0x840], R4 ;  /* 0x0008400401007387 */ /* 0x000fe20000100a00 */
[----:B------:R-:W-:-:S03]  /*6fb80*/  IMAD.MOV.U32 R27, RZ, RZ, R7 ;  /* 0x000000ffff1b7224 */ /* 0x000fc600078e0007 */
[----:B------:R0:W-:Y:S04]  /*6fb90*/  STL [R1+0x848], R6 ;  /* 0x0008480601007387 */ /* 0x0001e80000100800 */
[----:B0-----:R-:W2:Y:S04]  /*6fba0*/  LDL.LU.64 R6, [R1+0x3f58] ;  /* 0x003f580001067983 */ /* 0x001ea80000300a00 */
[----:B------:R-:W3:Y:S04]  /*6fbb0*/  LDL.LU.64 R4, [R1+0x3f50] ;  /* 0x003f500001047983 */ /* 0x000ee80000300a00 */
[----:B------:R-:W-:Y:S01]  /*6fbc0*/  STL [R1+0x3a3c], R27 ;  /* 0x003a3c1b01007387 */ /* 0x000fe20000100800 */
[C---:B---3--:R-:W-:Y:S11]  /*6fbd0*/  HMMA.16816.F32.BF16 R16, R20.reuse, R4, R16 ;  /* 0x000000041410723c */ /* 0x048ff60000041810 */
[----:B------:R-:W-:Y:S11]  /*6fbe0*/  @!UPT UIADD3 URZ, URZ, URZ, URZ ;  /* 0x0000003f3f3ff290 */ /* 0x000ff6000fffe03f */
[----:B------:R-:W-:Y:S01]  /*6fbf0*/  @!UPT UIADD3 URZ, URZ, URZ, URZ ;  /* 0x0000003f3f3ff290 */ /* 0x000fe2000fffe03f */
[----:B------:R-:W-:Y:S04]  /*6fc00*/  STL.64 [R1+0x830], R16 ;  /* 0x0008301001007387 */ /* 0x000fe80000100a00 */
[----:B------:R0:W-:Y:S04]  /*6fc10*/  STL.64 [R1+0x838], R18 ;  /* 0x0008381201007387 */ /* 0x0001e80000100a00 */
[----:B0-----:R-:W3:Y:S04]  /*6fc20*/  LDL.LU.64 R18, [R1+0x3f48] ;  /* 0x003f480001127983 */ /* 0x001ee80000300a00 */
[----:B------:R-:W3:Y:S04]  /*6fc30*/  LDL.LU.64 R16, [R1+0x3f40] ;  /* 0x003f400001107983 */ /* 0x000ee80000300a00 */
[----:B--2---:R-:W-:Y:S04]  /*6fc40*/  STL.64 [R1+0x3df8], R6 ;  /* 0x003df80601007387 */ /* 0x004fe80000100a00 */
[----:B------:R0:W-:Y:S04]  /*6fc50*/  STL.64 [R1+0x3df0], R4 ;  /* 0x003df00401007387 */ /* 0x0001e80000100a00 */
[----:B0-----:R-:W2:Y:S04]  /*6fc60*/  LDL.LU R4, [R1+0x5b0] ;  /* 0x0005b00001047983 */ /* 0x001ea80000300800 */
[----:B------:R-:W2:Y:S04]  /*6fc70*/  LDL.LU R5, [R1+0x5b4] ;  /* 0x0005b40001057983 */ /* 0x000ea80000300800 */
[----:B------:R-:W2:Y:S04]  /*6fc80*/  LDL.LU R6, [R1+0x5b8] ;  /* 0x0005b80001067983 */ /* 0x000ea80000300800 */
[----:B------:R-:W2:Y:S01]  /*6fc90*/  LDL.LU R7, [R1+0x5bc] ;  /* 0x0005bc0001077983 */ /* 0x000ea20000300800 */
[----:B---3--:R-:W-:Y:S03]  /*6fca0*/  HMMA.16816.F32.BF16 R20, R20, R24, R16 ;  /* 0x000000181414723c */ /* 0x008fe60000041810 */
[----:B------:R-:W3:Y:S04]  /*6fcb0*/  LDL.LU.64 R18, [R1+0x3f38] ;  /* 0x003f380001127983 */ /* 0x000ee80000300a00 */
[----:B------:R-:W3:Y:S11]  /*6fcc0*/  LDL.LU.64 R16, [R1+0x3f30] ;  /* 0x003f300001107983 */ /* 0x000ef60000300a00 */
[----:B------:R-:W-:Y:S05]  /*6fcd0*/  @!UPT UIADD3 URZ, URZ, URZ, URZ ;  /* 0x0000003f3f3ff290 */ /* 0x000fea000fffe03f */
[----:B------:R-:W-:Y:S04]  /*6fce0*/  STL.64 [R1+0x820], R20 ;  /* 0x0008201401007387 */ /* 0x000fe80000100a00 */
[----:B------:R0:W-:Y:S04]  /*6fcf0*/  STL.64 [R1+0x828], R22 ;  /* 0x0008281601007387 */ /* 0x0001e80000100a00 */
[----:B0-----:R-:W3:Y:S04]  /*6fd00*/  LDL.LU.64 R22, [R1+0x3f28] ;  /* 0x003f280001167983 */ /* 0x001ee80000300a00 */
[----:B------:R-:W3:Y:S04]  /*6fd10*/  LDL.LU.64 R20, [R1+0x3f20] ;  /* 0x003f200001147983 */ /* 0x000ee80000300a00 */
[----:B------:R0:W-:Y:S02]  /*6fd20*/  STL.64 [R1+0x3e00], R24 ;  /* 0x003e001801007387 */ /* 0x0001e40000100a00 */
[----:B0-----:R-:W-:-:S02]  /*6fd30*/  IMAD.MOV.U32 R24, RZ, RZ, R2 ;  /* 0x000000ffff187224 */ /* 0x001fc400078e0002 */
[----:B------:R-:W-:Y:S02]  /*6fd40*/  IMAD.MOV.U32 R25, RZ, RZ, R0 ;  /* 0x000000ffff197224 */ /* 0x000fe400078e0000 */
[----:B----4-:R-:W-:Y:S02]  /*6fd50*/  IMAD.MOV.U32 R2, RZ, RZ, R8 ;  /* 0x000000ffff027224 */ /* 0x010fe400078e0008 */
[----:B------:R-:W-:Y:S01]  /*6fd60*/  IMAD.MOV.U32 R0, RZ, RZ, R9 ;  /* 0x000000ffff007224 */ /* 0x000fe200078e0009 */
[C---:B---3--:R-:W-:Y:S11]  /*6fd70*/  HMMA.16816.F32.BF16 R16, R20.reuse, R8, R16 ;  /* 0x000000081410723c */ /* 0x048ff60000041810 */
[----:B------:R-:W-:Y:S11]  /*6fd80*/  @!UPT UIADD3 URZ, URZ, URZ, URZ ;  /* 0x0000003f3f3ff290 */ /* 0x000ff6000fffe03f */
[----:B------:R-:W-:Y:S01]  /*6fd90*/  @!UPT UIADD3 URZ, URZ, URZ, URZ ;  /* 0x0000003f3f3ff290 */ /* 0x000fe2000fffe03f */
[----:B------:R-:W-:Y:S04]  /*6fda0*/  STL.64 [R1+0x810], R16 ;  /* 0x0008101001007387 */ /* 0x000fe80000100a00 */
[----:B------:R0:W-:Y:S04]  /*6fdb0*/  STL.64 [R1+0x818], R18 ;  /* 0x0008181201007387 */ /* 0x0001e80000100a00 */
[----:B0-----:R-:W3:Y:S04]  /*6fdc0*/  LDL.LU.64 R18, [R1+0x3f18] ;  /* 0x003f180001127983 */ /* 0x001ee80000300a00 */
[----:B------:R-:W3:Y:S04]  /*6fdd0*/  LDL.LU.64 R16, [R1+0x3f10] ;  /* 0x003f100001107983 */ /* 0x000ee80000300a00 */
[----:B------:R-:W4:Y:S04]  /*6fde0*/  LDL.LU.64 R10, [R1+0x3f08] ;  /* 0x003f0800010a7983 */ /* 0x000f280000300a00 */
[----:B------:R-:W3:Y:S02]  /*6fdf0*/  LDL.LU.64 R8, [R1+0x3f00] ;  /* 0x003f000001087983 */ /* 0x000ee40000300a00 */
[C---:B---3--:R-:W-:Y:S11]  /*6fe00*/  HMMA.16816.F32.BF16 R16, R20.reuse, R8, R16 ;  /* 0x000000081410723c */ /* 0x048ff60000041810 */
[----:B------:R-:W-:Y:S11]  /*6fe10*/  @!UPT UIADD3 URZ, URZ, URZ, URZ ;  /* 0x0000003f3f3ff290 */ /* 0x000ff6000fffe03f */
[----:B------:R-:W-:Y:S01]  /*6fe20*/  @!UPT UIADD3 URZ, URZ, URZ, URZ ;  /* 0x0000003f3f3ff290 */ /* 0x000fe2000fffe03f */
[----:B------:R0:W-:Y:S04]  /*6fe30*/  STL.64 [R1+0x800], R16 ;  /* 0x0008001001007387 */ /* 0x0001e80000100a00 */
[----:B------:R1:W-:Y:S04]  /*6fe40*/  STL.64 [R1+0x808], R18 ;  /* 0x0008081201007387 */ /* 0x0003e80000100a00 */
[----:B0-----:R-:W1:Y:S04]  /*6fe50*/  LDL.LU.64 R16, [R1+0x3ef8] ;  /* 0x003ef80001107983 */ /* 0x001e680000300a00 */
[----:B----4-:R-:W-:Y:S04]  /*6fe60*/  STL [R1+0x3e70], R10 ;  /* 0x003e700a01007387 */ /* 0x010fe80000100800 */
[----:B------:R-:W-:Y:S01]  /*6fe70*/  STL.64 [R1+0x3e68], R8 ;  /* 0x003e680801007387 */ /* 0x000fe20000100a00 */
[----:B-1----:R-:W-:Y:S03]  /*6fe80*/  HMMA.16816.F32.BF16 R16, R20, R16, R12 ;  /* 0x000000101410723c */ /* 0x002fe6000004180c */
[----:B------:R-:W3:Y:S04]  /*6fe90*/  LDL.LU.64 R14, [R1+0x3ef0] ;  /* 0x003ef000010e7983 */ /* 0x000ee80000300a00 */
[----:B------:R-:W3:Y:S11]  /*6fea0*/  LDL.LU.64 R12, [R1+0x3ee8] ;  /* 0x003ee800010c7983 */ /* 0x000ef60000300a00 */
[----:B------:R-:W-:Y:S05]  /*6feb0*/  @!UPT UIADD3 URZ, URZ, URZ, URZ ;  /* 0x0000003f3f3ff290 */ /* 0x000fea000fffe03f */
[----:B------:R-:W-:Y:S04]  /*6fec0*/  STL.64 [R1+0x7f0], R16 ;  /* 0x0007f01001007387 */ /* 0x000fe80000100a00 */
[----:B------:R0:W-:Y:S04]  /*6fed0*/  STL.64 [R1+0x7f8], R18 ;  /* 0x0007f81201007387 */ /* 0x0001e80000100a00 */
[----:B0-----:R-:W4:Y:S04]  /*6fee0*/  LDL.LU.64 R18, [R1+0x3ee0] ;  /* 0x003ee00001127983 */ /* 0x001f280000300a00 */
[----:B------:R-:W3:Y:S01]  /*6fef0*/  LDL.LU.64 R16, [R1+0x3ed8] ;  /* 0x003ed80001107983 */ /* 0x000ee20000300a00 */
[----:B------:R-:W-:-:S02]  /*6ff00*/  IMAD.MOV.U32 R9, RZ, RZ, R22 ;  /* 0x000000ffff097224 */ /* 0x000fc400078e0016 */
[----:B------:R-:W-:Y:S02]  /*6ff10*/  IMAD.MOV.U32 R8, RZ, RZ, R23 ;  /* 0x000000ffff087224 */ /* 0x000fe400078e0017 */
[----:B------:R-:W-:Y:S02]  /*6ff20*/  IMAD.MOV.U32 R26, RZ, RZ, R20 ;  /* 0x000000ffff1a7224 */ /* 0x000fe400078e0014 */
[----:B------:R-:W-:Y:S01]  /*6ff30*/  IMAD.MOV.U32 R10, RZ, RZ, R21 ;  /* 0x000000ffff0a7224 */ /* 0x000fe200078e0015 */
[----:B---3--:R-:W-:Y:S11]  /*6ff40*/  HMMA.16816.F32.BF16 R12, R20, R16, R12 ;  /* 0x00000010140c723c */ /* 0x008ff6000004180c */
[----:B------:R-:W-:Y:S11]  /*6ff50*/  @!UPT UIADD3 URZ, URZ, URZ, URZ ;  /* 0x0000003f3f3ff290 */ /* 0x000ff6000fffe03f */
[----:B------:R-:W-:Y:S01]  /*6ff60*/  @!UPT UIADD3 URZ, URZ, URZ, URZ ;  /* 0x0000003f3f3ff290 */ /* 0x000fe2000fffe03f */
[----:B------:R-:W-:Y:S04]  /*6ff70*/  STL.64 [R1+0x7e0], R12 ;  /* 0x0007e00c01007387 */ /* 0x000fe80000100a00 */
[----:B------:R0:W-:Y:S04]  /*6ff80*/  STL.64 [R1+0x7e8], R14 ;  /* 0x0007e80e01007387 */ /* 0x0001e80000100a00 */
[----:B0-----:R-:W3:Y:S04]  /*6ff90*/  LDL.LU.64 R14, [R1+0x3ed0] ;  /* 0x003ed000010e7983 */ /* 0x001ee80000300a00 */
[----:B------:R-:W3:Y:S04]  /*6ffa0*/  LDL.LU.64 R12, [R1+0x3ec8] ;  /* 0x003ec800010c7983 */ /* 0x000ee80000300a00 */
[----:B------:R-:W2:Y:S04]  /*6ffb0*/  LDL.LU.64 R22, [R1+0x3ec0] ;  /* 0x003ec00001167983 */ /* 0x000ea80000300a00 */
[----:B------:R-:W2:Y:S04]  /*6ffc0*/  LDL.LU.64 R20, [R1+0x3eb8] ;  /* 0x003eb80001147983 */ /* 0x000ea80000300a00 */
[----:B----4-:R0:W-:Y:S04]  /*6ffd0*/  STL.64 [R1+0x3da8], R18 ;  /* 0x003da81201007387 */ /* 0x0101e80000100a00 */
[----:B------:R1:W-:Y:S01]  /*6ffe0*/  STL.64 [R1+0x3da0], R16 ;  /* 0x003da01001007387 */ /* 0x0003e20000100a00 */
[----:B0-----:R-:W-:-:S02]  /*6fff0*/  IMAD.MOV.U32 R18, RZ, RZ, R9 ;  /* 0x000000ffff127224 */ /* 0x001fc400078e0009 */
[----:B------:R-:W-:Y:S02]  /*70000*/  IMAD.MOV.U32 R19, RZ, RZ, R8 ;  /* 0x000000ffff137224 */ /* 0x000fe400078e0008 */
[----:B-1----:R-:W-:Y:S02]  /*70010*/  IMAD.MOV.U32 R16, RZ, RZ, R26 ;  /* 0x000000ffff107224 */ /* 0x002fe400078e001a */
[----:B------:R-:W-:-:S07]  /*70020*/  IMAD.MOV.U32 R17, RZ, RZ, R10 ;  /* 0x000000ffff117224 */ /* 0x000fce00078e000a */
[C---:B---3--:R-:W-:Y:S01]  /*70030*/  HMMA.16816.F32.BF16 R24, R16.reuse, R24, R12 ;  /* 0x000000181018723c */ /* 0x048fe2000004180c */
[----:B------:R-:W3:Y:S04]  /*70040*/  LDL.LU.64 R14, [R1+0x3eb0] ;  /* 0x003eb000010e7983 */ /* 0x000ee80000300a00 */
[----:B------:R-:W4:Y:S03]  /*70050*/  LDL.LU.64 R12, [R1+0x3ea8] ;  /* 0x003ea800010c7983 */ /* 0x000f260000300a00 */
[----:B--2---:R-:W-:Y:S11]  /*70060*/  HMMA.16816.F32.BF16 R4, R16, R20, R4 ;  /* 0x000000141004723c */ /* 0x004ff60000041804 */
[----:B------:R-:W-:Y:S04]  /*70070*/  @!UPT UIADD3 URZ, URZ, URZ, URZ ;  /* 0x0000003f3f3ff290 */ /* 0x000fe8000fffe03f */
[----:B------:R0:W-:Y:S04]  /*70080*/  STL.64 [R1+0x7d0], R24 ;  /* 0x0007d01801007387 */ /* 0x0001e80000100a00 */
[----:B------:R1:W-:Y:S04]  /*70090*/  STL.64 [R1+0x7d8], R26 ;  /* 0x0007d81a01007387 */ /* 0x0003e80000100a00 */
[----:B0-----:R-:W2:Y:S04]  /*700a0*/  LDL.LU R24, [R1+0x530] ;  /* 0x0005300001187983 */ /* 0x001ea80000300800 */
[----:B------:R-:W-:Y:S04]  /*700b0*/  STL.64 [R1+0x7c0], R4 ;  /* 0x0007c00401007387 */ /* 0x000fe80000100a00 */
[----:B------:R-:W-:Y:S04]  /*700c0*/  STL.64 [R1+0x7c8], R6 ;  /* 0x0007c80601007387 */ /* 0x000fe80000100a00 */
[----:B------:R-:W2:Y:S04]  /*700d0*/  LDL.LU R25, [R1+0x534] ;  /* 0x0005340001197983 */ /* 0x000ea80000300800 */
[----:B-1----:R-:W2:Y:S04]  /*700e0*/  LDL.LU R26, [R1+0x538] ;  /* 0x00053800011a7983 */ /* 0x002ea80000300800 */
[----:B------:R-:W2:Y:S04]  /*700f0*/  LDL.LU R27, [R1+0x53c] ;  /* 0x00053c00011b7983 */ /* 0x000ea80000300800 */
[----:B--2---:R-:W-:Y:S04]  /*70100*/  STL.64 [R1+0x3e10], R26 ;  /* 0x003e101a01007387 */ /* 0x004fe80000100a00 */
[----:B------:R0:W-:Y:S02]  /*70110*/  STL.64 [R1+0x3e08], R24 ;  /* 0x003e081801007387 */ /* 0x0001e40000100a00 */
[----:B0-----:R-:W-:-:S02]  /*70120*/  IMAD.MOV.U32 R24, RZ, RZ, R3 ;  /* 0x000000ffff187224 */ /* 0x001fc400078e0003 */
[----:B------:R-:W-:Y:S01]  /*70130*/  IMAD.MOV.U32 R25, RZ, RZ, R28 ;  /* 0x000000ffff197224 */ /* 0x000fe200078e001c */
[----:B------:R-:W2:Y:S04]  /*70140*/  LDL.LU R3, [R1+0x3ea4] ;  /* 0x003ea40001037983 */ /* 0x000ea80000300800 */
[----:B------:R-:W2:Y:S04]  /*70150*/  LDL.LU R28, [R1+0x3ea0] ;  /* 0x003ea000011c7983 */ /* 0x000ea80000300800 */
[----:B------:R-:W-:Y:S04]  /*70160*/  STL.64 [R1+0x3e20], R24 ;  /* 0x003e201801007387 */ /* 0x000fe80000100a00 */
[----:B------:R-:W2:Y:S04]  /*70170*/  LDL.64 R4, [R1+0xd0] ;  /* 0x0000d00001047983 */ /* 0x000ea80000100a00 */
[----:B--2---:R0:W-:Y:S04]  /*70180*/  STL.64 [R1+0x3e18], R4 ;  /* 0x003e180401007387 */ /* 0x0041e80000100a00 */
[----:B0-----:R-:W2:Y:S04]  /*70190*/  LDL.LU R4, [R1+0x540] ;  /* 0x0005400001047983 */ /* 0x001ea80000300800 */
[----:B------:R-:W2:Y:S04]  /*701a0*/  LDL.LU R5, [R1+0x544] ;  /* 0x0005440001057983 */ /* 0x000ea80000300800 */
[----:B------:R-:W2:Y:S04]  /*701b0*/  LDL.LU R6, [R1+0x548] ;  /* 0x0005480001067983 */ /* 0x000ea80000300800 */
[----:B------:R-:W2:Y:S01]  /*701c0*/  LDL.LU R7, [R1+0x54c] ;  /* 0x00054c0001077983 */ /* 0x000ea20000300800 */
[----:B------:R-:W-:-:S02]  /*701d0*/  IMAD.MOV.U32 R24, RZ, RZ, R29 ;  /* 0x000000ffff187224 */ /* 0x000fc400078e001d */
[----:B------:R-:W-:Y:S01]  /*701e0*/  IMAD.MOV.U32 R25, RZ, RZ, R23 ;  /* 0x000000ffff197224 */ /* 0x000fe200078e0017 */
[----:B--2---:R-:W-:Y:S04]  /*701f0*/  STL.64 [R1+0x3e30], R6 ;  /* 0x003e300601007387 */ /* 0x004fe80000100a00 */
[----:B------:R0:W-:Y:S04]  /*70200*/  STL.64 [R1+0x3e28], R4 ;  /* 0x003e280401007387 */ /* 0x0001e80000100a00 */
[----:B------:R1:W-:Y:S04]  /*70210*/  STL.64 [R1+0x3e38], R24 ;  /* 0x003e381801007387 */ /* 0x0003e80000100a00 */
[----:B0-----:R-:W2:Y:S04]  /*70220*/  LDL.LU R4, [R1+0x550] ;  /* 0x0005500001047983 */ /* 0x001ea80000300800 */
[----:B------:R-:W2:Y:S04]  /*70230*/  LDL.LU R5, [R1+0x554] ;  /* 0x0005540001057983 */ /* 0x000ea80000300800 */
[----:B------:R-:W2:Y:S04]  /*70240*/  LDL.LU R6, [R1+0x558] ;  /* 0x0005580001067983 */ /* 0x000ea80000300800 */
[----:B------:R-:W2:Y:S01]  /*70250*/  LDL.LU R7, [R1+0x55c] ;  /* 0x00055c0001077983 */ /* 0x000ea20000300800 */
[----:B-1----:R-:W-:-:S02]  /*70260*/  IMAD.MOV.U32 R24, RZ, RZ, R22 ;  /* 0x000000ffff187224 */ /* 0x002fc400078e0016 */
[----:B---3--:R-:W-:Y:S01]  /*70270*/  IMAD.MOV.U32 R25, RZ, RZ, R15 ;  /* 0x000000ffff197224 */ /* 0x008fe200078e000f */
[----:B--2---:R-:W-:Y:S04]  /*70280*/  STL.64 [R1+0x3e48], R6 ;  /* 0x003e480601007387 */ /* 0x004fe80000100a00 */
[----:B------:R0:W-:Y:S04]  /*70290*/  STL.64 [R1+0x3e40], R4 ;  /* 0x003e400401007387 */ /* 0x0001e80000100a00 */
[----:B------:R1:W-:Y:S04]  /*702a0*/  STL.64 [R1+0x3e50], R24 ;  /* 0x003e501801007387 */ /* 0x0003e80000100a00 */
[----:B0-----:R-:W2:Y:S04]  /*702b0*/  LDL.LU R4, [R1+0x560] ;  /* 0x0005600001047983 */ /* 0x001ea80000300800 */
[----:B------:R-:W2:Y:S04]  /*702c0*/  LDL.LU R5, [R1+0x564] ;  /* 0x0005640001057983 */ /* 0x000ea80000300800 */
[----:B------:R-:W3:Y:S04]  /*702d0*/  LDL.LU R6, [R1+0x568] ;  /* 0x0005680001067983 */ /* 0x000ee80000300800 */
[----:B------:R-:W3:Y:S01]  /*702e0*/  LDL.LU R7, [R1+0x56c] ;  /* 0x00056c0001077983 */ /* 0x000ee20000300800 */
[----:B-1----:R-:W-:-:S02]  /*702f0*/  IMAD.MOV.U32 R24, RZ, RZ, R14 ;  /* 0x000000ffff187224 */ /* 0x002fc400078e000e */
[----:B----4-:R-:W-:Y:S01]  /*70300*/  IMAD.MOV.U32 R25, RZ, RZ, R13 ;  /* 0x000000ffff197224 */ /* 0x010fe200078e000d */
[----:B---3--:R-:W-:Y:S04]  /*70310*/  STL.64 [R1+0x3e60], R6 ;  /* 0x003e600601007387 */ /* 0x008fe80000100a00 */
[----:B--2---:R-:W-:Y:S04]  /*70320*/  STL.64 [R1+0x3e58], R4 ;  /* 0x003e580401007387 */ /* 0x004fe80000100a00 */
[----:B------:R0:W-:Y:S04]  /*70330*/  STL.64 [R1+0x3e78], R24 ;  /* 0x003e781801007387 */ /* 0x0001e80000100a00 */
[----:B0-----:R-:W2:Y:S04]  /*70340*/  LDL.LU R24, [R1+0x580] ;  /* 0x0005800001187983 */ /* 0x001ea80000300800 */
[----:B------:R-:W2:Y:S04]  /*70350*/  LDL.LU R25, [R1+0x584] ;  /* 0x0005840001197983 */ /* 0x000ea80000300800 */
[----:B------:R-:W3:Y:S04]  /*70360*/  LDL.LU R26, [R1+0x588] ;  /* 0x00058800011a7983 */ /* 0x000ee80000300800 */
[----:B------:R-:W3:Y:S04]  /*70370*/  LDL.LU R27, [R1+0x58c] ;  /* 0x00058c00011b7983 */ /* 0x000ee80000300800 */
[----:B---3--:R-:W-:Y:S04]  /*70380*/  STL.64 [R1+0x3e88], R26 ;  /* 0x003e881a01007387 */ /* 0x008fe80000100a00 */
[----:B--2---:R0:W-:Y:S02]  /*70390*/  STL.64 [R1+0x3e80], R24 ;  /* 0x003e801801007387 */ /* 0x0041e40000100a00 */
[----:B0-----:R-:W-:-:S02]  /*703a0*/  IMAD.MOV.U32 R24, RZ, RZ, R12 ;  /* 0x000000ffff187224 */ /* 0x001fc400078e000c */
[----:B------:R-:W-:-:S05]  /*703b0*/  IMAD.MOV.U32 R25, RZ, RZ, R11 ;  /* 0x000000ffff197224 */ /* 0x000fca00078e000b */
[----:B------:R0:W-:Y:S04]  /*703c0*/  STL.64 [R1+0x3e98], R24 ;  /* 0x003e981801007387 */ /* 0x0001e80000100a00 */
[----:B0-----:R-:W2:Y:S04]  /*703d0*/  LDL.LU R24, [R1+0x5a0] ;  /* 0x0005a00001187983 */ /* 0x001ea80000300800 */
[----:B------:R-:W2:Y:S04]  /*703e0*/  LDL.LU R25, [R1+0x5a4] ;  /* 0x0005a40001197983 */ /* 0x000ea80000300800 */
[----:B------:R-:W2:Y:S04]  /*703f0*/  LDL.LU R26, [R1+0x5a8] ;  /* 0x0005a800011a7983 */ /* 0x000ea80000300800 */
[----:B------:R-:W2:Y:S04]  /*70400*/  LDL.LU R27, [R1+0x5ac] ;  /* 0x0005ac00011b7983 */ /* 0x000ea80000300800 */
[----:B------:R-:W3:Y:S04]  /*70410*/  LDL.64 R8, [R1+0x120] ;  /* 0x0001200001087983 */ /* 0x000ee80000100a00 */
[----:B---3--:R0:W-:Y:S04]  /*70420*/  STL.64 [R1+0x3e90], R8 ;  /* 0x003e900801007387 */ /* 0x0081e80000100a00 */
[----:B0-----:R-:W3:Y:S04]  /*70430*/  LDL.LU R8, [R1+0x590] ;  /* 0x0005900001087983 */ /* 0x001ee80000300800 */
[----:B------:R-:W3:Y:S04]  /*70440*/  LDL.LU R9, [R1+0x594] ;  /* 0x0005940001097983 */ /* 0x000ee80000300800 */
[----:B------:R-:W3:Y:S04]  /*70450*/  LDL.LU R10, [R1+0x598] ;  /* 0x00059800010a7983 */ /* 0x000ee80000300800 */
[----:B------:R-:W3:Y:S04]  /*70460*/  LDL.LU R11, [R1+0x59c] ;  /* 0x00059c00010b7983 */ /* 0x000ee80000300800 */
[----:B------:R-:W4:Y:S04]  /*70470*/  LDL.LU R4, [R1+0x570] ;  /* 0x0005700001047983 */ /* 0x000f280000300800 */
[----:B------:R-:W4:Y:S04]  /*70480*/  LDL.LU R5, [R1+0x574] ;  /* 0x0005740001057983 */ /* 0x000f280000300800 */
[----:B------:R-:W4:Y:S04]  /*70490*/  LDL.LU R6, [R1+0x578] ;  /* 0x0005780001067983 */ /* 0x000f280000300800 */
[----:B------:R-:W4:Y:S04]  /*704a0*/  LDL.LU R7, [R1+0x57c] ;  /* 0x00057c0001077983 */ /* 0x000f280000300800 */
[----:B------:R-:W2:Y:S04]  /*704b0*/  LDL.LU.64 R12, [R1+0x80] ;  /* 0x00008000010c7983 */ /* 0x000ea80000300a00 */
[----:B------:R-:W2:Y:S04]  /*704c0*/  LDL.LU.64 R14, [R1+0x88] ;  /* 0x00008800010e7983 */ /* 0x000ea80000300a00 */
[----:B--2---:R-:W-:Y:S04]  /*704d0*/  STL.64 [R1+0x3dd8], R14 ;  /* 0x003dd80e01007387 */ /* 0x004fe80000100a00 */
[----:B------:R0:W-:Y:S04]  /*704e0*/  STL.64 [R1+0x3dd0], R12 ;  /* 0x003dd00c01007387 */ /* 0x0001e80000100a00 */
[----:B0-----:R-:W2:Y:S04]  /*704f0*/  LDL.LU R12, [R1+0x510] ;  /* 0x00051000010c7983 */ /* 0x001ea80000300800 */
[----:B------:R-:W2:Y:S04]  /*70500*/  LDL.LU R13, [R1+0x514] ;  /* 0x00051400010d7983 */ /* 0x000ea80000300800 */
[----:B------:R-:W2:Y:S04]  /*70510*/  LDL.LU R14, [R1+0x518] ;  /* 0x00051800010e7983 */ /* 0x000ea80000300800 */
[----:B------:R-:W2:Y:S04]  /*70520*/  LDL.LU R15, [R1+0x51c] ;  /* 0x00051c00010f7983 */ /* 0x000ea80000300800 */
[----:B--2---:R-:W-:Y:S04]  /*70530*/  STL.64 [R1+0x3de8], R14 ;  /* 0x003de80e01007387 */ /* 0x004fe80000100a00 */
[----:B------:R0:W-:Y:S04]  /*70540*/  STL.64 [R1+0x3de0], R12 ;  /* 0x003de00c01007387 */ /* 0x0001e80000100a00 */
[----:B0-----:R-:W2:Y:S04]  /*70550*/  LDL.LU R12, [R1+0x520] ;  /* 0x00052000010c7983 */ /* 0x001ea80000300800 */
[----:B------:R-:W2:Y:S04]  /*70560*/  LDL.LU R13, [R1+0x524] ;  /* 0x00052400010d7983 */ /* 0x000ea80000300800 */
[----:B------:R-:W2:Y:S04]  /*70570*/  LDL.LU R14, [R1+0x528] ;  /* 0x00052800010e7983 */ /* 0x000ea80000300800 */
[----:B------:R-:W2:Y:S04]  /*70580*/  LDL.LU R15, [R1+0x52c] ;  /* 0x00052c00010f7983 */ /* 0x000ea80000300800 */
[----:B------:R0:W-:Y:S04]  /*70590*/  STL.64 [R1+0x3d90], R20 ;  /* 0x003d901401007387 */ /* 0x0001e80000100a00 */
[----:B0-----:R-:W2:Y:S04]  /*705a0*/  LDL.LU R20, [R1+0xb90] ;  /* 0x000b900001147983 */ /* 0x001ea80000300800 */
[----:B------:R-:W2:Y:S04]  /*705b0*/  LDL.LU R21, [R1+0xb94] ;  /* 0x000b940001157983 */ /* 0x000ea80000300800 */
[----:B------:R-:W2:Y:S04]  /*705c0*/  LDL.LU R22, [R1+0xb98] ;  /* 0x000b980001167983 */ /* 0x000ea80000300800 */
[----:B------:R-:W2:Y:S04]  /*705d0*/  LDL.LU R23, [R1+0xb9c] ;  /* 0x000b9c0001177983 */ /* 0x000ea80000300800 */
[----:B--2---:R-:W-:Y:S04]  /*705e0*/  STL.64 [R1+0x3dc8], R22 ;  /* 0x003dc81601007387 */ /* 0x004fe80000100a00 */
[----:B------:R0:W-:Y:S02]  /*705f0*/  STL.64 [R1+0x3dc0], R20 ;  /* 0x003dc01401007387 */ /* 0x0001e40000100a00 */
[----:B0-----:R-:W-:-:S02]  /*70600*/  IMAD.MOV.U32 R20, RZ, RZ, R28 ;  /* 0x000000ffff147224 */ /* 0x001fc400078e001c */
[----:B------:R-:W-:-:S07]  /*70610*/  IMAD.MOV.U32 R21, RZ, RZ, R3 ;  /* 0x000000ffff157224 */ /* 0x000fce00078e0003 */
[C---:B------:R-:W-:Y:S01]  /*70620*/  HMMA.16816.F32.BF16 R20, R16.reuse, R20, R24 ;  /* 0x000000141014723c */ /* 0x040fe20000041818 */
[----:B------:R-:W3:Y:S11]  /*70630*/  LDL.LU.64 R24, [R1+0x3e98] ;  /* 0x003e980001187983 */ /* 0x000ef60000300a00 */
[----:B------:R-:W-:Y:S11]  /*70640*/  @!UPT UIADD3 URZ, URZ, URZ, URZ ;  /* 0x0000003f3f3ff290 */ /* 0x000ff6000fffe03f */
[----:B------:R0:W-:Y:S04]  /*70650*/  STL.64 [R1+0x7b0], R20 ;  /* 0x0007b01401007387 */ /* 0x0001e80000100a00 */
[----:B------:R1:W-:Y:S04]  /*70660*/  STL.64 [R1+0x7b8], R22 ;  /* 0x0007b81601007387 */ /* 0x0003e80000100a00 */
[----:B0-----:R-:W2:Y:S04]  /*70670*/  LDL.LU R20, [R1+0xba0] ;  /* 0x000ba00001147983 */ /* 0x001ea80000300800 */
[----:B------:R-:W2:Y:S04]  /*70680*/  LDL.LU R21, [R1+0xba4] ;  /* 0x000ba40001157983 */ /* 0x000ea80000300800 */
[----:B-1----:R-:W2:Y:S04]  /*70690*/  LDL.LU R22, [R1+0xba8] ;  /* 0x000ba80001167983 */ /* 0x002ea80000300800 */
[----:B------:R-:W2:Y:S01]  /*706a0*/  LDL.LU R23, [R1+0xbac] ;  /* 0x000bac0001177983 */ /* 0x000ea20000300800 */
[C---:B---3--:R-:W-:Y:S03]  /*706b0*/  HMMA.16816.F32.BF16 R24, R16.reuse, R24, R8 ;  /* 0x000000181018723c */ /* 0x048fe60000041808 */
[----:B------:R-:W3:Y:S11]  /*706c0*/  LDL.LU.64 R8, [R1+0x3e90] ;  /* 0x003e900001087983 */ /* 0x000ef60000300a00 */
[----:B------:R-:W-:Y:S09]  /*706d0*/  @!UPT UIADD3 URZ, URZ, URZ, URZ ;  /* 0x0000003f3f3ff290 */ /* 0x000ff2000fffe03f */
[----:B------:R-:W-:Y:S04]  /*706e0*/  STL.64 [R1+0x7a0], R24 ;  /* 0x0007a01801007387 */ /* 0x000fe80000100a00 */
[----:B------:R0:W-:Y:S04]  /*706f0*/  STL.64 [R1+0x7a8], R26 ;  /* 0x0007a81a01007387 */ /* 0x0001e80000100a00 */
[----:B0-----:R-:W3:Y:S04]  /*70700*/  LDL.LU.64 R26, [R1+0x3e88] ;  /* 0x003e8800011a7983 */ /* 0x001ee80000300a00 */
[----:B------:R-:W3:Y:S02]  /*70710*/  LDL.LU.64 R24, [R1+0x3e80] ;  /* 0x003e800001187983 */ /* 0x000ee40000300a00 */
[C---:B---3--:R-:W-:Y:S11]  /*70720*/  HMMA.16816.F32.BF16 R24, R16.reuse, R8, R24 ;  /* 0x000000081018723c */ /* 0x048ff60000041818 */
[----:B------:R-:W-:Y:S11]  /*70730*/  @!UPT UIADD3 URZ, URZ, URZ, URZ ;  /* 0x0000003f3f3ff290 */ /* 0x000ff6000fffe03f */
[----:B------:R-:W-:Y:S01]  /*70740*/  @!UPT UIADD3 URZ, URZ, URZ, URZ ;  /* 0x0000003f3f3ff290 */ /* 0x000fe2000fffe03f */
[----:B------:R0:W-:Y:S04]  /*70750*/  STL.64 [R1+0x790], R24 ;  /* 0x0007901801007387 */ /* 0x0001e80000100a00 */
[----:B------:R4:W-:Y:S04]  /*70760*/  STL.64 [R1+0x798], R26 ;  /* 0x0007981a01007387 */ /* 0x0009e80000100a00 */
[----:B0-----:R-:W4:Y:S01]  /*70770*/  LDL.LU.64 R24, [R1+0x3e78] ;  /* 0x003e780001187983 */ /* 0x001f220000300a00 */
[----:B------:R-:W-:Y:S02]  /*70780*/  IMAD.MOV.U32 R28, RZ, RZ, R8 ;  /* 0x000000ffff1c7224 */ /* 0x000fe400078e0008 */
[----:B------:R-:W-:Y:S01]  /*70790*/  IMAD.MOV.U32 R11, RZ, RZ, R9 ;  /* 0x000000ffff0b7224 */ /* 0x000fe200078e0009 */
[----:B------:R-:W3:Y:S04]  /*707a0*/  LDL.LU R10, [R1+0x3e70] ;  /* 0x003e7000010a7983 */ /* 0x000ee80000300800 */
[----:B------:R-:W2:Y:S01]  /*707b0*/  LDL.LU.64 R8, [R1+0x3e68] ;  /* 0x003e680001087983 */ /* 0x000ea20000300a00 */
[C---:B----4-:R-:W-:Y:S03]  /*707c0*/  HMMA.16816.F32.BF16 R24, R16.reuse, R24, R4 ;  /* 0x000000181018723c */ /* 0x050fe60000041804 */
[----:B------:R-:W4:Y:S04]  /*707d0*/  LDL.LU.64 R6, [R1+0x3e60] ;  /* 0x003e600001067983 */ /* 0x000f280000300a00 */
[----:B------:R-:W4:Y:S11]  /*707e0*/  LDL.LU.64 R4, [R1+0x3e58] ;  /* 0x003e580001047983 */ /* 0x000f360000300a00 */
[----:B------:R-:W-:Y:S05]  /*707f0*/  @!UPT UIADD3 URZ, URZ, URZ, URZ ;  /* 0x0000003f3f3ff290 */ /* 0x000fea000fffe03f */
[----:B------:R0:W-:Y:S04]  /*70800*/  STL.64 [R1+0x780], R24 ;  /* 0x0007801801007387 */ /* 0x0001e80000100a00 */
[----:B------:R4:W-:Y:S04]  /*70810*/  STL.64 [R1+0x788], R26 ;  /* 0x0007881a01007387 */ /* 0x0009e80000100a00 */
[----:B0-----:R-:W4:Y:S02]  /*70820*/  LDL.LU.64 R24, [R1+0x3e50] ;  /* 0x003e500001187983 */ /* 0x001f240000300a00 */
[C---:B----4-:R-:W-:Y:S02]  /*70830*/  HMMA.16816.F32.BF16 R24, R16.reuse, R24, R4 ;  /* 0x000000181018723c */ /* 0x050fe40000041804 */
[----:B------:R-:W4:Y:S04]  /*70840*/  LDL.LU.64 R6, [R1+0x3e48] ;  /* 0x003e480001067983 */ /* 0x000f280000300a00 */
[----:B------:R-:W4:Y:S11]  /*70850*/  LDL.LU.64 R4, [R1+0x3e40] ;  /* 0x003e400001047983 */ /* 0x000f360000300a00 */
[----:B------:R-:W-:Y:S06]  /*70860*/  @!UPT UIADD3 URZ, URZ, URZ, URZ ;  /* 0x0000003f3f3ff290 */ /* 0x000fec000fffe03f */
        /* <DEDUP_REMOVED lines=11> */
[----:B------:R-:W4:Y:S11]  /*70920*/  LDL.LU.64 R4, [R1+0x3e18] ;  /* 0x003e180001047983 */ /* 0x000f360000300a00 */
[----:B------:R-:W-:Y:S10]  /*70930*/  @!UPT UIADD3 URZ, URZ, URZ, URZ ;  /* 0x0000003f3f3ff290 */ /* 0x000ff4000fffe03f */
[----:B------:R-:W-:Y:S04]  /*70940*/  STL.64 [R1+0x750], R24 ;  /* 0x0007501801007387 */ /* 0x000fe80000100a00 */
[----:B------:R0:W-:Y:S04]  /*70950*/  STL.64 [R1+0x758], R26 ;  /* 0x0007581a01007387 */ /* 0x0001e80000100a00 */
[----:B0-----:R-:W4:Y:S04]  /*70960*/  LDL.LU.64 R26, [R1+0x3e10] ;  /* 0x003e1000011a7983 */ /* 0x001f280000300a00 */
[----:B------:R-:W4:Y:S02]  /*70970*/  LDL.LU.64 R24, [R1+0x3e08] ;  /* 0x003e080001187983 */ /* 0x000f240000300a00 */
[----:B----4-:R-:W-:Y:S11]  /*70980*/  HMMA.16816.F32.BF16 R24, R16, R4, R24 ;  /* 0x000000041018723c */ /* 0x010ff60000041818 */
[----:B------:R-:W-:Y:S11]  /*70990*/  @!UPT UIADD3 URZ, URZ, URZ, URZ ;  /* 0x0000003f3f3ff290 */ /* 0x000ff6000fffe03f */
[----:B------:R-:W-:Y:S01]  /*709a0*/  @!UPT UIADD3 URZ, URZ, URZ, URZ ;  /* 0x0000003f3f3ff290 */ /* 0x000fe2000fffe03f */
[----:B------:R0:W-:Y:S04]  /*709b0*/  STL.64 [R1+0x740], R24 ;  /* 0x0007401801007387 */ /* 0x0001e80000100a00 */
[----:B------:R1:W-:Y:S04]  /*709c0*/  STL.64 [R1+0x748], R26 ;  /* 0x0007481a01007387 */ /* 0x0003e80000100a00 */
[----:B0-----:R-:W4:Y:S01]  /*709d0*/  LDL.LU.64 R24, [R1+0x3e00] ;  /* 0x003e000001187983 */ /* 0x001f220000300a00 */
[----:B-1----:R-:W-:-:S03]  /*709e0*/  IMAD.MOV.U32 R27, RZ, RZ, R4 ;  /* 0x000000ffff1b7224 */ /* 0x002fc600078e0004 */
[----:B------:R-:W2:Y:S01]  /*709f0*/  LDL.LU.64 R6, [R1+0x3df8] ;  /* 0x003df80001067983 */ /* 0x000ea20000300a00 */
[----:B------:R-:W-:-:S03]  /*70a00*/  IMAD.MOV.U32 R26, RZ, RZ, R5 ;  /* 0x000000ffff1a7224 */ /* 0x000fc600078e0005 */
[----:B------:R-:W2:Y:S02]  /*70a10*/  LDL.LU.64 R4, [R1+0x3df0] ;  /* 0x003df00001047983 */ /* 0x000ea40000300a00 */
[C---:B--2---:R-:W-:Y:S11]  /*70a20*/  HMMA.16816.F32.BF16 R12, R16.reuse, R4, R12 ;  /* 0x00000004100c723c */ /* 0x044ff6000004180c */
[----:B------:R-:W-:Y:S11]  /*70a30*/  @!UPT UIADD3 URZ, URZ, URZ, URZ ;  /* 0x0000003f3f3ff290 */ /* 0x000ff6000fffe03f */
[----:B------:R-:W-:Y:S01]  /*70a40*/  @!UPT UIADD3 URZ, URZ, URZ, URZ ;  /* 0x0000003f3f3ff290 */ /* 0x000fe2000fffe03f */
[----:B------:R-:W-:Y:S04]  /*70a50*/  STL.64 [R1+0x730], R12 ;  /* 0x0007300c01007387 */ /* 0x000fe80000100a00 */
[----:B------:R0:W-:Y:S04]  /*70a60*/  STL.64 [R1+0x738], R14 ;  /* 0x0007380e01007387 */ /* 0x0001e80000100a00 */
[----:B0-----:R-:W4:Y:S04]  /*70a70*/  LDL.LU.64 R14, [R1+0x3de8] ;  /* 0x003de800010e7983 */ /* 0x001f280000300a00 */
[----:B------:R-:W4:Y:S04]  /*70a80*/  LDL.LU.64 R12, [R1+0x3de0] ;  /* 0x003de000010c7983 */ /* 0x000f280000300a00 */
[----:B------:R-:W-:Y:S04]  /*70a90*/  STL.64 [R1+0x3ce8], R6 ;  /* 0x003ce80601007387 */ /* 0x000fe80000100a00 */
[----:B------:R-:W-:Y:S01]  /*70aa0*/  STL.64 [R1+0x3ce0], R4 ;  /* 0x003ce00401007387 */ /* 0x000fe20000100a00 */
[----:B----4-:R-:W-:Y:S03]  /*70ab0*/  HMMA.16816.F32.BF16 R16, R16, R24, R12 ;  /* 0x000000181010723c */ /* 0x010fe6000004180c */
[----:B------:R-:W2:Y:S04]  /*70ac0*/  LDL.LU.64 R14, [R1+0x3dd8] ;  /* 0x003dd800010e7983 */ /* 0x000ea80000300a00 */
[----:B------:R-:W2:Y:S11]  /*70ad0*/  LDL.LU.64 R12, [R1+0x3dd0] ;  /* 0x003dd000010c7983 */ /* 0x000eb60000300a00 */
[----:B------:R-:W-:Y:S05]  /*70ae0*/  @!UPT UIADD3 URZ, URZ, URZ, URZ ;  /* 0x0000003f3f3ff290 */ /* 0x000fea000fffe03f */
[----:B------:R0:W-:Y:S04]  /*70af0*/  STL.64 [R1+0x720], R16 ;  /* 0x0007201001007387 */ /* 0x0001e80000100a00 */
[----:B------:R-:W-:Y:S04]  /*70b00*/  STL.64 [R1+0x728], R18 ;  /* 0x0007281201007387 */ /* 0x000fe80000100a00 */
[----:B0-----:R-:W4:Y:S04]  /*70b10*/  LDL.64 R16, [R1+0x180] ;  /* 0x0001800001107983 */ /* 0x001f280000100a00 */
[----:B------:R0:W-:Y:S04]  /*70b20*/  STL.64 [R1+0x3cd8], R24 ;  /* 0x003cd81801007387 */ /* 0x0001e80000100a00 */
[----:B------:R1:W-:Y:S04]  /*70b30*/  STL.64 [R1+0x3d98], R26 ;  /* 0x003d981a01007387 */ /* 0x0003e80000100a00 */
[----:B0-----:R-:W3:Y:S04]  /*70b40*/  LDL.LU R24, [R1+0xb70] ;  /* 0x000b700001187983 */ /* 0x001ee80000300800 */
[----:B------:R-:W3:Y:S04]  /*70b50*/  LDL.LU R25, [R1+0xb74] ;  /* 0x000b740001197983 */ /* 0x000ee80000300800 */
[----:B-1----:R-:W3:Y:S04]  /*70b60*/  LDL.LU R26, [R1+0xb78] ;  /* 0x000b7800011a7983 */ /* 0x002ee80000300800 */
[----:B------:R-:W3:Y:S01]  /*70b70*/  LDL.LU R27, [R1+0xb7c] ;  /* 0x000b7c00011b7983 */ /* 0x000ee20000300800 */
[----:B------:R-:W-:-:S02]  /*70b80*/  IMAD.MOV.U32 R4, RZ, RZ, R2 ;  /* 0x000000ffff047224 */ /* 0x000fc400078e0002 */
[----:B------:R-:W-:-:S07]  /*70b90*/  IMAD.MOV.U32 R5, RZ, RZ, R0 ;  /* 0x000000ffff057224 */ /* 0x000fce00078e0000 */
[----:B--2---:R-:W-:Y:S01]  /*70ba0*/  HMMA.16816.F32.BF16 R4, R12, R4, R20 ;  /* 0x000000040c04723c */ /* 0x004fe20000041814 */
[----:B---3--:R-:W-:Y:S04]  /*70bb0*/  STL.64 [R1+0x3db8], R26 ;  /* 0x003db81a01007387 */ /* 0x008fe80000100a00 */
[----:B------:R0:W-:Y:S04]  /*70bc0*/  STL.64 [R1+0x3db0], R24 ;  /* 0x003db01801007387 */ /* 0x0001e80000100a00 */
[----:B0-----:R-:W4:Y:S04]  /*70bd0*/  LDL.LU R24, [R1+0xb80] ;  /* 0x000b800001187983 */ /* 0x001f280000300800 */
[----:B------:R-:W4:Y:S04]  /*70be0*/  LDL.LU R25, [R1+0xb84] ;  /* 0x000b840001197983 */ /* 0x000f280000300800 */
[----:B------:R-:W4:Y:S04]  /*70bf0*/  LDL.LU R26, [R1+0xb88] ;  /* 0x000b8800011a7983 */ /* 0x000f280000300800 */
[----:B------:R-:W4:Y:S04]  /*70c00*/  LDL.LU R27, [R1+0xb8c] ;  /* 0x000b8c00011b7983 */ /* 0x000f280000300800 */
[----:B------:R-:W2:Y:S04]  /*70c10*/  LDL.LU.64 R22, [R1+0x3dc8] ;  /* 0x003dc80001167983 */ /* 0x000ea80000300a00 */
[----:B------:R-:W2:Y:S04]  /*70c20*/  LDL.LU.64 R20, [R1+0x3dc0] ;  /* 0x003dc00001147983 */ /* 0x000ea80000300a00 */
[----:B------:R-:W-:Y:S04]  /*70c30*/  STL.64 [R1+0x710], R4 ;  /* 0x0007100401007387 */ /* 0x000fe80000100a00 */
[----:B------:R2:W-:Y:S01]  /*70c40*/  STL.64 [R1+0x718], R6 ;  /* 0x0007180601007387 */ /* 0x0005e20000100a00 */
[----:B------:R-:W-:-:S02]  /*70c50*/  IMAD.MOV.U32 R18, RZ, RZ, R12 ;  /* 0x000000ffff127224 */ /* 0x000fc400078e000c */
[----:B------:R-:W-:Y:S02]  /*70c60*/  IMAD.MOV.U32 R3, RZ, RZ, R13 ;  /* 0x000000ffff037224 */ /* 0x000fe400078e000d */
[----:B------:R-:W-:Y:S02]  /*70c70*/  IMAD.MOV.U32 R2, RZ, RZ, R14 ;  /* 0x000000ffff027224 */ /* 0x000fe400078e000e */
[----:B------:R-:W-:Y:S01]  /*70c80*/  IMAD.MOV.U32 R0, RZ, RZ, R15 ;  /* 0x000000ffff007224 */ /* 0x000fe200078e000f */
[----:B--2---:R-:W-:Y:S11]  /*70c90*/  HMMA.16816.F32.BF16 R4, R12, R8, R20 ;  /* 0x000000080c04723c */ /* 0x004ff60000041814 */
[----:B------:R-:W-:Y:S11]  /*70ca0*/  @!UPT UIADD3 URZ, URZ, URZ, URZ ;  /* 0x0000003f3f3ff290 */ /* 0x000ff6000fffe03f */
[----:B------:R-:W-:Y:S01]  /*70cb0*/  @!UPT UIADD3 URZ, URZ, URZ, URZ ;  /* 0x0000003f3f3ff290 */ /* 0x000fe2000fffe03f */
[----:B------:R0:W-:Y:S04]  /*70cc0*/  STL.64 [R1+0x700], R4 ;  /* 0x0007000401007387 */ /* 0x0001e80000100a00 */
[----:B------:R1:W-:Y:S04]  /*70cd0*/  STL.64 [R1+0x708], R6 ;  /* 0x0007080601007387 */ /* 0x0003e80000100a00 */
[----:B------:R-:W2:Y:S04]  /*70ce0*/  LDL.64 R20, [R1+0x160] ;  /* 0x0001600001147983 */ /* 0x000ea80000100a00 */
[----:B0-----:R-:W3:Y:S04]  /*70cf0*/  LDL.LU R4, [R1+0xb50] ;  /* 0x000b500001047983 */ /* 0x001ee80000300800 */
[----:B------:R-:W3:Y:S04]  /*70d00*/  LDL.LU R5, [R1+0xb54] ;  /* 0x000b540001057983 */ /* 0x000ee80000300800 */
[----:B-1----:R-:W3:Y:S04]  /*70d10*/  LDL.LU R6, [R1+0xb58] ;  /* 0x000b580001067983 */ /* 0x002ee80000300800 */
[----:B------:R-:W3:Y:S04]  /*70d20*/  LDL.LU R7, [R1+0xb5c] ;  /* 0x000b5c0001077983 */ /* 0x000ee80000300800 */
[----:B------:R-:W-:Y:S04]  /*70d30*/  STL [R1+0x3d40], R10 ;  /* 0x003d400a01007387 */ /* 0x000fe80000100800 */
[----:B------:R-:W-:Y:S04]  /*70d40*/  STL.64 [R1+0x3d38], R8 ;  /* 0x003d380801007387 */ /* 0x000fe80000100a00 */
[----:B------:R-:W2:Y:S04]  /*70d50*/  LDL.LU R12, [R1+0x60] ;  /* 0x00006000010c7983 */ /* 0x000ea80000300800 */
[----:B------:R-:W2:Y:S04]  /*70d60*/  LDL.LU R13, [R1+0x64] ;  /* 0x00006400010d7983 */ /* 0x000ea80000300800 */
[----:B------:R-:W2:Y:S04]  /*70d70*/  LDL.LU R14, [R1+0x68] ;  /* 0x00006800010e7983 */ /* 0x000ea80000300800 */
[----:B------:R-:W2:Y:S04]  /*70d80*/  LDL.LU R15, [R1+0x6c] ;  /* 0x00006c00010f7983 */ /* 0x000ea80000300800 */
[----:B--2---:R-:W-:Y:S04]  /*70d90*/  STL.64 [R1+0x3b60], R14 ;  /* 0x003b600e01007387 */ /* 0x004fe80000100a00 */
[----:B------:R0:W-:Y:S04]  /*70da0*/  STL.64 [R1+0x3b58], R12 ;  /* 0x003b580c01007387 */ /* 0x0001e80000100a00 */
[----:B0-----:R-:W2:Y:S04]  /*70db0*/  LDL.LU R12, [R1] ;  /* 0x00000000010c7983 */ /* 0x001ea80000300800 */
[----:B------:R-:W2:Y:S04]  /*70dc0*/  LDL.LU R13, [R1+0x4] ;  /* 0x00000400010d7983 */ /* 0x000ea80000300800 */
[----:B------:R-:W2:Y:S04]  /*70dd0*/  LDL.LU R14, [R1+0x8] ;  /* 0x00000800010e7983 */ /* 0x000ea80000300800 */
[----:B------:R-:W2:Y:S04]  /*70de0*/  LDL.LU R15, [R1+0xc] ;  /* 0x00000c00010f7983 */ /* 0x000ea80000300800 */
[----:B--2---:R0:W-:Y:S04]  /*70df0*/  STL.64 [R1+0x3cc0], R14 ;  /* 0x003cc00e01007387 */ /* 0x0041e80000100a00 */
[----:B------:R1:W-:Y:S01]  /*70e00*/  STL.64 [R1+0x3cb8], R12 ;  /* 0x003cb80c01007387 */ /* 0x0003e20000100a00 */
[----:B0-----:R-:W-:-:S02]  /*70e10*/  IMAD.MOV.U32 R14, RZ, RZ, R2 ;  /* 0x000000ffff0e7224 */ /* 0x001fc400078e0002 */
[----:B------:R-:W-:Y:S02]  /*70e20*/  IMAD.MOV.U32 R15, RZ, RZ, R0 ;  /* 0x000000ffff0f7224 */ /* 0x000fe400078e0000 */
[----:B-1----:R-:W-:Y:S02]  /*70e30*/  IMAD.MOV.U32 R12, RZ, RZ, R18 ;  /* 0x000000ffff0c7224 */ /* 0x002fe400078e0012 */
[----:B------:R-:W-:-:S07]  /*70e40*/  IMAD.MOV.U32 R13, RZ, RZ, R3 ;  /* 0x000000ffff0d7224 */ /* 0x000fce00078e0003 */
[C---:B----4-:R-:W-:Y:S01]  /*70e50*/  HMMA.16816.F32.BF16 R24, R12.reuse, R16, R24 ;  /* 0x000000100c18723c */ /* 0x050fe20000041818 */
[----:B------:R-:W-:Y:S02]  /*70e60*/  IMAD.MOV.U32 R2, RZ, RZ, R16 ;  /* 0x000000ffff027224 */ /* 0x000fe400078e0010 */
[----:B------:R-:W-:Y:S11]  /*70e70*/  IMAD.MOV.U32 R0, RZ, RZ, R17 ;  /* 0x000000ffff007224 */ /* 0x000ff600078e0011 */
[----:B------:R-:W-:Y:S09]  /*70e80*/  @!UPT UIADD3 URZ, URZ, URZ, URZ ;  /* 0x0000003f3f3ff290 */ /* 0x000ff2000fffe03f */
[----:B------:R-:W-:Y:S04]  /*70e90*/  STL.64 [R1+0x6f0], R24 ;  /* 0x0006f01801007387 */ /* 0x000fe80000100a00 */
[----:B------:R0:W-:Y:S04]  /*70ea0*/  STL.64 [R1+0x6f8], R26 ;  /* 0x0006f81a01007387 */ /* 0x0001e80000100a00 */
[----:B0-----:R-:W2:Y:S04]  /*70eb0*/  LDL.LU.64 R26, [R1+0x3db8] ;  /* 0x003db800011a7983 */ /* 0x001ea80000300a00 */
[----:B------:R-:W2:Y:S04]  /*70ec0*/  LDL.LU.64 R24, [R1+0x3db0] ;  /* 0x003db00001187983 */ /* 0x000ea80000300a00 */
[----:B------:R-:W4:Y:S04]  /*70ed0*/  LDL.LU.64 R18, [R1+0x3da8] ;  /* 0x003da80001127983 */ /* 0x000f280000300a00 */
[----:B------:R-:W2:Y:S04]  /*70ee0*/  LDL.LU.64 R16, [R1+0x3da0] ;  /* 0x003da00001107983 */ /* 0x000ea80000300a00 */
        /* <DEDUP_REMOVED lines=8> */
[----:B----4-:R-:W-:Y:S04]  /*70f70*/  STL.64 [R1+0x3c80], R18 ;  /* 0x003c801201007387 */ /* 0x010fe80000100a00 */
[----:B------:R0:W-:Y:S04]  /*70f80*/  STL.64 [R1+0x3c78], R16 ;  /* 0x003c781001007387 */ /* 0x0001e80000100a00 */
[----:B0-----:R-:W4:Y:S04]  /*70f90*/  LDL.LU R16, [R1+0xb60] ;  /* 0x000b600001107983 */ /* 0x001f280000300800 */
[----:B------:R-:W4:Y:S04]  /*70fa0*/  LDL.LU R17, [R1+0xb64] ;  /* 0x000b640001117983 */ /* 0x000f280000300800 */
[----:B------:R-:W4:Y:S04]  /*70fb0*/  LDL.LU R18, [R1+0xb68] ;  /* 0x000b680001127983 */ /* 0x000f280000300800 */
[----:B------:R-:W4:Y:S01]  /*70fc0*/  LDL.LU R19, [R1+0xb6c] ;  /* 0x000b6c0001137983 */ /* 0x000f220000300800 */
[----:B------:R-:W-:Y:S01]  /*70fd0*/  IMAD.MOV.U32 R3, RZ, RZ, R21 ;  /* 0x000000ffff037224 */ /* 0x000fe200078e0015 */
[----:B----4-:R-:W-:Y:S11]  /*70fe0*/  HMMA.16816.F32.BF16 R16, R12, R20, R16 ;  /* 0x000000140c10723c */ /* 0x010ff60000041810 */
[----:B------:R-:W-:Y:S11]  /*70ff0*/  @!UPT UIADD3 URZ, URZ, URZ, URZ ;  /* 0x0000003f3f3ff290 */ /* 0x000ff6000fffe03f */
[----:B------:R-:W-:Y:S01]  /*71000*/  @!UPT UIADD3 URZ, URZ, URZ, URZ ;  /* 0x0000003f3f3ff290 */ /* 0x000fe2000fffe03f */
[----:B------:R0:W-:Y:S04]  /*71010*/  STL.64 [R1+0x6d0], R16 ;  /* 0x0006d01001007387 */ /* 0x0001e80000100a00 */
[----:B------:R1:W-:Y:S01]  /*71020*/  STL.64 [R1+0x6d8], R18 ;  /* 0x0006d81201007387 */ /* 0x0003e20000100a00 */
[----:B0-----:R-:W-:-:S03]  /*71030*/  IMAD.MOV.U32 R16, RZ, RZ, R20 ;  /* 0x000000ffff107224 */ /* 0x001fc600078e0014 */
[----:B------:R-:W3:Y:S04]  /*71040*/  LDL.LU.64 R20, [R1+0x3d90] ;  /* 0x003d900001147983 */ /* 0x000ee80000300a00 */
[----:B------:R-:W-:Y:S04]  /*71050*/  STL [R1+0x3ca4], R3 ;  /* 0x003ca40301007387 */ /* 0x000fe80000100800 */
[----:B------:R-:W-:Y:S01]  /*71060*/  STL [R1+0x3ca0], R16 ;  /* 0x003ca01001007387 */ /* 0x000fe20000100800 */
[----:B---3--:R-:W-:Y:S01]  /*71070*/  HMMA.16816.F32.BF16 R4, R12, R20, R4 ;  /* 0x000000140c04723c */ /* 0x008fe20000041804 */
[----:B-1----:R-:W-:-:S02]  /*71080*/  IMAD.MOV.U32 R18, RZ, RZ, R20 ;  /* 0x000000ffff127224 */ /* 0x002fc400078e0014 */
[----:B------:R-:W-:Y:S11]  /*71090*/  IMAD.MOV.U32 R17, RZ, RZ, R21 ;  /* 0x000000ffff117224 */ /* 0x000ff600078e0015 */
[----:B------:R-:W-:Y:S09]  /*710a0*/  @!UPT UIADD3 URZ, URZ, URZ, URZ ;  /* 0x0000003f3f3ff290 */ /* 0x000ff2000fffe03f */
[----:B------:R2:W-:Y:S04]  /*710b0*/  STL.64 [R1+0x6c0], R4 ;  /* 0x0006c00401007387 */ /* 0x0005e80000100a00 */
[----:B------:R-:W-:Y:S04]  /*710c0*/  STL.64 [R1+0x6c8], R6 ;  /* 0x0006c80601007387 */ /* 0x000fe80000100a00 */
[----:B------:R-:W3:Y:S01]  /*710d0*/  LDL.LU R20, [R1+0x4f0] ;  /* 0x0004f00001147983 */ /* 0x000ee20000300800 */
[----:B--2---:R-:W-:-:S03]  /*710e0*/  IMAD.MOV.U32 R4, RZ, RZ, R27 ;  /* 0x000000ffff047224 */ /* 0x004fc600078e001b */
[----:B------:R-:W3:Y:S01]  /*710f0*/  LDL.LU R21, [R1+0x4f4] ;  /* 0x0004f40001157983 */ /* 0x000ee20000300800 */
[----:B------:R-:W-:-:S03]  /*71100*/  IMAD.MOV.U32 R5, RZ, RZ, R26 ;  /* 0x000000ffff057224 */ /* 0x000fc600078e001a */
[----:B------:R-:W2:Y:S04]  /*71110*/  LDL.LU R22, [R1+0x4f8] ;  /* 0x0004f80001167983 */ /* 0x000ea80000300800 */
[----:B------:R-:W2:Y:S04]  /*71120*/  LDL.LU R23, [R1+0x4fc] ;  /* 0x0004fc0001177983 */ /* 0x000ea80000300800 */
[----:B------:R0:W-:Y:S04]  /*71130*/  STL.64 [R1+0x3d00], R4 ;  /* 0x003d000401007387 */ /* 0x0001e80000100a00 */
[----:B------:R-:W4:Y:S04]  /*71140*/  LDL.LU R24, [R1+0xac0] ;  /* 0x000ac00001187983 */ /* 0x000f280000300800 */
[----:B------:R-:W4:Y:S04]  /*71150*/  LDL.LU R25, [R1+0xac4] ;  /* 0x000ac40001197983 */ /* 0x000f280000300800 */
[----:B------:R-:W2:Y:S04]  /*71160*/  LDL.LU R26, [R1+0xac8] ;  /* 0x000ac800011a7983 */ /* 0x000ea80000300800 */
[----:B------:R-:W2:Y:S04]  /*71170*/  LDL.LU R27, [R1+0xacc] ;  /* 0x000acc00011b7983 */ /* 0x000ea80000300800 */
[----:B0-----:R-:W2:Y:S04]  /*71180*/  LDL.64 R4, [R1+0xe0] ;  /* 0x0000e00001047983 */ /* 0x001ea80000100a00 */
[----:B--2---:R0:W-:Y:S04]  /*71190*/  STL.64 [R1+0x3d18], R4 ;  /* 0x003d180401007387 */ /* 0x0041e80000100a00 */
[----:B0-----:R-:W2:Y:S04]  /*711a0*/  LDL.64 R4, [R1+0xf0] ;  /* 0x0000f00001047983 */ /* 0x001ea80000100a00 */
[----:B--2---:R-:W-:Y:S04]  /*711b0*/  STL.64 [R1+0x3d30], R4 ;  /* 0x003d300401007387 */ /* 0x004fe80000100a00 */
[----:B------:R-:W-:Y:S04]  /*711c0*/  STL.64 [R1+0x3cf8], R26 ;  /* 0x003cf81a01007387 */ /* 0x000fe80000100a00 */
[----:B----4-:R0:W-:Y:S04]  /*711d0*/  STL.64 [R1+0x3cf0], R24 ;  /* 0x003cf01801007387 */ /* 0x0101e80000100a00 */
[----:B0-----:R-:W2:Y:S04]  /*711e0*/  LDL.LU R24, [R1+0xad0] ;  /* 0x000ad00001187983 */ /* 0x001ea80000300800 */
[----:B------:R-:W2:Y:S04]  /*711f0*/  LDL.LU R25, [R1+0xad4] ;  /* 0x000ad40001197983 */ /* 0x000ea80000300800 */
[----:B------:R-:W4:Y:S04]  /*71200*/  LDL.LU R26, [R1+0xad8] ;  /* 0x000ad800011a7983 */ /* 0x000f280000300800 */
[----:B------:R-:W4:Y:S04]  /*71210*/  LDL.LU R27, [R1+0xadc] ;  /* 0x000adc00011b7983 */ /* 0x000f280000300800 */
[----:B------:R-:W2:Y:S04]  /*71220*/  LDL.LU R4, [R1+0xb00] ;  /* 0x000b000001047983 */ /* 0x000ea80000300800 */
        /* <DEDUP_REMOVED lines=12> */
[----:B------:R-:W-:-:S05]  /*712f0*/  IMAD.MOV.U32 R5, RZ, RZ, R11 ;  /* 0x000000ffff057224 */ /* 0x000fca00078e000b */
[----:B------:R0:W-:Y:S04]  /*71300*/  STL.64 [R1+0x3d70], R4 ;  /* 0x003d700401007387 */ /* 0x0001e80000100a00 */
[----:B0-----:R-:W2:Y:S04]  /*71310*/  LDL.64 R4, [R1+0x130] ;  /* 0x0001300001047983 */ /* 0x001ea80000100a00 */
[----:B--2---:R0:W-:Y:S04]  /*71320*/  STL.64 [R1+0x3d88], R4 ;  /* 0x003d880401007387 */ /* 0x0041e80000100a00 */
[----:B0-----:R-:W2:Y:S04]  /*71330*/  LDL.LU R4, [R1+0xb40] ;  /* 0x000b400001047983 */ /* 0x001ea80000300800 */
[----:B------:R-:W2:Y:S04]  /*71340*/  LDL.LU R5, [R1+0xb44] ;  /* 0x000b440001057983 */ /* 0x000ea80000300800 */
[----:B------:R-:W2:Y:S04]  /*71350*/  LDL.LU R6, [R1+0xb48] ;  /* 0x000b480001067983 */ /* 0x000ea80000300800 */
[----:B------:R-:W2:Y:S04]  /*71360*/  LDL.LU R7, [R1+0xb4c] ;  /* 0x000b4c0001077983 */ /* 0x000ea80000300800 */
[----:B------:R-:W2:Y:S04]  /*71370*/  LDL.64 R8, [R1+0x110] ;  /* 0x0001100001087983 */ /* 0x000ea80000100a00 */
[----:B--2---:R0:W-:Y:S04]  /*71380*/  STL.64 [R1+0x3d68], R8 ;  /* 0x003d680801007387 */ /* 0x0041e80000100a00 */
        /* <DEDUP_REMOVED lines=20> */
[----:B------:R-:W2:Y:S04]  /*714d0*/  LDL.LU R26, [R1+0xaf8] ;  /* 0x000af800011a7983 */ /* 0x000ea80000300800 */
[----:B------:R-:W2:Y:S04]  /*714e0*/  LDL.LU R27, [R1+0xafc] ;  /* 0x000afc00011b7983 */ /* 0x000ea80000300800 */
[----:B------:R-:W-:Y:S04]  /*714f0*/  STL.64 [R1+0x3cd0], R22 ;  /* 0x003cd01601007387 */ /* 0x000fe80000100a00 */
[----:B---3--:R0:W-:Y:S04]  /*71500*/  STL.64 [R1+0x3cc8], R20 ;  /* 0x003cc81401007387 */ /* 0x0081e80000100a00 */
[----:B0-----:R-:W3:Y:S04]  /*71510*/  LDL.LU R20, [R1+0xab0] ;  /* 0x000ab00001147983 */ /* 0x001ee80000300800 */
[----:B------:R-:W3:Y:S04]  /*71520*/  LDL.LU R21, [R1+0xab4] ;  /* 0x000ab40001157983 */ /* 0x000ee80000300800 */
[----:B------:R-:W3:Y:S04]  /*71530*/  LDL.LU R22, [R1+0xab8] ;  /* 0x000ab80001167983 */ /* 0x000ee80000300800 */
[----:B------:R-:W3:Y:S04]  /*71540*/  LDL.LU R23, [R1+0xabc] ;  /* 0x000abc0001177983 */ /* 0x000ee80000300800 */
[----:B------:R0:W-:Y:S04]  /*71550*/  STL [R1+0x3cac], R17 ;  /* 0x003cac1101007387 */ /* 0x0001e80000100800 */
[----:B------:R-:W-:Y:S04]  /*71560*/  STL [R1+0x3ca8], R18 ;  /* 0x003ca81201007387 */ /* 0x000fe80000100800 */
[----:B0-----:R-:W4:Y:S02]  /*71570*/  LDL.64 R16, [R1+0x140] ;  /* 0x0001400001107983 */ /* 0x001f240000100a00 */
[----:B----4-:R-:W-:Y:S11]  /*71580*/  HMMA.16816.F32.BF16 R4, R12, R16, R4 ;  /* 0x000000100c04723c */ /* 0x010ff60000041804 */
[----:B------:R-:W-:Y:S11]  /*71590*/  @!UPT UIADD3 URZ, URZ, URZ, URZ ;  /* 0x0000003f3f3ff290 */ /* 0x000ff6000fffe03f */
[----:B------:R-:W-:Y:S01]  /*715a0*/  @!UPT UIADD3 URZ, URZ, URZ, URZ ;  /* 0x0000003f3f3ff290 */ /* 0x000fe2000fffe03f */
[----:B------:R0:W-:Y:S04]  /*715b0*/  STL.64 [R1+0x6b0], R4 ;  /* 0x0006b00401007387 */ /* 0x0001e80000100a00 */
[----:B------:R-:W-:Y:S04]  /*715c0*/  STL.64 [R1+0x6b8], R6 ;  /* 0x0006b80601007387 */ /* 0x000fe80000100a00 */
[----:B0-----:R-:W4:Y:S01]  /*715d0*/  LDL.LU.64 R4, [R1+0x3d88] ;  /* 0x003d880001047983 */ /* 0x001f220000300a00 */
[----:B------:R-:W-:Y:S02]  /*715e0*/  IMAD.MOV.U32 R19, RZ, RZ, R17 ;  /* 0x000000ffff137224 */ /* 0x000fe400078e0011 */
[----:B------:R-:W-:-:S03]  /*715f0*/  IMAD.MOV.U32 R28, RZ, RZ, R16 ;  /* 0x000000ffff1c7224 */ /* 0x000fc600078e0010 */
[----:B------:R-:W-:Y:S04]  /*71600*/  STL [R1+0x3cb4], R19 ;  /* 0x003cb41301007387 */ /* 0x000fe80000100800 */
[----:B------:R-:W2:Y:S04]  /*71610*/  LDL.64 R16, [R1+0x100] ;  /* 0x0001000001107983 */ /* 0x000ea80000100a00 */
[----:B------:R-:W-:Y:S01]  /*71620*/  STL [R1+0x3cb0], R28 ;  /* 0x003cb01c01007387 */ /* 0x000fe20000100800 */
[----:B----4-:R-:W-:Y:S01]  /*71630*/  HMMA.16816.F32.BF16 R8, R12, R4, R8 ;  /* 0x000000040c08723c */ /* 0x010fe20000041808 */
[----:B------:R-:W-:-:S02]  /*71640*/  IMAD.MOV.U32 R2, RZ, RZ, R4 ;  /* 0x000000ffff027224 */ /* 0x000fc400078e0004 */
[----:B------:R-:W-:Y:S11]  /*71650*/  IMAD.MOV.U32 R29, RZ, RZ, R5 ;  /* 0x000000ffff1d7224 */ /* 0x000ff600078e0005 */
[----:B------:R-:W-:Y:S09]  /*71660*/  @!UPT UIADD3 URZ, URZ, URZ, URZ ;  /* 0x0000003f3f3ff290 */ /* 0x000ff2000fffe03f */
[----:B------:R-:W-:Y:S04]  /*71670*/  STL.64 [R1+0x6a0], R8 ;  /* 0x0006a00801007387 */ /* 0x000fe80000100a00 */
[----:B------:R0:W-:Y:S04]  /*71680*/  STL.64 [R1+0x6a8], R10 ;  /* 0x0006a80a01007387 */ /* 0x0001e80000100a00 */
[----:B0-----:R-:W4:Y:S04]  /*71690*/  LDL.LU.64 R10, [R1+0x3d80] ;  /* 0x003d8000010a7983 */ /* 0x001f280000300a00 */
[----:B------:R-:W4:Y:S04]  /*716a0*/  LDL.LU.64 R8, [R1+0x3d78] ;  /* 0x003d780001087983 */ /* 0x000f280000300a00 */
[----:B------:R-:W4:Y:S02]  /*716b0*/  LDL.LU.64 R4, [R1+0x3d70] ;  /* 0x003d700001047983 */ /* 0x000f240000300a00 */
        /* <DEDUP_REMOVED lines=10> */
[----:B------:R-:W-:Y:S04]  /*71760*/  STL.64 [R1+0x680], R4 ;  /* 0x0006800401007387 */ /* 0x000fe80000100a00 */
[----:B------:R0:W-:Y:S04]  /*71770*/  STL.64 [R1+0x688], R6 ;  /* 0x0006880601007387 */ /* 0x0001e80000100a00 */
[----:B0-----:R-:W2:Y:S04]  /*71780*/  LDL.LU.64 R6, [R1+0x3d50] ;  /* 0x003d500001067983 */ /* 0x001ea80000300a00 */
[----:B------:R-:W2:Y:S01]  /*71790*/  LDL.LU.64 R4, [R1+0x3d48] ;  /* 0x003d480001047983 */ /* 0x000ea20000300a00 */
[----:B------:R-:W-:-:S02]  /*717a0*/  IMAD.MOV.U32 R0, RZ, RZ, R8 ;  /* 0x000000ffff007224 */ /* 0x000fc400078e0008 */
[----:B------:R-:W-:Y:S01]  /*717b0*/  IMAD.MOV.U32 R11, RZ, RZ, R9 ;  /* 0x000000ffff0b7224 */ /* 0x000fe200078e0009 */
[----:B------:R-:W4:Y:S04]  /*717c0*/  LDL.LU R10, [R1+0x3d40] ;  /* 0x003d4000010a7983 */ /* 0x000f280000300800 */
[----:B------:R-:W3:Y:S01]  /*717d0*/  LDL.LU.64 R8, [R1+0x3d38] ;  /* 0x003d380001087983 */ /* 0x000ee20000300a00 */
[C---:B--2---:R-:W-:Y:S11]  /*717e0*/  HMMA.16816.F32.BF16 R4, R12.reuse, R16, R4 ;  /* 0x000000100c04723c */ /* 0x044ff60000041804 */
[----:B------:R-:W-:Y:S11]  /*717f0*/  @!UPT UIADD3 URZ, URZ, URZ, URZ ;  /* 0x0000003f3f3ff290 */ /* 0x000ff6000fffe03f */
[----:B------:R-:W-:Y:S01]  /*71800*/  @!UPT UIADD3 URZ, URZ, URZ, URZ ;  /* 0x0000003f3f3ff290 */ /* 0x000fe2000fffe03f */
[----:B------:R0:W-:Y:S04]  /*71810*/  STL.64 [R1+0x670], R4 ;  /* 0x0006700401007387 */ /* 0x0001e80000100a00 */
[----:B------:R-:W-:Y:S04]  /*71820*/  STL.64 [R1+0x678], R6 ;  /* 0x0006780601007387 */ /* 0x000fe80000100a00 */
[----:B0-----:R-:W2:Y:S01]  /*71830*/  LDL.LU.64 R4, [R1+0x3d30] ;  /* 0x003d300001047983 */ /* 0x001ea20000300a00 */
[----:B------:R-:W-:Y:S02]  /*71840*/  IMAD.MOV.U32 R3, RZ, RZ, R16 ;  /* 0x000000ffff037224 */ /* 0x000fe400078e0010 */
[----:B------:R-:W-:Y:S01]  /*71850*/  IMAD.MOV.U32 R16, RZ, RZ, R17 ;  /* 0x000000ffff107224 */ /* 0x000fe200078e0011 */
[----:B--2---:R-:W-:Y:S01]  /*71860*/  HMMA.16816.F32.BF16 R24, R12, R4, R24 ;  /* 0x000000040c18723c */ /* 0x004fe20000041818 */
[----:B------:R-:W-:-:S02]  /*71870*/  IMAD.MOV.U32 R17, RZ, RZ, R4 ;  /* 0x000000ffff117224 */ /* 0x000fc400078e0004 */
[----:B------:R-:W-:Y:S11]  /*71880*/  IMAD.MOV.U32 R18, RZ, RZ, R5 ;  /* 0x000000ffff127224 */ /* 0x000ff600078e0005 */
[----:B------:R-:W-:Y:S09]  /*71890*/  @!UPT UIADD3 URZ, URZ, URZ, URZ ;  /* 0x0000003f3f3ff290 */ /* 0x000ff2000fffe03f */
[----:B------:R-:W-:Y:S04]  /*718a0*/  STL.64 [R1+0x660], R24 ;  /* 0x0006601801007387 */ /* 0x000fe80000100a00 */
[----:B------:R0:W-:Y:S04]  /*718b0*/  STL.64 [R1+0x668], R26 ;  /* 0x0006681a01007387 */ /* 0x0001e80000100a00 */
[----:B0-----:R-:W2:Y:S04]  /*718c0*/  LDL.LU.64 R26, [R1+0x3d28] ;  /* 0x003d2800011a7983 */ /* 0x001ea80000300a00 */
[----:B------:R-:W2:Y:S04]  /*718d0*/  LDL.LU.64 R24, [R1+0x3d20] ;  /* 0x003d200001187983 */ /* 0x000ea80000300a00 */
[----:B------:R-:W2:Y:S02]  /*718e0*/  LDL.LU.64 R4, [R1+0x3d18] ;  /* 0x003d180001047983 */ /* 0x000ea40000300a00 */
        /* <DEDUP_REMOVED lines=9> */
[C---:B--2---:R-:W-:Y:S02]  /*71980*/  HMMA.16816.F32.BF16 R4, R12.reuse, R4, R24 ;  /* 0x000000040c04723c */ /* 0x044fe40000041818 */
[----:B------:R-:W2:Y:S04]  /*71990*/  LDL.LU.64 R26, [R1+0x3cf8] ;  /* 0x003cf800011a7983 */ /* 0x000ea80000300a00 */
[----:B------:R-:W2:Y:S11]  /*719a0*/  LDL.LU.64 R24, [R1+0x3cf0] ;  /* 0x003cf00001187983 */ /* 0x000eb60000300a00 */
[----:B------:R-:W-:Y:S06]  /*719b0*/  @!UPT UIADD3 URZ, URZ, URZ, URZ ;  /* 0x0000003f3f3ff290 */ /* 0x000fec000fffe03f */
[----:B------:R-:W-:Y:S04]  /*719c0*/  STL.64 [R1+0x640], R4 ;  /* 0x0006400401007387 */ /* 0x000fe80000100a00 */
[----:B------:R0:W-:Y:S04]  /*719d0*/  STL.64 [R1+0x648], R6 ;  /* 0x0006480601007387 */ /* 0x0001e80000100a00 */
[----:B0-----:R-:W2:Y:S04]  /*719e0*/  LDL.LU.64 R6, [R1+0x3ce8] ;  /* 0x003ce80001067983 */ /* 0x001ea80000300a00 */
[----:B------:R-:W2:Y:S02]  /*719f0*/  LDL.LU.64 R4, [R1+0x3ce0] ;  /* 0x003ce00001047983 */ /* 0x000ea40000300a00 */
[C---:B--2---:R-:W-:Y:S11]  /*71a00*/  HMMA.16816.F32.BF16 R24, R12.reuse, R4, R24 ;  /* 0x000000040c18723c */ /* 0x044ff60000041818 */
[----:B------:R-:W-:Y:S11]  /*71a10*/  @!UPT UIADD3 URZ, URZ, URZ, URZ ;  /* 0x0000003f3f3ff290 */ /* 0x000ff6000fffe03f */
[----:B------:R-:W-:Y:S01]  /*71a20*/  @!UPT UIADD3 URZ, URZ, URZ, URZ ;  /* 0x0000003f3f3ff290 */ /* 0x000fe2000fffe03f */
[----:B------:R0:W-:Y:S04]  /*71a30*/  STL.64 [R1+0x630], R24 ;  /* 0x0006301801007387 */ /* 0x0001e80000100a00 */
[----:B------:R-:W-:Y:S04]  /*71a40*/  STL.64 [R1+0x638], R26 ;  /* 0x0006381a01007387 */ /* 0x000fe80000100a00 */
[----:B0-----:R-:W3:Y:S04]  /*71a50*/  LDL.LU.64 R24, [R1+0x3cd8] ;  /* 0x003cd80001187983 */ /* 0x001ee80000300a00 */
[----:B------:R-:W-:Y:S04]  /*71a60*/  STL.64 [R1+0x3b88], R6 ;  /* 0x003b880601007387 */ /* 0x000fe80000100a00 */
        /* <DEDUP_REMOVED lines=13> */
[----:B------:R0:W-:Y:S04]  /*71b40*/  STL.64 [R1+0x3b90], R24 ;  /* 0x003b901801007387 */ /* 0x0001e80000100a00 */
[----:B0-----:R-:W2:Y:S01]  /*71b50*/  LDL.64 R24, [R1+0x1a0] ;  /* 0x0001a00001187983 */ /* 0x001ea20000100a00 */
[C---:B---3--:R-:W-:Y:S08]  /*71b60*/  HMMA.16816.F32.BF16 R20, R12.reuse, R8, R20 ;  /* 0x000000080c14723c */ /* 0x048ff00000041814 */
[----:B--2---:R-:W-:Y:S11]  /*71b70*/  HMMA.16816.F32.BF16 R4, R12, R24, R4 ;  /* 0x000000180c04723c */ /* 0x004ff60000041804 */
[----:B------:R-:W-:Y:S11]  /*71b80*/  @!UPT UIADD3 URZ, URZ, URZ, URZ ;  /* 0x0000003f3f3ff290 */ /* 0x000ff6000fffe03f */
[----:B------:R-:W-:Y:S01]  /*71b90*/  @!UPT UIADD3 URZ, URZ, URZ, URZ ;  /* 0x0000003f3f3ff290 */ /* 0x000fe2000fffe03f */
[----:B------:R-:W-:Y:S04]  /*71ba0*/  STL.64 [R1+0x610], R4 ;  /* 0x0006100401007387 */ /* 0x000fe80000100a00 */
[----:B------:R-:W-:Y:S04]  /*71bb0*/  STL.64 [R1+0x618], R6 ;  /* 0x0006180601007387 */ /* 0x000fe80000100a00 */
[----:B----4-:R-:W-:Y:S04]  /*71bc0*/  STL [R1+0x3c08], R10 ;  /* 0x003c080a01007387 */ /* 0x010fe80000100800 */
[----:B------:R-:W-:Y:S04]  /*71bd0*/  STL.64 [R1+0x3c00], R8 ;  /* 0x003c000801007387 */ /* 0x000fe80000100a00 */
[----:B------:R0:W-:Y:S04]  /*71be0*/  STL.64 [R1+0x600], R20 ;  /* 0x0006001401007387 */ /* 0x0001e80000100a00 */
[----:B------:R1:W-:Y:S04]  /*71bf0*/  STL.64 [R1+0x608], R22 ;  /* 0x0006081601007387 */ /* 0x0003e80000100a00 */
[----:B0-----:R-:W2:Y:S04]  /*71c00*/  LDL.LU R20, [R1+0xc70] ;  /* 0x000c700001147983 */ /* 0x001ea80000300800 */
[----:B------:R-:W2:Y:S04]  /*71c10*/  LDL.LU R21, [R1+0xc74] ;  /* 0x000c740001157983 */ /* 0x000ea80000300800 */
[----:B-1----:R-:W3:Y:S04]  /*71c20*/  LDL.LU R22, [R1+0xc78] ;  /* 0x000c780001167983 */ /* 0x002ee80000300800 */
[----:B------:R-:W3:Y:S04]  /*71c30*/  LDL.LU R23, [R1+0xc7c] ;  /* 0x000c7c0001177983 */ /* 0x000ee80000300800 */
[----:B---3--:R-:W-:Y:S04]  /*71c40*/  STL.64 [R1+0x3b20], R22 ;  /* 0x003b201601007387 */ /* 0x008fe80000100a00 */
[----:B--2---:R0:W-:Y:S04]  /*71c50*/  STL.64 [R1+0x3b18], R20 ;  /* 0x003b181401007387 */ /* 0x0041e80000100a00 */
[----:B0-----:R-:W2:Y:S04]  /*71c60*/  LDL.LU R20, [R1+0xc80] ;  /* 0x000c800001147983 */ /* 0x001ea80000300800 */
[----:B------:R-:W2:Y:S04]  /*71c70*/  LDL.LU R21, [R1+0xc84] ;  /* 0x000c840001157983 */ /* 0x000ea80000300800 */
[----:B------:R-:W3:Y:S04]  /*71c80*/  LDL.LU R22, [R1+0xc88] ;  /* 0x000c880001167983 */ /* 0x000ee80000300800 */
[----:B------:R-:W3:Y:S04]  /*71c90*/  LDL.LU R23, [R1+0xc8c] ;  /* 0x000c8c0001177983 */ /* 0x000ee80000300800 */
[----:B---3--:R-:W-:Y:S04]  /*71ca0*/  STL.64 [R1+0x3b30], R22 ;  /* 0x003b301601007387 */ /* 0x008fe80000100a00 */
[----:B--2---:R0:W-:Y:S04]  /*71cb0*/  STL.64 [R1+0x3b28], R20 ;  /* 0x003b281401007387 */ /* 0x0041e80000100a00 */
        /* <DEDUP_REMOVED lines=8> */
[----:B------:R-:W2:Y:S04]  /*71d40*/  LDL.LU R24, [R1+0x240] ;  /* 0x0002400001187983 */ /* 0x000ea80000300800 */
[----:B------:R-:W2:Y:S04]  /*71d50*/  LDL.LU R25, [R1+0x244] ;  /* 0x0002440001197983 */ /* 0x000ea80000300800 */
[----:B------:R-:W3:Y:S04]  /*71d60*/  LDL.LU R26, [R1+0x248] ;  /* 0x00024800011a7983 */ /* 0x000ee80000300800 */
[----:B------:R-:W3:Y:S01]  /*71d70*/  LDL.LU R27, [R1+0x24c] ;  /* 0x00024c00011b7983 */ /* 0x000ee20000300800 */
[----:B0-----:R-:W-:-:S02]  /*71d80*/  IMAD.MOV.U32 R20, RZ, RZ, R5 ;  /* 0x000000ffff147224 */ /* 0x001fc400078e0005 */
[----:B------:R-:W-:Y:S01]  /*71d90*/  IMAD.MOV.U32 R21, RZ, RZ, R4 ;  /* 0x000000ffff157224 */ /* 0x000fe200078e0004 */
[----:B---3--:R-:W-:Y:S04]  /*71da0*/  STL.64 [R1+0x3ba0], R26 ;  /* 0x003ba01a01007387 */ /* 0x008fe80000100a00 */
[----:B--2---:R0:W-:Y:S02]  /*71db0*/  STL.64 [R1+0x3b98], R24 ;  /* 0x003b981801007387 */ /* 0x0041e40000100a00 */
[----:B0-----:R-:W-:Y:S02]  /*71dc0*/  IMAD.MOV.U32 R24, RZ, RZ, R19 ;  /* 0x000000ffff187224 */ /* 0x001fe400078e0013 */
[----:B------:R-:W-:Y:S01]  /*71dd0*/  IMAD.MOV.U32 R25, RZ, RZ, R28 ;  /* 0x000000ffff197224 */ /* 0x000fe200078e001c */
[----:B------:R-:W2:Y:S04]  /*71de0*/  LDL.LU R19, [R1+0x3cb4] ;  /* 0x003cb40001137983 */ /* 0x000ea80000300800 */
[----:B------:R-:W3:Y:S04]  /*71df0*/  LDL.LU R28, [R1+0x3cb0] ;  /* 0x003cb000011c7983 */ /* 0x000ee80000300800 */
[----:B------:R0:W-:Y:S02]  /*71e00*/  STL.64 [R1+0x3bb0], R24 ;  /* 0x003bb01801007387 */ /* 0x0001e40000100a00 */
[----:B0-----:R-:W-:-:S02]  /*71e10*/  IMAD.MOV.U32 R24, RZ, RZ, R17 ;  /* 0x000000ffff187224 */ /* 0x001fc400078e0011 */
[----:B------:R-:W-:Y:S01]  /*71e20*/  IMAD.MOV.U32 R25, RZ, RZ, R18 ;  /* 0x000000ffff197224 */ /* 0x000fe200078e0012 */
[----:B------:R-:W4:Y:S04]  /*71e30*/  LDL.LU R17, [R1+0x3cac] ;  /* 0x003cac0001117983 */ /* 0x000f280000300800 */
        /* <DEDUP_REMOVED lines=10> */
[----:B------:R-:W3:Y:S04]  /*71ee0*/  LDL.LU R3, [R1+0x3ca4] ;  /* 0x003ca40001037983 */ /* 0x000ee80000300800 */
[----:B------:R-:W3:Y:S04]  /*71ef0*/  LDL.LU R16, [R1+0x3ca0] ;  /* 0x003ca00001107983 */ /* 0x000ee80000300800 */
[----:B------:R0:W-:Y:S02]  /*71f00*/  STL.64 [R1+0x3be0], R24 ;  /* 0x003be01801007387 */ /* 0x0001e40000100a00 */
[----:B0-----:R-:W-:-:S02]  /*71f10*/  IMAD.MOV.U32 R24, RZ, RZ, R0 ;  /* 0x000000ffff187224 */ /* 0x001fc400078e0000 */
[----:B------:R-:W-:Y:S01]  /*71f20*/  IMAD.MOV.U32 R25, RZ, RZ, R11 ;  /* 0x000000ffff197224 */ /* 0x000fe200078e000b */
[----:B--2---:R-:W-:Y:S04]  /*71f30*/  STL.64 [R1+0x3bc0], R6 ;  /* 0x003bc00601007387 */ /* 0x004fe80000100a00 */
[----:B------:R0:W-:Y:S04]  /*71f40*/  STL.64 [R1+0x3bb8], R4 ;  /* 0x003bb80401007387 */ /* 0x0001e80000100a00 */
[----:B0-----:R-:W2:Y:S04]  /*71f50*/  LDL.LU R4, [R1+0x260] ;  /* 0x0002600001047983 */ /* 0x001ea80000300800 */
        /* <DEDUP_REMOVED lines=8> */
[----:B--2---:R-:W-:Y:S04]  /*71fe0*/  STL.64 [R1+0x3c18], R10 ;  /* 0x003c180a01007387 */ /* 0x004fe80000100a00 */
[----:B------:R0:W-:Y:S02]  /*71ff0*/  STL.64 [R1+0x3c10], R8 ;  /* 0x003c100801007387 */ /* 0x0001e40000100a00 */
[----:B0-----:R-:W-:-:S02]  /*72000*/  IMAD.MOV.U32 R8, RZ, RZ, R2 ;  /* 0x000000ffff087224 */ /* 0x001fc400078e0002 */
[----:B------:R-:W-:Y:S01]  /*72010*/  IMAD.MOV.U32 R9, RZ, RZ, R29 ;  /* 0x000000ffff097224 */ /* 0x000fe200078e001d */
[----:B------:R-:W2:Y:S04]  /*72020*/  LDL.LU R2, [R1+0x3c98] ;  /* 0x003c980001027983 */ /* 0x000ea80000300800 */
[----:B------:R-:W-:Y:S04]  /*72030*/  STL.64 [R1+0x3c28], R8 ;  /* 0x003c280801007387 */ /* 0x000fe80000100a00 */
[----:B------:R0:W-:Y:S04]  /*72040*/  STL.64 [R1+0x3bf8], R24 ;  /* 0x003bf81801007387 */ /* 0x0001e80000100a00 */
[----:B0-----:R-:W2:Y:S04]  /*72050*/  LDL.64 R24, [R1+0x120] ;  /* 0x0001200001187983 */ /* 0x001ea80000100a00 */
[----:B--2---:R0:W-:Y:S04]  /*72060*/  STL.64 [R1+0x3c20], R24 ;  /* 0x003c201801007387 */ /* 0x0041e80000100a00 */
[----:B0-----:R-:W2:Y:S04]  /*72070*/  LDL.LU R24, [R1+0x2a0] ;  /* 0x0002a00001187983 */ /* 0x001ea80000300800 */
[----:B------:R-:W2:Y:S04]  /*72080*/  LDL.LU R25, [R1+0x2a4] ;  /* 0x0002a40001197983 */ /* 0x000ea80000300800 */
[----:B------:R-:W2:Y:S04]  /*72090*/  LDL.LU R26, [R1+0x2a8] ;  /* 0x0002a800011a7983 */ /* 0x000ea80000300800 */
[----:B------:R-:W2:Y:S01]  /*720a0*/  LDL.LU R27, [R1+0x2ac] ;  /* 0x0002ac00011b7983 */ /* 0x000ea20000300800 */
[----:B---3--:R-:W-:-:S02]  /*720b0*/  IMAD.MOV.U32 R8, RZ, RZ, R28 ;  /* 0x000000ffff087224 */ /* 0x008fc400078e001c */
[----:B------:R-:W-:Y:S01]  /*720c0*/  IMAD.MOV.U32 R9, RZ, RZ, R19 ;  /* 0x000000ffff097224 */ /* 0x000fe200078e0013 */
        /* <DEDUP_REMOVED lines=10> */
[----:B--2---:R0:W-:Y:S04]  /*72170*/  STL.64 [R1+0x3c48], R24 ;  /* 0x003c481801007387 */ /* 0x0041e80000100a00 */
[----:B------:R1:W-:Y:S04]  /*72180*/  STL.64 [R1+0x3c58], R8 ;  /* 0x003c580801007387 */ /* 0x0003e80000100a00 */
[----:B0-----:R-:W2:Y:S04]  /*72190*/  LDL.LU R24, [R1+0x2f0] ;  /* 0x0002f00001187983 */ /* 0x001ea80000300800 */
[----:B------:R-:W2:Y:S04]  /*721a0*/  LDL.LU R25, [R1+0x2f4] ;  /* 0x0002f40001197983 */ /* 0x000ea80000300800 */
[----:B------:R-:W3:Y:S04]  /*721b0*/  LDL.LU R26, [R1+0x2f8] ;  /* 0x0002f800011a7983 */ /* 0x000ee80000300800 */
[----:B------:R-:W3:Y:S01]  /*721c0*/  LDL.LU R27, [R1+0x2fc] ;  /* 0x0002fc00011b7983 */ /* 0x000ee20000300800 */
[----:B-1----:R-:W-:-:S02]  /*721d0*/  IMAD.MOV.U32 R8, RZ, RZ, R16 ;  /* 0x000000ffff087224 */ /* 0x002fc400078e0010 */
[----:B------:R-:W-:Y:S01]  /*721e0*/  IMAD.MOV.U32 R9, RZ, RZ, R3 ;  /* 0x000000ffff097224 */ /* 0x000fe200078e0003 */
        /* <DEDUP_REMOVED lines=11> */
[----:B------:R-:W2:Y:S04]  /*722a0*/  LDL.LU R10, [R1+0x3f8] ;  /* 0x0003f800010a7983 */ /* 0x000ea80000300800 */
[----:B------:R-:W2:Y:S04]  /*722b0*/  LDL.LU R11, [R1+0x3fc] ;  /* 0x0003fc00010b7983 */ /* 0x000ea80000300800 */
[----:B------:R-:W3:Y:S04]  /*722c0*/  LDL.LU R24, [R1+0x310] ;  /* 0x0003100001187983 */ /* 0x000ee80000300800 */
[----:B------:R-:W3:Y:S04]  /*722d0*/  LDL.LU R25, [R1+0x314] ;  /* 0x0003140001197983 */ /* 0x000ee80000300800 */
[----:B------:R-:W3:Y:S04]  /*722e0*/  LDL.LU R26, [R1+0x318] ;  /* 0x00031800011a7983 */ /* 0x000ee80000300800 */
[----:B------:R-:W3:Y:S04]  /*722f0*/  LDL.LU R27, [R1+0x31c] ;  /* 0x00031c00011b7983 */ /* 0x000ee80000300800 */
[----:B------:R-:W-:Y:S04]  /*72300*/  STL.64 [R1+0x3bd8], R6 ;  /* 0x003bd80601007387 */ /* 0x000fe80000100a00 */
[----:B------:R0:W-:Y:S04]  /*72310*/  STL.64 [R1+0x3bd0], R4 ;  /* 0x003bd00401007387 */ /* 0x0001e80000100a00 */
[----:B0-----:R-:W4:Y:S04]  /*72320*/  LDL.LU R4, [R1+0x270] ;  /* 0x0002700001047983 */ /* 0x001f280000300800 */
[----:B------:R-:W4:Y:S04]  /*72330*/  LDL.LU R5, [R1+0x274] ;  /* 0x0002740001057983 */ /* 0x000f280000300800 */
[----:B------:R-:W2:Y:S04]  /*72340*/  LDL.LU R6, [R1+0x278] ;  /* 0x0002780001067983 */ /* 0x000ea80000300800 */
[----:B------:R-:W2:Y:S01]  /*72350*/  LDL.LU R7, [R1+0x27c] ;  /* 0x00027c0001077983 */ /* 0x000ea20000300800 */
[----:B------:R-:W-:-:S02]  /*72360*/  IMAD.MOV.U32 R16, RZ, RZ, R2 ;  /* 0x000000ffff107224 */ /* 0x000fc400078e0002 */
[----:B------:R-:W-:Y:S01]  /*72370*/  IMAD.MOV.U32 R17, RZ, RZ, R0 ;  /* 0x000000ffff117224 */ /* 0x000fe200078e0000 */
[----:B--2---:R-:W-:Y:S04]  /*72380*/  STL.64 [R1+0x3bf0], R6 ;  /* 0x003bf00601007387 */ /* 0x004fe80000100a00 */
[----:B----4-:R0:W-:Y:S04]  /*72390*/  STL.64 [R1+0x3be8], R4 ;  /* 0x003be80401007387 */ /* 0x0101e80000100a00 */
[----:B0-----:R-:W2:Y:S04]  /*723a0*/  LDL.LU R4, [R1+0x280] ;  /* 0x0002800001047983 */ /* 0x001ea80000300800 */
[----:B------:R-:W2:Y:S04]  /*723b0*/  LDL.LU R5, [R1+0x284] ;  /* 0x0002840001057983 */ /* 0x000ea80000300800 */
[----:B------:R-:W2:Y:S04]  /*723c0*/  LDL.LU R6, [R1+0x288] ;  /* 0x0002880001067983 */ /* 0x000ea80000300800 */
[----:B------:R-:W2:Y:S04]  /*723d0*/  LDL.LU R7, [R1+0x28c] ;  /* 0x00028c0001077983 */ /* 0x000ea80000300800 */
[----:B------:R0:W-:Y:S04]  /*723e0*/  STL.64 [R1+0x3b68], R20 ;  /* 0x003b681401007387 */ /* 0x0001e80000100a00 */
[----:B0-----:R-:W4:Y:S04]  /*723f0*/  LDL.LU R20, [R1+0x220] ;  /* 0x0002200001147983 */ /* 0x001f280000300800 */
[----:B------:R-:W4:Y:S04]  /*72400*/  LDL.LU R21, [R1+0x224] ;  /* 0x0002240001157983 */ /* 0x000f280000300800 */
[----:B------:R-:W2:Y:S04]  /*72410*/  LDL.LU R22, [R1+0x228] ;  /* 0x0002280001167983 */ /* 0x000ea80000300800 */
[----:B------:R-:W2:Y:S01]  /*72420*/  LDL.LU R23, [R1+0x22c] ;  /* 0x00022c0001177983 */ /* 0x000ea20000300800 */
[C---:B------:R-:W-:Y:S03]  /*72430*/  HMMA.16816.F32.BF16 R16, R12.reuse, R16, R8 ;  /* 0x000000100c10723c */ /* 0x040fe60000041808 */
[----:B--2---:R-:W-:Y:S04]  /*72440*/  STL.64 [R1+0x3b78], R22 ;  /* 0x003b781601007387 */ /* 0x004fe80000100a00 */
[----:B----4-:R0:W-:Y:S04]  /*72450*/  STL.64 [R1+0x3b70], R20 ;  /* 0x003b701401007387 */ /* 0x0101e80000100a00 */
[----:B0-----:R-:W2:Y:S04]  /*72460*/  LDL.LU R20, [R1+0x230] ;  /* 0x0002300001147983 */ /* 0x001ea80000300800 */
[----:B------:R-:W2:Y:S04]  /*72470*/  LDL.LU R21, [R1+0x234] ;  /* 0x0002340001157983 */ /* 0x000ea80000300800 */
[----:B------:R-:W2:Y:S04]  /*72480*/  LDL.LU R22, [R1+0x238] ;  /* 0x0002380001167983 */ /* 0x000ea80000300800 */
[----:B------:R-:W2:Y:S04]  /*72490*/  LDL.LU R23, [R1+0x23c] ;  /* 0x00023c0001177983 */ /* 0x000ea80000300800 */
[----:B------:R-:W4:Y:S04]  /*724a0*/  LDL.LU.64 R10, [R1+0x3c90] ;  /* 0x003c9000010a7983 */ /* 0x000f280000300a00 */
[----:B------:R-:W4:Y:S04]  /*724b0*/  LDL.LU.64 R8, [R1+0x3c88] ;  /* 0x003c880001087983 */ /* 0x000f280000300a00 */
[----:B------:R-:W-:Y:S04]  /*724c0*/  STL.64 [R1+0x5f0], R16 ;  /* 0x0005f01001007387 */ /* 0x000fe80000100a00 */
[----:B------:R0:W-:Y:S04]  /*724d0*/  STL.64 [R1+0x5f8], R18 ;  /* 0x0005f81201007387 */ /* 0x0001e80000100a00 */
[----:B0-----:R-:W2:Y:S04]  /*724e0*/  LDL.LU.64 R18, [R1+0x3c80] ;  /* 0x003c800001127983 */ /* 0x001ea80000300a00 */
[----:B------:R-:W4:Y:S02]  /*724f0*/  LDL.LU.64 R16, [R1+0x3c78] ;  /* 0x003c780001107983 */ /* 0x000f240000300a00 */
[C---:B----4-:R-:W-:Y:S11]  /*72500*/  HMMA.16816.F32.BF16 R8, R12.reuse, R16, R8 ;  /* 0x000000100c08723c */ /* 0x050ff60000041808 */
[----:B------:R-:W-:Y:S11]  /*72510*/  @!UPT UIADD3 URZ, URZ, URZ, URZ ;  /* 0x0000003f3f3ff290 */ /* 0x000ff6000fffe03f */
[----:B------:R-:W-:Y:S01]  /*72520*/  @!UPT UIADD3 URZ, URZ, URZ, URZ ;  /* 0x0000003f3f3ff290 */ /* 0x000fe2000fffe03f */
[----:B------:R0:W-:Y:S04]  /*72530*/  STL.64 [R1+0x5e0], R8 ;  /* 0x0005e00801007387 */ /* 0x0001e80000100a00 */
[----:B------:R-:W-:Y:S04]  /*72540*/  STL.64 [R1+0x5e8], R10 ;  /* 0x0005e80a01007387 */ /* 0x000fe80000100a00 */
[----:B0-----:R-:W3:Y:S04]  /*72550*/  LDL.LU.64 R8, [R1+0x3c70] ;  /* 0x003c700001087983 */ /* 0x001ee80000300a00 */
[----:B--2---:R-:W-:Y:S04]  /*72560*/  STL.64 [R1+0x3b50], R18 ;  /* 0x003b501201007387 */ /* 0x004fe80000100a00 */
[----:B------:R0:W-:Y:S04]  /*72570*/  STL.64 [R1+0x3b48], R16 ;  /* 0x003b481001007387 */ /* 0x0001e80000100a00 */
[----:B0-----:R-:W2:Y:S04]  /*72580*/  LDL.LU R16, [R1+0xca0] ;  /* 0x000ca00001107983 */ /* 0x001ea80000300800 */
[----:B------:R-:W2:Y:S04]  /*72590*/  LDL.LU R17, [R1+0xca4] ;  /* 0x000ca40001117983 */ /* 0x000ea80000300800 */
[----:B------:R-:W2:Y:S04]  /*725a0*/  LDL.LU R18, [R1+0xca8] ;  /* 0x000ca80001127983 */ /* 0x000ea80000300800 */
[----:B------:R-:W2:Y:S01]  /*725b0*/  LDL.LU R19, [R1+0xcac] ;  /* 0x000cac0001137983 */ /* 0x000ea20000300800 */
[C---:B---3--:R-:W-:Y:S03]  /*725c0*/  HMMA.16816.F32.BF16 R8, R12.reuse, R8, R24 ;  /* 0x000000080c08723c */ /* 0x048fe60000041818 */
[----:B------:R-:W3:Y:S04]  /*725d0*/  LDL.LU.64 R26, [R1+0x3c68] ;  /* 0x003c6800011a7983 */ /* 0x000ee80000300a00 */
[----:B------:R-:W3:Y:S11]  /*725e0*/  LDL.LU.64 R24, [R1+0x3c60] ;  /* 0x003c600001187983 */ /* 0x000ef60000300a00 */
[----:B------:R-:W-:Y:S05]  /*725f0*/  @!UPT UIADD3 URZ, URZ, URZ, URZ ;  /* 0x0000003f3f3ff290 */ /* 0x000fea000fffe03f */
[----:B------:R0:W-:Y:S04]  /*72600*/  STL.64 [R1+0x5d0], R8 ;  /* 0x0005d00801007387 */ /* 0x0001e80000100a00 */
[----:B------:R3:W-:Y:S04]  /*72610*/  STL.64 [R1+0x5d8], R10 ;  /* 0x0005d80a01007387 */ /* 0x0007e80000100a00 */
[----:B0-----:R-:W3:Y:S02]  /*72620*/  LDL.LU.64 R8, [R1+0x3c58] ;  /* 0x003c580001087983 */ /* 0x001ee40000300a00 */
[C---:B---3--:R-:W-:Y:S02]  /*72630*/  HMMA.16816.F32.BF16 R8, R12.reuse, R8, R24 ;  /* 0x000000080c08723c */ /* 0x048fe40000041818 */
[----:B------:R-:W3:Y:S04]  /*72640*/  LDL.LU.64 R26, [R1+0x3c50] ;  /* 0x003c5000011a7983 */ /* 0x000ee80000300a00 */
[----:B------:R-:W3:Y:S11]  /*72650*/  LDL.LU.64 R24, [R1+0x3c48] ;  /* 0x003c480001187983 */ /* 0x000ef60000300a00 */
[----:B------:R-:W-:Y:S06]  /*72660*/  @!UPT UIADD3 URZ, URZ, URZ, URZ ;  /* 0x0000003f3f3ff290 */ /* 0x000fec000fffe03f */
        /* <DEDUP_REMOVED lines=11> */
[----:B------:R-:W3:Y:S11]  /*72720*/  LDL.LU.64 R24, [R1+0x3c20] ;  /* 0x003c200001187983 */ /* 0x000ef60000300a00 */
[----:B------:R-:W-:Y:S10]  /*72730*/  @!UPT UIADD3 URZ, URZ, URZ, URZ ;  /* 0x0000003f3f3ff290 */ /* 0x000ff4000fffe03f */
[----:B------:R-:W-:Y:S04]  /*72740*/  STL.64 [R1+0x5a0], R8 ;  /* 0x0005a00801007387 */ /* 0x000fe80000100a00 */
[----:B------:R0:W-:Y:S04]  /*72750*/  STL.64 [R1+0x5a8], R10 ;  /* 0x0005a80a01007387 */ /* 0x0001e80000100a00 */
[----:B0-----:R-:W4:Y:S04]  /*72760*/  LDL.LU.64 R10, [R1+0x3c18] ;  /* 0x003c1800010a7983 */ /* 0x001f280000300a00 */
[----:B------:R-:W4:Y:S01]  /*72770*/  LDL.LU.64 R8, [R1+0x3c10] ;  /* 0x003c100001087983 */ /* 0x000f220000300a00 */
[----:B---3--:R-:W-:Y:S01]  /*72780*/  IMAD.MOV.U32 R3, RZ, RZ, R25 ;  /* 0x000000ffff037224 */ /* 0x008fe200078e0019 */
[----:B----4-:R-:W-:Y:S11]  /*72790*/  HMMA.16816.F32.BF16 R8, R12, R24, R8 ;  /* 0x000000180c08723c */ /* 0x010ff60000041808 */
[----:B------:R-:W-:Y:S11]  /*727a0*/  @!UPT UIADD3 URZ, URZ, URZ, URZ ;  /* 0x0000003f3f3ff290 */ /* 0x000ff6000fffe03f */
[----:B------:R-:W-:Y:S01]  /*727b0*/  @!UPT UIADD3 URZ, URZ, URZ, URZ ;  /* 0x0000003f3f3ff290 */ /* 0x000fe2000fffe03f */
[----:B------:R-:W-:Y:S04]  /*727c0*/  STL.64 [R1+0x590], R8 ;  /* 0x0005900801007387 */ /* 0x000fe80000100a00 */
[----:B------:R0:W-:Y:S04]  /*727d0*/  STL.64 [R1+0x598], R10 ;  /* 0x0005980a01007387 */ /* 0x0001e80000100a00 */
[----:B0-----:R-:W3:Y:S01]  /*727e0*/  LDL.LU R10, [R1+0x3c08] ;  /* 0x003c0800010a7983 */ /* 0x001ee20000300800 */
[----:B------:R-:W-:-:S03]  /*727f0*/  IMAD.MOV.U32 R11, RZ, RZ, R24 ;  /* 0x000000ffff0b7224 */ /* 0x000fc600078e0018 */
[----:B------:R-:W4:Y:S04]  /*72800*/  LDL.LU.64 R8, [R1+0x3c00] ;  /* 0x003c000001087983 */ /* 0x000f280000300a00 */
[----:B------:R-:W2:Y:S02]  /*72810*/  LDL.LU.64 R24, [R1+0x3bf8] ;  /* 0x003bf80001187983 */ /* 0x000ea40000300a00 */
[C---:B--2---:R-:W-:Y:S02]  /*72820*/  HMMA.16816.F32.BF16 R24, R12.reuse, R24, R4 ;  /* 0x000000180c18723c */ /* 0x044fe40000041804 */
[----:B------:R-:W2:Y:S04]  /*72830*/  LDL.LU.64 R6, [R1+0x3bf0] ;  /* 0x003bf00001067983 */ /* 0x000ea80000300a00 */
[----:B------:R-:W2:Y:S11]  /*72840*/  LDL.LU.64 R4, [R1+0x3be8] ;  /* 0x003be80001047983 */ /* 0x000eb60000300a00 */
[----:B------:R-:W-:Y:S06]  /*72850*/  @!UPT UIADD3 URZ, URZ, URZ, URZ ;  /* 0x0000003f3f3ff290 */ /* 0x000fec000fffe03f */
[----:B------:R0:W-:Y:S04]  /*72860*/  STL.64 [R1+0x580], R24 ;  /* 0x0005801801007387 */ /* 0x0001e80000100a00 */
[----:B------:R2:W-:Y:S04]  /*72870*/  STL.64 [R1+0x588], R26 ;  /* 0x0005881a01007387 */ /* 0x0005e80000100a00 */
[----:B0-----:R-:W2:Y:S02]  /*72880*/  LDL.LU.64 R24, [R1+0x3be0] ;  /* 0x003be00001187983 */ /* 0x001ea40000300a00 */
        /* <DEDUP_REMOVED lines=15> */
[----:B------:R-:W2:Y:S11]  /*72980*/  LDL.LU.64 R4, [R1+0x3ba8] ;  /* 0x003ba80001047983 */ /* 0x000eb60000300a00 */
[----:B------:R-:W-:Y:S10]  /*72990*/  @!UPT UIADD3 URZ, URZ, URZ, URZ ;  /* 0x0000003f3f3ff290 */ /* 0x000ff4000fffe03f */
[----:B------:R-:W-:Y:S04]  /*729a0*/  STL.64 [R1+0x550], R24 ;  /* 0x0005501801007387 */ /* 0x000fe80000100a00 */
[----:B------:R0:W-:Y:S04]  /*729b0*/  STL.64 [R1+0x558], R26 ;  /* 0x0005581a01007387 */ /* 0x0001e80000100a00 */
[----:B0-----:R-:W2:Y:S04]  /*729c0*/  LDL.LU.64 R26, [R1+0x3ba0] ;  /* 0x003ba000011a7983 */ /* 0x001ea80000300a00 */
[----:B------:R-:W2:Y:S02]  /*729d0*/  LDL.LU.64 R24, [R1+0x3b98] ;  /* 0x003b980001187983 */ /* 0x000ea40000300a00 */
[----:B--2---:R-:W-:Y:S11]  /*729e0*/  HMMA.16816.F32.BF16 R24, R12, R4, R24 ;  /* 0x000000040c18723c */ /* 0x004ff60000041818 */
[----:B------:R-:W-:Y:S11]  /*729f0*/  @!UPT UIADD3 URZ, URZ, URZ, URZ ;  /* 0x0000003f3f3ff290 */ /* 0x000ff6000fffe03f */
[----:B------:R-:W-:Y:S01]  /*72a00*/  @!UPT UIADD3 URZ, URZ, URZ, URZ ;  /* 0x0000003f3f3ff290 */ /* 0x000fe2000fffe03f */
[----:B------:R0:W-:Y:S04]  /*72a10*/  STL.64 [R1+0x540], R24 ;  /* 0x0005401801007387 */ /* 0x0001e80000100a00 */
[----:B------:R1:W-:Y:S04]  /*72a20*/  STL.64 [R1+0x548], R26 ;  /* 0x0005481a01007387 */ /* 0x0003e80000100a00 */
[----:B0-----:R-:W2:Y:S01]  /*72a30*/  LDL.LU.64 R24, [R1+0x3b90] ;  /* 0x003b900001187983 */ /* 0x001ea20000300a00 */
        /* <DEDUP_REMOVED lines=9> */
[----:B0-----:R-:W2:Y:S04]  /*72ad0*/  LDL.LU.64 R22, [R1+0x3b78] ;  /* 0x003b780001167983 */ /* 0x001ea80000300a00 */
[----:B------:R-:W2:Y:S04]  /*72ae0*/  LDL.LU.64 R20, [R1+0x3b70] ;  /* 0x003b700001147983 */ /* 0x000ea80000300a00 */
[----:B------:R-:W-:Y:S04]  /*72af0*/  STL.64 [R1+0x3a58], R6 ;  /* 0x003a580601007387 */ /* 0x000fe80000100a00 */
[----:B------:R0:W-:Y:S04]  /*72b00*/  STL.64 [R1+0x3a50], R4 ;  /* 0x003a500401007387 */ /* 0x0001e80000100a00 */
[----:B0-----:R-:W3:Y:S01]  /*72b10*/  LDL.64 R4, [R1+0x180] ;  /* 0x0001800001047983 */ /* 0x001ee20000100a00 */
[----:B--2---:R-:W-:Y:S03]  /*72b20*/  HMMA.16816.F32.BF16 R12, R12, R24, R20 ;  /* 0x000000180c0c723c */ /* 0x004fe60000041814 */
[----:B------:R-:W2:Y:S11]  /*72b30*/  LDL.LU.64 R20, [R1+0x3b68] ;  /* 0x003b680001147983 */ /* 0x000eb60000300a00 */
[----:B------:R-:W-:Y:S09]  /*72b40*/  @!UPT UIADD3 URZ, URZ, URZ, URZ ;  /* 0x0000003f3f3ff290 */ /* 0x000ff2000fffe03f */
[----:B------:R-:W-:Y:S04]  /*72b50*/  STL.64 [R1+0x520], R12 ;  /* 0x0005200c01007387 */ /* 0x000fe80000100a00 */
[----:B------:R0:W-:Y:S04]  /*72b60*/  STL.64 [R1+0x528], R14 ;  /* 0x0005280e01007387 */ /* 0x0001e80000100a00 */
[----:B0-----:R-:W2:Y:S04]  /*72b70*/  LDL.LU.64 R14, [R1+0x3b60] ;  /* 0x003b6000010e7983 */ /* 0x001ea80000300a00 */
[----:B------:R-:W2:Y:S04]  /*72b80*/  LDL.LU.64 R12, [R1+0x3b58] ;  /* 0x003b5800010c7983 */ /* 0x000ea80000300a00 */
[----:B------:R-:W-:Y:S04]  /*72b90*/  STL [R1+0x3a44], R24 ;  /* 0x003a441801007387 */ /* 0x000fe80000100800 */
[----:B------:R-:W-:Y:S01]  /*72ba0*/  STL [R1+0x3a40], R25 ;  /* 0x003a401901007387 */ /* 0x000fe20000100800 */
[C---:B--2---:R-:W-:Y:S03]  /*72bb0*/  HMMA.16816.F32.BF16 R20, R12.reuse, R20, R16 ;  /* 0x000000140c14723c */ /* 0x044fe60000041810 */
[----:B------:R-:W2:Y:S04]  /*72bc0*/  LDL.LU.64 R18, [R1+0x3b50] ;  /* 0x003b500001127983 */ /* 0x000ea80000300a00 */
[----:B------:R-:W2:Y:S11]  /*72bd0*/  LDL.LU.64 R16, [R1+0x3b48] ;  /* 0x003b480001107983 */ /* 0x000eb60000300a00 */
[----:B------:R-:W-:Y:S05]  /*72be0*/  @!UPT UIADD3 URZ, URZ, URZ, URZ ;  /* 0x0000003f3f3ff290 */ /* 0x000fea000fffe03f */
[----:B------:R-:W-:Y:S04]  /*72bf0*/  STL.64 [R1+0x510], R20 ;  /* 0x0005101401007387 */ /* 0x000fe80000100a00 */
[----:B------:R0:W-:Y:S04]  /*72c00*/  STL.64 [R1+0x518], R22 ;  /* 0x0005181601007387 */ /* 0x0001e80000100a00 */
[----:B0-----:R-:W4:Y:S04]  /*72c10*/  LDL.LU.64 R22, [R1+0x3b40] ;  /* 0x003b400001167983 */ /* 0x001f280000300a00 */
[----:B------:R-:W4:Y:S02]  /*72c20*/  LDL.LU.64 R20, [R1+0x3b38] ;  /* 0x003b380001147983 */ /* 0x000f240000300a00 */
[C---:B----4-:R-:W-:Y:S11]  /*72c30*/  HMMA.16816.F32.BF16 R20, R12.reuse, R8, R20 ;  /* 0x000000080c14723c */ /* 0x050ff60000041814 */
[----:B------:R-:W-:Y:S11]  /*72c40*/  @!UPT UIADD3 URZ, URZ, URZ, URZ ;  /* 0x0000003f3f3ff290 */ /* 0x000ff6000fffe03f */
[----:B------:R-:W-:Y:S01]  /*72c50*/  @!UPT UIADD3 URZ, URZ, URZ, URZ ;  /* 0x0000003f3f3ff290 */ /* 0x000fe2000fffe03f */
[----:B------:R-:W-:Y:S04]  /*72c60*/  STL.64 [R1+0x500], R20 ;  /* 0x0005001401007387 */ /* 0x000fe80000100a00 */
[----:B------:R0:W-:Y:S04]  /*72c70*/  STL.64 [R1+0x508], R22 ;  /* 0x0005081601007387 */ /* 0x0001e80000100a00 */
[----:B0-----:R-:W4:Y:S04]  /*72c80*/  LDL.LU.64 R22, [R1+0x3b30] ;  /* 0x003b300001167983 */ /* 0x001f280000300a00 */
[----:B------:R-:W4:Y:S04]  /*72c90*/  LDL.LU.64 R20, [R1+0x3b28] ;  /* 0x003b280001147983 */ /* 0x000f280000300a00 */
[----:B---3--:R-:W-:Y:S04]  /*72ca0*/  STL [R1+0x3a10], R10 ;  /* 0x003a100a01007387 */ /* 0x008fe80000100800 */
[----:B------:R-:W-:Y:S01]  /*72cb0*/  STL.64 [R1+0x3a08], R8 ;  /* 0x003a080801007387 */ /* 0x000fe20000100a00 */
[----:B----4-:R-:W-:Y:S11]  /*72cc0*/  HMMA.16816.F32.BF16 R20, R12, R4, R20 ;  /* 0x000000040c14723c */ /* 0x010ff60000041814 */
[----:B------:R-:W-:Y:S11]  /*72cd0*/  @!UPT UIADD3 URZ, URZ, URZ, URZ ;  /* 0x0000003f3f3ff290 */ /* 0x000ff6000fffe03f */
[----:B------:R-:W-:Y:S01]  /*72ce0*/  @!UPT UIADD3 URZ, URZ, URZ, URZ ;  /* 0x0000003f3f3ff290 */ /* 0x000fe2000fffe03f */
[----:B------:R-:W-:Y:S04]  /*72cf0*/  STL.64 [R1+0x4f0], R20 ;  /* 0x0004f01401007387 */ /* 0x000fe80000100a00 */
[----:B------:R0:W-:Y:S04]  /*72d00*/  STL.64 [R1+0x4f8], R22 ;  /* 0x0004f81601007387 */ /* 0x0001e80000100a00 */
[----:B0-----:R-:W3:Y:S04]  /*72d10*/  LDL.LU.64 R22, [R1+0x3b20] ;  /* 0x003b200001167983 */ /* 0x001ee80000300a00 */
[----:B------:R-:W3:Y:S01]  /*72d20*/  LDL.LU.64 R20, [R1+0x3b18] ;  /* 0x003b180001147983 */ /* 0x000ee20000300a00 */
[----:B------:R-:W-:-:S02]  /*72d30*/  IMAD.MOV.U32 R2, RZ, RZ, R4 ;  /* 0x000000ffff027224 */ /* 0x000fc400078e0004 */
[----:B------:R-:W-:-:S03]  /*72d40*/  IMAD.MOV.U32 R0, RZ, RZ, R5 ;  /* 0x000000ffff007224 */ /* 0x000fc600078e0005 */
[----:B------:R-:W-:Y:S04]  /*72d50*/  STL [R1+0x3a48], R2 ;  /* 0x003a480201007387 */ /* 0x000fe80000100800 */
[----:B--2---:R-:W-:Y:S04]  /*72d60*/  STL.64 [R1+0x39d8], R18 ;  /* 0x0039d81201007387 */ /* 0x004fe80000100a00 */
[----:B------:R-:W-:Y:S01]  /*72d70*/  STL.64 [R1+0x39d0], R16 ;  /* 0x0039d01001007387 */ /* 0x000fe20000100a00 */
[----:B---3--:R-:W-:Y:S11]  /*72d80*/  HMMA.16816.F32.BF16 R4, R12, R16, R20 ;  /* 0x000000100c04723c */ /* 0x008ff60000041814 */
[----:B------:R-:W-:Y:S11]  /*72d90*/  @!UPT UIADD3 URZ, URZ, URZ, URZ ;  /* 0x0000003f3f3ff290 */ /* 0x000ff6000fffe03f */
[----:B------:R-:W-:Y:S01]  /*72da0*/  @!UPT UIADD3 URZ, URZ, URZ, URZ ;  /* 0x0000003f3f3ff290 */ /* 0x000fe2000fffe03f */
[----:B------:R0:W-:Y:S04]  /*72db0*/  STL.64 [R1+0x4e0], R4 ;  /* 0x0004e00401007387 */ /* 0x0001e80000100a00 */
[----:B------:R-:W-:Y:S04]  /*72dc0*/  STL.64 [R1+0x4e8], R6 ;  /* 0x0004e80601007387 */ /* 0x000fe80000100a00 */
[----:B------:R-:W2:Y:S01]  /*72dd0*/  LDL.LU R20, [R1+0x40] ;  /* 0x0000400001147983 */ /* 0x000ea20000300800 */
[----:B0-----:R-:W-:-:S03]  /*72de0*/  IMAD.MOV.U32 R4, RZ, RZ, R27 ;  /* 0x000000ffff047224 */ /* 0x001fc600078e001b */
[----:B------:R-:W2:Y:S01]  /*72df0*/  LDL.LU R21, [R1+0x44] ;  /* 0x0000440001157983 */ /* 0x000ea20000300800 */
[----:B------:R-:W-:-:S03]  /*72e00*/  IMAD.MOV.U32 R5, RZ, RZ, R26 ;  /* 0x000000ffff057224 */ /* 0x000fc600078e001a */
[----:B------:R-:W3:Y:S04]  /*72e10*/  LDL.LU R22, [R1+0x48] ;  /* 0x0000480001167983 */ /* 0x000ee80000300800 */
[----:B------:R-:W3:Y:S04]  /*72e20*/  LDL.LU R23, [R1+0x4c] ;  /* 0x00004c0001177983 */ /* 0x000ee80000300800 */
[----:B------:R0:W-:Y:S04]  /*72e30*/  STL.64 [R1+0x3a70], R4 ;  /* 0x003a700401007387 */ /* 0x0001e80000100a00 */
[----:B0-----:R-:W4:Y:S04]  /*72e40*/  LDL.64 R4, [R1+0xe0] ;  /* 0x0000e00001047983 */ /* 0x001f280000100a00 */
[----:B----4-:R-:W-:Y:S04]  /*72e50*/  STL.64 [R1+0x3a88], R4 ;  /* 0x003a880401007387 */ /* 0x010fe80000100a00 */
[----:B---3--:R-:W-:Y:S04]  /*72e60*/  STL.64 [R1+0x38b0], R22 ;  /* 0x0038b01601007387 */ /* 0x008fe80000100a00 */
[----:B--2---:R0:W-:Y:S04]  /*72e70*/  STL.64 [R1+0x38a8], R20 ;  /* 0x0038a81401007387 */ /* 0x0041e80000100a00 */
[----:B0-----:R-:W2:Y:S04]  /*72e80*/  LDL.LU R20, [R1+0xbc0] ;  /* 0x000bc00001147983 */ /* 0x001ea80000300800 */
[----:B------:R-:W2:Y:S04]  /*72e90*/  LDL.LU R21, [R1+0xbc4] ;  /* 0x000bc40001157983 */ /* 0x000ea80000300800 */
[----:B------:R-:W3:Y:S04]  /*72ea0*/  LDL.LU R22, [R1+0xbc8] ;  /* 0x000bc80001167983 */ /* 0x000ee80000300800 */
[----:B------:R-:W3:Y:S04]  /*72eb0*/  LDL.LU R23, [R1+0xbcc] ;  /* 0x000bcc0001177983 */ /* 0x000ee80000300800 */
[----:B------:R-:W4:Y:S04]  /*72ec0*/  LDL.LU R24, [R1+0xc00] ;  /* 0x000c000001187983 */ /* 0x000f280000300800 */
[----:B------:R-:W4:Y:S04]  /*72ed0*/  LDL.LU R25, [R1+0xc04] ;  /* 0x000c040001197983 */ /* 0x000f280000300800 */
[----:B------:R-:W2:Y:S04]  /*72ee0*/  LDL.LU R26, [R1+0xc08] ;  /* 0x000c0800011a7983 */ /* 0x000ea80000300800 */
[----:B------:R-:W2:Y:S04]  /*72ef0*/  LDL.LU R27, [R1+0xc0c] ;  /* 0x000c0c00011b7983 */ /* 0x000ea80000300800 */
[----:B--2---:R-:W-:Y:S04]  /*72f00*/  STL.64 [R1+0x3ab0], R26 ;  /* 0x003ab01a01007387 */ /* 0x004fe80000100a00 */
[----:B----4-:R0:W-:Y:S04]  /*72f10*/  STL.64 [R1+0x3aa8], R24 ;  /* 0x003aa81801007387 */ /* 0x0101e80000100a00 */
[----:B0-----:R-:W2:Y:S04]  /*72f20*/  LDL.64 R24, [R1+0x110] ;  /* 0x0001100001187983 */ /* 0x001ea80000100a00 */
        /* <DEDUP_REMOVED lines=8> */
[----:B------:R-:W4:Y:S01]  /*72fb0*/  LDL.LU R7, [R1+0xc1c] ;  /* 0x000c1c0001077983 */ /* 0x000f220000300800 */
[----:B------:R-:W-:-:S02]  /*72fc0*/  IMAD.MOV.U32 R24, RZ, RZ, R11 ;  /* 0x000000ffff187224 */ /* 0x000fc400078e000b */
[----:B------:R-:W-:Y:S01]  /*72fd0*/  IMAD.MOV.U32 R25, RZ, RZ, R3 ;  /* 0x000000ffff197224 */ /* 0x000fe200078e0003 */
[----:B----4-:R-:W-:Y:S04]  /*72fe0*/  STL.64 [R1+0x3ad0], R6 ;  /* 0x003ad00601007387 */ /* 0x010fe80000100a00 */
[----:B--2---:R-:W-:Y:S04]  /*72ff0*/  STL.64 [R1+0x3ac8], R4 ;  /* 0x003ac80401007387 */ /* 0x004fe80000100a00 */
[----:B------:R0:W-:Y:S04]  /*73000*/  STL.64 [R1+0x3ad8], R24 ;  /* 0x003ad81801007387 */ /* 0x0001e80000100a00 */
[----:B0-----:R-:W2:Y:S04]  /*73010*/  LDL.64 R24, [R1+0x130] ;  /* 0x0001300001187983 */ /* 0x001ea80000100a00 */
[----:B--2---:R-:W-:Y:S04]  /*73020*/  STL.64 [R1+0x3af0], R24 ;  /* 0x003af01801007387 */ /* 0x004fe80000100a00 */
[----:B------:R-:W2:Y:S04]  /*73030*/  LDL.LU R4, [R1+0xc20] ;  /* 0x000c200001047983 */ /* 0x000ea80000300800 */
[----:B------:R-:W2:Y:S04]  /*73040*/  LDL.LU R5, [R1+0xc24] ;  /* 0x000c240001057983 */ /* 0x000ea80000300800 */
[----:B------:R-:W4:Y:S04]  /*73050*/  LDL.LU R6, [R1+0xc28] ;  /* 0x000c280001067983 */ /* 0x000f280000300800 */
[----:B------:R-:W4:Y:S04]  /*73060*/  LDL.LU R7, [R1+0xc2c] ;  /* 0x000c2c0001077983 */ /* 0x000f280000300800 */
[----:B------:R-:W2:Y:S04]  /*73070*/  LDL.LU R16, [R1+0xc40] ;  /* 0x000c400001107983 */ /* 0x000ea80000300800 */
[----:B------:R-:W2:Y:S04]  /*73080*/  LDL.LU R17, [R1+0xc44] ;  /* 0x000c440001117983 */ /* 0x000ea80000300800 */
[----:B------:R-:W2:Y:S04]  /*73090*/  LDL.LU R18, [R1+0xc48] ;  /* 0x000c480001127983 */ /* 0x000ea80000300800 */
[----:B------:R-:W2:Y:S04]  /*730a0*/  LDL.LU R19, [R1+0xc4c] ;  /* 0x000c4c0001137983 */ /* 0x000ea80000300800 */
[----:B------:R-:W3:Y:S04]  /*730b0*/  LDL.LU R8, [R1+0xc60] ;  /* 0x000c600001087983 */ /* 0x000ee80000300800 */
[----:B------:R-:W3:Y:S04]  /*730c0*/  LDL.LU R9, [R1+0xc64] ;  /* 0x000c640001097983 */ /* 0x000ee80000300800 */
[----:B------:R-:W3:Y:S04]  /*730d0*/  LDL.LU R10, [R1+0xc68] ;  /* 0x000c6800010a7983 */ /* 0x000ee80000300800 */
[----:B------:R-:W3:Y:S04]  /*730e0*/  LDL.LU R11, [R1+0xc6c] ;  /* 0x000c6c00010b7983 */ /* 0x000ee80000300800 */
[----:B--2---:R-:W-:Y:S04]  /*730f0*/  STL.64 [R1+0x3b00], R18 ;  /* 0x003b001201007387 */ /* 0x004fe80000100a00 */
[----:B------:R0:W-:Y:S04]  /*73100*/  STL.64 [R1+0x3af8], R16 ;  /* 0x003af81001007387 */ /* 0x0001e80000100a00 */
[----:B0-----:R-:W2:Y:S04]  /*73110*/  LDL.64 R16, [R1+0x150] ;  /* 0x0001500001107983 */ /* 0x001ea80000100a00 */
[----:B--2---:R0:W-:Y:S04]  /*73120*/  STL.64 [R1+0x3b10], R16 ;  /* 0x003b101001007387 */ /* 0x0041e80000100a00 */
[----:B------:R-:W2:Y:S04]  /*73130*/  LDL.64 R24, [R1+0x140] ;  /* 0x0001400001187983 */ /* 0x000ea80000100a00 */
[----:B0-----:R-:W3:Y:S04]  /*73140*/  LDL.64 R16, [R1+0x160] ;  /* 0x0001600001107983 */ /* 0x001ee80000100a00 */
[----:B--2---:R0:W-:Y:S04]  /*73150*/  STL.64 [R1+0x3b08], R24 ;  /* 0x003b081801007387 */ /* 0x0041e80000100a00 */
        /* <DEDUP_REMOVED lines=8> */
[----:B------:R-:W4:Y:S04]  /*731e0*/  LDL.LU R6, [R1+0xc38] ;  /* 0x000c380001067983 */ /* 0x000f280000300800 */
[----:B------:R-:W4:Y:S04]  /*731f0*/  LDL.LU R7, [R1+0xc3c] ;  /* 0x000c3c0001077983 */ /* 0x000f280000300800 */
[----:B---3--:R-:W-:Y:S04]  /*73200*/  STL.64 [R1+0x3a68], R22 ;  /* 0x003a681601007387 */ /* 0x008fe80000100a00 */
[----:B------:R0:W-:Y:S04]  /*73210*/  STL.64 [R1+0x3a60], R20 ;  /* 0x003a601401007387 */ /* 0x0001e80000100a00 */
[----:B0-----:R-:W3:Y:S04]  /*73220*/  LDL.LU R20, [R1+0xbd0] ;  /* 0x000bd00001147983 */ /* 0x001ee80000300800 */
[----:B------:R-:W3:Y:S04]  /*73230*/  LDL.LU R21, [R1+0xbd4] ;  /* 0x000bd40001157983 */ /* 0x000ee80000300800 */
[----:B------:R-:W2:Y:S04]  /*73240*/  LDL.LU R22, [R1+0xbd8] ;  /* 0x000bd80001167983 */ /* 0x000ea80000300800 */
[----:B------:R-:W2:Y:S01]  /*73250*/  LDL.LU R23, [R1+0xbdc] ;  /* 0x000bdc0001177983 */ /* 0x000ea20000300800 */
[----:B------:R-:W-:Y:S03]  /*73260*/  HMMA.16816.F32.BF16 R8, R12, R16, R8 ;  /* 0x000000100c08723c */ /* 0x000fe60000041808 */
[----:B--2---:R-:W-:Y:S04]  /*73270*/  STL.64 [R1+0x3a80], R22 ;  /* 0x003a801601007387 */ /* 0x004fe80000100a00 */
[----:B---3--:R0:W-:Y:S04]  /*73280*/  STL.64 [R1+0x3a78], R20 ;  /* 0x003a781401007387 */ /* 0x0081e80000100a00 */
[----:B0-----:R-:W2:Y:S04]  /*73290*/  LDL.LU R20, [R1+0xbe0] ;  /* 0x000be00001147983 */ /* 0x001ea80000300800 */
[----:B------:R-:W2:Y:S04]  /*732a0*/  LDL.LU R21, [R1+0xbe4] ;  /* 0x000be40001157983 */ /* 0x000ea80000300800 */
[----:B------:R-:W3:Y:S04]  /*732b0*/  LDL.LU R22, [R1+0xbe8] ;  /* 0x000be80001167983 */ /* 0x000ee80000300800 */
[----:B------:R-:W3:Y:S01]  /*732c0*/  LDL.LU R23, [R1+0xbec] ;  /* 0x000bec0001177983 */ /* 0x000ee20000300800 */
[----:B------:R-:W-:-:S03]  /*732d0*/  IMAD.MOV.U32 R3, RZ, RZ, R17 ;  /* 0x000000ffff037224 */ /* 0x000fc600078e0011 */
[----:B---3--:R-:W-:Y:S04]  /*732e0*/  STL.64 [R1+0x3a98], R22 ;  /* 0x003a981601007387 */ /* 0x008fe80000100a00 */
[----:B--2---:R0:W-:Y:S04]  /*732f0*/  STL.64 [R1+0x3a90], R20 ;  /* 0x003a901401007387 */ /* 0x0041e80000100a00 */
[----:B0-----:R-:W2:Y:S04]  /*73300*/  LDL.LU R20, [R1+0xbf0] ;  /* 0x000bf00001147983 */ /* 0x001ea80000300800 */
[----:B------:R-:W2:Y:S04]  /*73310*/  LDL.LU R21, [R1+0xbf4] ;  /* 0x000bf40001157983 */ /* 0x000ea80000300800 */
[----:B------:R-:W2:Y:S04]  /*73320*/  LDL.LU R22, [R1+0xbf8] ;  /* 0x000bf80001167983 */ /* 0x000ea80000300800 */
[----:B------:R-:W2:Y:S04]  /*73330*/  LDL.LU R23, [R1+0xbfc] ;  /* 0x000bfc0001177983 */ /* 0x000ea80000300800 */
[----:B------:R0:W-:Y:S04]  /*73340*/  STL.64 [R1+0x4d0], R8 ;  /* 0x0004d00801007387 */ /* 0x0001e80000100a00 */
[----:B------:R1:W-:Y:S01]  /*73350*/  STL.64 [R1+0x4d8], R10 ;  /* 0x0004d80a01007387 */ /* 0x0003e20000100a00 */
[----:B0-----:R-:W-:-:S03]  /*73360*/  IMAD.MOV.U32 R8, RZ, RZ, R16 ;  /* 0x000000ffff087224 */ /* 0x001fc600078e0010 */
[----:B------:R-:W3:Y:S02]  /*73370*/  LDL.LU.64 R16, [R1+0x3b10] ;  /* 0x003b100001107983 */ /* 0x000ee40000300a00 */
[C---:B---3--:R-:W-:Y:S01]  /*73380*/  HMMA.16816.F32.BF16 R24, R12.reuse, R16, R24 ;  /* 0x000000100c18723c */ /* 0x048fe20000041818 */
[----:B-1----:R-:W-:Y:S02]  /*73390*/  IMAD.MOV.U32 R10, RZ, RZ, R16 ;  /* 0x000000ffff0a7224 */ /* 0x002fe400078e0010 */
[----:B------:R-:W-:Y:S11]  /*733a0*/  IMAD.MOV.U32 R9, RZ, RZ, R17 ;  /* 0x000000ffff097224 */ /* 0x000ff600078e0011 */
[----:B------:R-:W-:Y:S09]  /*733b0*/  @!UPT UIADD3 URZ, URZ, URZ, URZ ;  /* 0x0000003f3f3ff290 */ /* 0x000ff2000fffe03f */
[----:B------:R0:W-:Y:S04]  /*733c0*/  STL.64 [R1+0x4c0], R24 ;  /* 0x0004c01801007387 */ /* 0x0001e80000100a00 */
[----:B------:R-:W-:Y:S04]  /*733d0*/  STL.64 [R1+0x4c8], R26 ;  /* 0x0004c81a01007387 */ /* 0x000fe80000100a00 */
[----:B0-----:R-:W3:Y:S04]  /*733e0*/  LDL.LU.64 R24, [R1+0x3b08] ;  /* 0x003b080001187983 */ /* 0x001ee80000300a00 */
[----:B------:R-:W3:Y:S04]  /*733f0*/  LDL.LU.64 R18, [R1+0x3b00] ;  /* 0x003b000001127983 */ /* 0x000ee80000300a00 */
[----:B------:R-:W3:Y:S02]  /*73400*/  LDL.LU.64 R16, [R1+0x3af8] ;  /* 0x003af80001107983 */ /* 0x000ee40000300a00 */
[----:B---3--:R-:W-:Y:S01]  /*73410*/  HMMA.16816.F32.BF16 R16, R12, R24, R16 ;  /* 0x000000180c10723c */ /* 0x008fe20000041810 */
[----:B------:R-:W-:Y:S11]  /*73420*/  IMAD.MOV.U32 R11, RZ, RZ, R25 ;  /* 0x000000ffff0b7224 */ /* 0x000ff600078e0019 */
[----:B------:R-:W-:Y:S11]  /*73430*/  @!UPT UIADD3 URZ, URZ, URZ, URZ ;  /* 0x0000003f3f3ff290 */ /* 0x000ff6000fffe03f */
[----:B------:R0:W-:Y:S04]  /*73440*/  STL.64 [R1+0x4b0], R16 ;  /* 0x0004b01001007387 */ /* 0x0001e80000100a00 */
[----:B------:R1:W-:Y:S01]  /*73450*/  STL.64 [R1+0x4b8], R18 ;  /* 0x0004b81201007387 */ /* 0x0003e20000100a00 */
[----:B0-----:R-:W-:-:S03]  /*73460*/  IMAD.MOV.U32 R16, RZ, RZ, R24 ;  /* 0x000000ffff107224 */ /* 0x001fc600078e0018 */
[----:B------:R-:W4:Y:S02]  /*73470*/  LDL.LU.64 R24, [R1+0x3af0] ;  /* 0x003af00001187983 */ /* 0x000f240000300a00 */
[C---:B----4-:R-:W-:Y:S01]  /*73480*/  HMMA.16816.F32.BF16 R4, R12.reuse, R24, R4 ;  /* 0x000000180c04723c */ /* 0x050fe20000041804 */
[----:B-1----:R-:W-:Y:S02]  /*73490*/  IMAD.MOV.U32 R18, RZ, RZ, R24 ;  /* 0x000000ffff127224 */ /* 0x002fe400078e0018 */
[----:B------:R-:W-:Y:S11]  /*734a0*/  IMAD.MOV.U32 R17, RZ, RZ, R25 ;  /* 0x000000ffff117224 */ /* 0x000ff600078e0019 */
[----:B------:R-:W-:Y:S09]  /*734b0*/  @!UPT UIADD3 URZ, URZ, URZ, URZ ;  /* 0x0000003f3f3ff290 */ /* 0x000ff2000fffe03f */
[----:B------:R-:W-:Y:S04]  /*734c0*/  STL.64 [R1+0x4a0], R4 ;  /* 0x0004a00401007387 */ /* 0x000fe80000100a00 */
[----:B------:R0:W-:Y:S04]  /*734d0*/  STL.64 [R1+0x4a8], R6 ;  /* 0x0004a80601007387 */ /* 0x0001e80000100a00 */
[----:B0-----:R-:W3:Y:S04]  /*734e0*/  LDL.LU.64 R6, [R1+0x3ae8] ;  /* 0x003ae80001067983 */ /* 0x001ee80000300a00 */
[----:B------:R-:W3:Y:S04]  /*734f0*/  LDL.LU.64 R4, [R1+0x3ae0] ;  /* 0x003ae00001047983 */ /* 0x000ee80000300a00 */
[----:B------:R-:W3:Y:S02]  /*73500*/  LDL.LU.64 R24, [R1+0x3ad8] ;  /* 0x003ad80001187983 */ /* 0x000ee40000300a00 */
[C---:B---3--:R-:W-:Y:S02]  /*73510*/  HMMA.16816.F32.BF16 R24, R12.reuse, R24, R4 ;  /* 0x000000180c18723c */ /* 0x048fe40000041804 */
[----:B------:R-:W3:Y:S04]  /*73520*/  LDL.LU.64 R6, [R1+0x3ad0] ;  /* 0x003ad00001067983 */ /* 0x000ee80000300a00 */
[----:B------:R-:W3:Y:S11]  /*73530*/  LDL.LU.64 R4, [R1+0x3ac8] ;  /* 0x003ac80001047983 */ /* 0x000ef60000300a00 */
[----:B------:R-:W-:Y:S06]  /*73540*/  @!UPT UIADD3 URZ, URZ, URZ, URZ ;  /* 0x0000003f3f3ff290 */ /* 0x000fec000fffe03f */
        /* <DEDUP_REMOVED lines=11> */
[----:B------:R-:W3:Y:S02]  /*73600*/  LDL.LU.64 R24, [R1+0x3aa8] ;  /* 0x003aa80001187983 */ /* 0x000ee40000300a00 */
[C---:B---3--:R-:W-:Y:S01]  /*73610*/  HMMA.16816.F32.BF16 R24, R12.reuse, R4, R24 ;  /* 0x000000040c18723c */ /* 0x048fe20000041818 */
[----:B------:R-:W-:Y:S11]  /*73620*/  IMAD.MOV.U32 R29, RZ, RZ, R5 ;  /* 0x000000ffff1d7224 */ /* 0x000ff600078e0005 */
[----:B------:R-:W-:Y:S11]  /*73630*/  @!UPT UIADD3 URZ, URZ, URZ, URZ ;  /* 0x0000003f3f3ff290 */ /* 0x000ff6000fffe03f */
[----:B------:R-:W-:Y:S04]  /*73640*/  STL.64 [R1+0x470], R24 ;  /* 0x0004701801007387 */ /* 0x000fe80000100a00 */
[----:B------:R0:W-:Y:S02]  /*73650*/  STL.64 [R1+0x478], R26 ;  /* 0x0004781a01007387 */ /* 0x0001e40000100a00 */
[----:B0-----:R-:W-:Y:S02]  /*73660*/  IMAD.MOV.U32 R26, RZ, RZ, R4 ;  /* 0x000000ffff1a7224 */ /* 0x001fe400078e0004 */
        /* <DEDUP_REMOVED lines=25> */
[----:B0-----:R-:W3:Y:S04]  /*73800*/  LDL.LU.64 R6, [R1+0x3a58] ;  /* 0x003a580001067983 */ /* 0x001ee80000300a00 */
[----:B------:R-:W2:Y:S02]  /*73810*/  LDL.LU.64 R4, [R1+0x3a50] ;  /* 0x003a500001047983 */ /* 0x000ea40000300a00 */
[----:B--2---:R-:W-:Y:S02]  /*73820*/  HMMA.16816.F32.BF16 R20, R12, R4, R20 ;  /* 0x000000040c14723c */ /* 0x004fe40000041814 */
[----:B---3--:R-:W-:Y:S04]  /*73830*/  STL.64 [R1+0x38d8], R6 ;  /* 0x0038d80601007387 */ /* 0x008fe80000100a00 */
[----:B------:R-:W-:Y:S11]  /*73840*/  STL.64 [R1+0x38d0], R4 ;  /* 0x0038d00401007387 */ /* 0x000ff60000100a00 */
[----:B------:R-:W-:Y:S06]  /*73850*/  @!UPT UIADD3 URZ, URZ, URZ, URZ ;  /* 0x0000003f3f3ff290 */ /* 0x000fec000fffe03f */
[----:B------:R0:W-:Y:S04]  /*73860*/  STL.64 [R1+0x430], R20 ;  /* 0x0004301401007387 */ /* 0x0001e80000100a00 */
[----:B------:R1:W-:Y:S04]  /*73870*/  STL.64 [R1+0x438], R22 ;  /* 0x0004381601007387 */ /* 0x0003e80000100a00 */
[----:B0-----:R-:W2:Y:S04]  /*73880*/  LDL.LU R20, [R1+0x2c0] ;  /* 0x0002c00001147983 */ /* 0x001ea80000300800 */
[----:B------:R-:W2:Y:S04]  /*73890*/  LDL.LU R21, [R1+0x2c4] ;  /* 0x0002c40001157983 */ /* 0x000ea80000300800 */
[----:B-1----:R-:W3:Y:S04]  /*738a0*/  LDL.LU R22, [R1+0x2c8] ;  /* 0x0002c80001167983 */ /* 0x002ee80000300800 */
[----:B------:R-:W3:Y:S04]  /*738b0*/  LDL.LU R23, [R1+0x2cc] ;  /* 0x0002cc0001177983 */ /* 0x000ee80000300800 */
[----:B------:R-:W4:Y:S04]  /*738c0*/  LDL.LU.64 R4, [R1+0xd0] ;  /* 0x0000d00001047983 */ /* 0x000f280000300a00 */
[----:B----4-:R0:W-:Y:S02]  /*738d0*/  STL.64 [R1+0x38f0], R4 ;  /* 0x0038f00401007387 */ /* 0x0101e40000100a00 */
[----:B0-----:R-:W-:-:S02]  /*738e0*/  IMAD.MOV.U32 R4, RZ, RZ, R2 ;  /* 0x000000ffff047224 */ /* 0x001fc400078e0002 */
[----:B------:R-:W-:Y:S01]  /*738f0*/  IMAD.MOV.U32 R5, RZ, RZ, R24 ;  /* 0x000000ffff057224 */ /* 0x000fe200078e0018 */
[----:B------:R-:W4:Y:S04]  /*73900*/  LDL.LU R2, [R1+0x3a48] ;  /* 0x003a480001027983 */ /* 0x000f280000300800 */
[----:B------:R-:W4:Y:S04]  /*73910*/  LDL.LU R24, [R1+0x3a44] ;  /* 0x003a440001187983 */ /* 0x000f280000300800 */
[----:B------:R-:W-:Y:S04]  /*73920*/  STL.64 [R1+0x3908], R4 ;  /* 0x0039080401007387 */ /* 0x000fe80000100a00 */
        /* <DEDUP_REMOVED lines=8> */
[----:B------:R-:W2:Y:S04]  /*739b0*/  LDL.LU R25, [R1+0x3a40] ;  /* 0x003a400001197983 */ /* 0x000ea80000300800 */
        /* <DEDUP_REMOVED lines=11> */
[----:B------:R0:W-:Y:S02]  /*73a70*/  STL.64 [R1+0x3938], R4 ;  /* 0x0039380401007387 */ /* 0x0001e40000100a00 */
[----:B0-----:R-:W-:Y:S02]  /*73a80*/  IMAD.MOV.U32 R4, RZ, RZ, R28 ;  /* 0x000000ffff047224 */ /* 0x001fe400078e001c */
[----:B------:R-:W-:Y:S01]  /*73a90*/  IMAD.MOV.U32 R5, RZ, RZ, R19 ;  /* 0x000000ffff057224 */ /* 0x000fe200078e0013 */
[----:B---3--:R-:W-:Y:S04]  /*73aa0*/  STL.64 [R1+0x3900], R22 ;  /* 0x0039001601007387 */ /* 0x008fe80000100a00 */
[----:B--2---:R0:W-:Y:S04]  /*73ab0*/  STL.64 [R1+0x38f8], R20 ;  /* 0x0038f81401007387 */ /* 0x0041e80000100a00 */
[----:B0-----:R-:W2:Y:S04]  /*73ac0*/  LDL.LU R20, [R1+0x300] ;  /* 0x0003000001147983 */ /* 0x001ea80000300800 */
[----:B------:R-:W2:Y:S04]  /*73ad0*/  LDL.LU R21, [R1+0x304] ;  /* 0x0003040001157983 */ /* 0x000ea80000300800 */
[----:B------:R-:W3:Y:S04]  /*73ae0*/  LDL.LU R22, [R1+0x308] ;  /* 0x0003080001167983 */ /* 0x000ee80000300800 */
[----:B------:R-:W3:Y:S04]  /*73af0*/  LDL.LU R23, [R1+0x30c] ;  /* 0x00030c0001177983 */ /* 0x000ee80000300800 */
[----:B------:R0:W-:Y:S04]  /*73b00*/  STL.64 [R1+0x3950], R4 ;  /* 0x0039500401007387 */ /* 0x0001e80000100a00 */
[----:B0-----:R-:W2:Y:S04]  /*73b10*/  LDL.64 R4, [R1+0x120] ;  /* 0x0001200001047983 */ /* 0x001ea80000100a00 */
[----:B--2---:R-:W-:Y:S04]  /*73b20*/  STL.64 [R1+0x3968], R4 ;  /* 0x0039680401007387 */ /* 0x004fe80000100a00 */
[----:B---3--:R-:W-:Y:S04]  /*73b30*/  STL.64 [R1+0x3918], R22 ;  /* 0x0039181601007387 */ /* 0x008fe80000100a00 */
[----:B------:R0:W-:Y:S04]  /*73b40*/  STL.64 [R1+0x3910], R20 ;  /* 0x0039101401007387 */ /* 0x0001e80000100a00 */
[----:B0-----:R-:W2:Y:S04]  /*73b50*/  LDL.LU R20, [R1+0x320] ;  /* 0x0003200001147983 */ /* 0x001ea80000300800 */
[----:B------:R-:W2:Y:S04]  /*73b60*/  LDL.LU R21, [R1+0x324] ;  /* 0x0003240001157983 */ /* 0x000ea80000300800 */
[----:B------:R-:W3:Y:S04]  /*73b70*/  LDL.LU R22, [R1+0x328] ;  /* 0x0003280001167983 */ /* 0x000ee80000300800 */
[----:B------:R-:W3:Y:S01]  /*73b80*/  LDL.LU R23, [R1+0x32c] ;  /* 0x00032c0001177983 */ /* 0x000ee20000300800 */
[----:B------:R-:W-:-:S02]  /*73b90*/  IMAD.MOV.U32 R4, RZ, RZ, R18 ;  /* 0x000000ffff047224 */ /* 0x000fc400078e0012 */
[----:B------:R-:W-:-:S05]  /*73ba0*/  IMAD.MOV.U32 R5, RZ, RZ, R17 ;  /* 0x000000ffff057224 */ /* 0x000fca00078e0011 */
        /* <DEDUP_REMOVED lines=17> */
[----:B------:R-:W-:Y:S02]  /*73cc0*/  IMAD.MOV.U32 R5, RZ, RZ, R9 ;  /* 0x000000ffff057224 */ /* 0x000fe400078e0009 */
[----:B----4-:R-:W-:-:S03]  /*73cd0*/  IMAD.MOV.U32 R16, RZ, RZ, R2 ;  /* 0x000000ffff107224 */ /* 0x010fc600078e0002 */
[----:B------:R0:W-:Y:S01]  /*73ce0*/  STL.64 [R1+0x39b0], R4 ;  /* 0x0039b00401007387 */ /* 0x0001e20000100a00 */
[----:B------:R-:W-:Y:S02]  /*73cf0*/  IMAD.MOV.U32 R17, RZ, RZ, R0 ;  /* 0x000000ffff117224 */ /* 0x000fe400078e0000 */
        /* <DEDUP_REMOVED lines=8> */
[----:B------:R-:W-:Y:S04]  /*73d80*/  STL.64 [R1+0x39f0], R16 ;  /* 0x0039f01001007387 */ /* 0x000fe80000100a00 */
[----:B------:R0:W-:Y:S04]  /*73d90*/  STL.64 [R1+0x39c8], R4 ;  /* 0x0039c80401007387 */ /* 0x0001e80000100a00 */
[----:B0-----:R-:W4:Y:S04]  /*73da0*/  LDL.LU R4, [R1+0x3e0] ;  /* 0x0003e00001047983 */ /* 0x001f280000300800 */
[----:B------:R-:W4:Y:S04]  /*73db0*/  LDL.LU R5, [R1+0x3e4] ;  /* 0x0003e40001057983 */ /* 0x000f280000300800 */
        /* <DEDUP_REMOVED lines=16> */
[----:B------:R-:W-:Y:S04]  /*73ec0*/  STL.64 [R1+0x3a00], R18 ;  /* 0x003a001201007387 */ /* 0x000fe80000100a00 */
[----:B------:R0:W-:Y:S04]  /*73ed0*/  STL.64 [R1+0x39f8], R16 ;  /* 0x0039f81001007387 */ /* 0x0001e80000100a00 */
[----:B0-----:R-:W2:Y:S04]  /*73ee0*/  LDL.64 R16, [R1+0x1a0] ;  /* 0x0001a00001107983 */ /* 0x001ea80000100a00 */
[----:B------:R-:W-:Y:S04]  /*73ef0*/  STL.64 [R1+0x39e8], R6 ;  /* 0x0039e80601007387 */ /* 0x000fe80000100a00 */
[----:B----4-:R0:W-:Y:S04]  /*73f00*/  STL.64 [R1+0x39e0], R4 ;  /* 0x0039e00401007387 */ /* 0x0101e80000100a00 */
        /* <DEDUP_REMOVED lines=9> */
[----:B------:R-:W2:Y:S04]  /*73fa0*/  LDL.LU R23, [R1+0x97c] ;  /* 0x00097c0001177983 */ /* 0x000ea80000300800 */
[----:B--2---:R-:W-:Y:S04]  /*73fb0*/  STL.64 [R1+0x3990], R22 ;  /* 0x0039901601007387 */ /* 0x004fe80000100a00 */
[----:B---3--:R0:W-:Y:S04]  /*73fc0*/  STL.64 [R1+0x3988], R20 ;  /* 0x0039881401007387 */ /* 0x0081e80000100a00 */
[----:B0-----:R-:W2:Y:S04]  /*73fd0*/  LDL.LU R20, [R1+0x980] ;  /* 0x0009800001147983 */ /* 0x001ea80000300800 */
[----:B------:R-:W2:Y:S04]  /*73fe0*/  LDL.LU R21, [R1+0x984] ;  /* 0x0009840001157983 */ /* 0x000ea80000300800 */
[----:B------:R-:W3:Y:S04]  /*73ff0*/  LDL.LU R22, [R1+0x988] ;  /* 0x0009880001167983 */ /* 0x000ee80000300800 */
[----:B------:R-:W3:Y:S01]  /*74000*/  LDL.LU R23, [R1+0x98c] ;  /* 0x00098c0001177983 */ /* 0x000ee20000300800 */
[----:B------:R-:W-:Y:S03]  /*74010*/  HMMA.16816.F32.BF16 R12, R12, R24, R8 ;  /* 0x000000180c0c723c */ /* 0x000fe60000041808 */
        /* <DEDUP_REMOVED lines=12> */
[----:B------:R-:W3:Y:S04]  /*740e0*/  LDL.LU.64 R10, [R1+0x3a30] ;  /* 0x003a3000010a7983 */ /* 0x000ee80000300a00 */
[----:B------:R-:W3:Y:S04]  /*740f0*/  LDL.LU.64 R8, [R1+0x3a28] ;  /* 0x003a280001087983 */ /* 0x000ee80000300a00 */
[----:B------:R-:W-:Y:S04]  /*74100*/  STL.64 [R1+0x420], R12 ;  /* 0x0004200c01007387 */ /* 0x000fe80000100a00 */
[----:B------:R0:W-:Y:S04]  /*74110*/  STL.64 [R1+0x428], R14 ;  /* 0x0004280e01007387 */ /* 0x0001e80000100a00 */
[----:B0-----:R-:W3:Y:S04]  /*74120*/  LDL.LU.64 R14, [R1+0x3a20] ;  /* 0x003a2000010e7983 */ /* 0x001ee80000300a00 */
[----:B------:R-:W3:Y:S01]  /*74130*/  LDL.LU.64 R12, [R1+0x3a18] ;  /* 0x003a1800010c7983 */ /* 0x000ee20000300a00 */
[----:B------:R-:W-:Y:S01]  /*74140*/  IMAD.MOV.U32 R29, RZ, RZ, R17 ;  /* 0x000000ffff1d7224 */ /* 0x000fe200078e0011 */
[----:B---3--:R-:W-:Y:S11]  /*74150*/  HMMA.16816.F32.BF16 R8, R12, R16, R8 ;  /* 0x000000100c08723c */ /* 0x008ff60000041808 */
[----:B------:R-:W-:Y:S11]  /*74160*/  @!UPT UIADD3 URZ, URZ, URZ, URZ ;  /* 0x0000003f3f3ff290 */ /* 0x000ff6000fffe03f */
[----:B------:R-:W-:Y:S01]  /*74170*/  @!UPT UIADD3 URZ, URZ, URZ, URZ ;  /* 0x0000003f3f3ff290 */ /* 0x000fe2000fffe03f */
[----:B------:R-:W-:Y:S04]  /*74180*/  STL.64 [R1+0x410], R8 ;  /* 0x0004100801007387 */ /* 0x000fe80000100a00 */
[----:B------:R0:W-:Y:S04]  /*74190*/  STL.64 [R1+0x418], R10 ;  /* 0x0004180a01007387 */ /* 0x0001e80000100a00 */
[----:B0-----:R-:W3:Y:S01]  /*741a0*/  LDL.LU R10, [R1+0x3a10] ;  /* 0x003a1000010a7983 */ /* 0x001ee20000300800 */
[----:B------:R-:W-:-:S03]  /*741b0*/  IMAD.MOV.U32 R11, RZ, RZ, R16 ;  /* 0x000000ffff0b7224 */ /* 0x000fc600078e0010 */
[----:B------:R-:W2:Y:S04]  /*741c0*/  LDL.LU.64 R8, [R1+0x3a08] ;  /* 0x003a080001087983 */ /* 0x000ea80000300a00 */
[----:B------:R-:W2:Y:S04]  /*741d0*/  LDL.LU.64 R18, [R1+0x3a00] ;  /* 0x003a000001127983 */ /* 0x000ea80000300a00 */
[----:B------:R-:W2:Y:S02]  /*741e0*/  LDL.LU.64 R16, [R1+0x39f8] ;  /* 0x0039f80001107983 */ /* 0x000ea40000300a00 */
[C---:B--2---:R-:W-:Y:S11]  /*741f0*/  HMMA.16816.F32.BF16 R16, R12.reuse, R8, R16 ;  /* 0x000000080c10723c */ /* 0x044ff60000041810 */
[----:B------:R-:W-:Y:S11]  /*74200*/  @!UPT UIADD3 URZ, URZ, URZ, URZ ;  /* 0x0000003f3f3ff290 */ /* 0x000ff6000fffe03f */
[----:B------:R-:W-:Y:S01]  /*74210*/  @!UPT UIADD3 URZ, URZ, URZ, URZ ;  /* 0x0000003f3f3ff290 */ /* 0x000fe2000fffe03f */
[----:B------:R0:W-:Y:S04]  /*74220*/  STL.64 [R1+0x400], R16 ;  /* 0x0004001001007387 */ /* 0x0001e80000100a00 */
[----:B------:R4:W-:Y:S04]  /*74230*/  STL.64 [R1+0x408], R18 ;  /* 0x0004081201007387 */ /* 0x0009e80000100a00 */
[----:B0-----:R-:W4:Y:S02]  /*74240*/  LDL.LU.64 R16, [R1+0x39f0] ;  /* 0x0039f00001107983 */ /* 0x001f240000300a00 */
[C---:B----4-:R-:W-:Y:S02]  /*74250*/  HMMA.16816.F32.BF16 R16, R12.reuse, R16, R4 ;  /* 0x000000100c10723c */ /* 0x050fe40000041804 */
[----:B------:R-:W2:Y:S04]  /*74260*/  LDL.LU.64 R6, [R1+0x39e8] ;  /* 0x0039e80001067983 */ /* 0x000ea80000300a00 */
[----:B------:R-:W2:Y:S11]  /*74270*/  LDL.LU.64 R4, [R1+0x39e0] ;  /* 0x0039e00001047983 */ /* 0x000eb60000300a00 */
[----:B------:R-:W-:Y:S06]  /*74280*/  @!UPT UIADD3 URZ, URZ, URZ, URZ ;  /* 0x0000003f3f3ff290 */ /* 0x000fec000fffe03f */
[----:B------:R-:W-:Y:S04]  /*74290*/  STL.64 [R1+0x3f0], R16 ;  /* 0x0003f01001007387 */ /* 0x000fe80000100a00 */
[----:B------:R0:W-:Y:S04]  /*742a0*/  STL.64 [R1+0x3f8], R18 ;  /* 0x0003f81201007387 */ /* 0x0001e80000100a00 */
[----:B0-----:R-:W4:Y:S04]  /*742b0*/  LDL.LU.64 R18, [R1+0x39d8] ;  /* 0x0039d80001127983 */ /* 0x001f280000300a00 */
[----:B------:R-:W2:Y:S02]  /*742c0*/  LDL.LU.64 R16, [R1+0x39d0] ;  /* 0x0039d00001107983 */ /* 0x000ea40000300a00 */
[C---:B--2---:R-:W-:Y:S11]  /*742d0*/  HMMA.16816.F32.BF16 R4, R12.reuse, R16, R4 ;  /* 0x000000100c04723c */ /* 0x044ff60000041804 */
[----:B------:R-:W-:Y:S11]  /*742e0*/  @!UPT UIADD3 URZ, URZ, URZ, URZ ;  /* 0x0000003f3f3ff290 */ /* 0x000ff6000fffe03f */
[----:B------:R-:W-:Y:S01]  /*742f0*/  @!UPT UIADD3 URZ, URZ, URZ, URZ ;  /* 0x0000003f3f3ff290 */ /* 0x000fe2000fffe03f */
[----:B------:R0:W-:Y:S04]  /*74300*/  STL.64 [R1+0x3e0], R4 ;  /* 0x0003e00401007387 */ /* 0x0001e80000100a00 */
[----:B------:R-:W-:Y:S04]  /*74310*/  STL.64 [R1+0x3e8], R6 ;  /* 0x0003e80601007387 */ /* 0x000fe80000100a00 */
[----:B0-----:R-:W2:Y:S04]  /*74320*/  LDL.LU.64 R4, [R1+0x39c8] ;  /* 0x0039c80001047983 */ /* 0x001ea80000300a00 */
[----:B----4-:R-:W-:Y:S04]  /*74330*/  STL.64 [R1+0x38a0], R18 ;  /* 0x0038a01201007387 */ /* 0x010fe80000100a00 */
[----:B------:R0:W-:Y:S04]  /*74340*/  STL.64 [R1+0x3898], R16 ;  /* 0x0038981001007387 */ /* 0x0001e80000100a00 */
[----:B0-----:R-:W4:Y:S04]  /*74350*/  LDL.LU R16, [R1+0xd90] ;  /* 0x000d900001107983 */ /* 0x001f280000300800 */
[----:B------:R-:W4:Y:S04]  /*74360*/  LDL.LU R17, [R1+0xd94] ;  /* 0x000d940001117983 */ /* 0x000f280000300800 */
[----:B------:R-:W4:Y:S04]  /*74370*/  LDL.LU R18, [R1+0xd98] ;  /* 0x000d980001127983 */ /* 0x000f280000300800 */
[----:B------:R-:W4:Y:S01]  /*74380*/  LDL.LU R19, [R1+0xd9c] ;  /* 0x000d9c0001137983 */ /* 0x000f220000300800 */
[C---:B--2---:R-:W-:Y:S03]  /*74390*/  HMMA.16816.F32.BF16 R4, R12.reuse, R4, R20 ;  /* 0x000000040c04723c */ /* 0x044fe60000041814 */
[----:B------:R-:W2:Y:S04]  /*743a0*/  LDL.LU.64 R22, [R1+0x39c0] ;  /* 0x0039c00001167983 */ /* 0x000ea80000300a00 */
[----:B------:R-:W2:Y:S11]  /*743b0*/  LDL.LU.64 R20, [R1+0x39b8] ;  /* 0x0039b80001147983 */ /* 0x000eb60000300a00 */
[----:B------:R-:W-:Y:S05]  /*743c0*/  @!UPT UIADD3 URZ, URZ, URZ, URZ ;  /* 0x0000003f3f3ff290 */ /* 0x000fea000fffe03f */
        /* <DEDUP_REMOVED lines=22> */
[----:B------:R-:W-:Y:S04]  /*74530*/  STL.64 [R1+0x3a8], R6 ;  /* 0x0003a80601007387 */ /* 0x000fe80000100a00 */
[----:B0-----:R-:W2:Y:S02]  /*74540*/  LDL.LU.64 R4, [R1+0x3968] ;  /* 0x0039680001047983 */ /* 0x001ea40000300a00 */
        /* <DEDUP_REMOVED lines=45> */
[----:B------:R-:W2:Y:S04]  /*74820*/  LDL.LU.64 R6, [R1+0x38d8] ;  /* 0x0038d80001067983 */ /* 0x000ea80000300a00 */
[----:B------:R-:W2:Y:S02]  /*74830*/  LDL.LU.64 R4, [R1+0x38d0] ;  /* 0x0038d00001047983 */ /* 0x000ea40000300a00 */
[----:B--2---:R-:W-:Y:S11]  /*74840*/  HMMA.16816.F32.BF16 R20, R12, R4, R20 ;  /* 0x000000040c14723c */ /* 0x004ff60000041814 */
[----:B------:R-:W-:Y:S11]  /*74850*/  @!UPT UIADD3 URZ, URZ, URZ, URZ ;  /* 0x0000003f3f3ff290 */ /* 0x000ff6000fffe03f */
[----:B------:R-:W-:Y:S01]  /*74860*/  @!UPT UIADD3 URZ, URZ, URZ, URZ ;  /* 0x0000003f3f3ff290 */ /* 0x000fe2000fffe03f */
[----:B------:R-:W-:Y:S04]  /*74870*/  STL.64 [R1+0x330], R20 ;  /* 0x0003301401007387 */ /* 0x000fe80000100a00 */
[----:B------:R0:W-:Y:S04]  /*74880*/  STL.64 [R1+0x338], R22 ;  /* 0x0003381601007387 */ /* 0x0001e80000100a00 */
[----:B0-----:R-:W2:Y:S04]  /*74890*/  LDL.LU.64 R22, [R1+0x38c8] ;  /* 0x0038c80001167983 */ /* 0x001ea80000300a00 */
[----:B------:R-:W2:Y:S04]  /*748a0*/  LDL.LU.64 R20, [R1+0x38c0] ;  /* 0x0038c00001147983 */ /* 0x000ea80000300a00 */
[----:B------:R-:W-:Y:S04]  /*748b0*/  STL.64 [R1+0x37d8], R6 ;  /* 0x0037d80601007387 */ /* 0x000fe80000100a00 */
[----:B------:R0:W-:Y:S02]  /*748c0*/  STL.64 [R1+0x37d0], R4 ;  /* 0x0037d00401007387 */ /* 0x0001e40000100a00 */
[----:B0-----:R-:W-:-:S02]  /*748d0*/  IMAD.MOV.U32 R4, RZ, RZ, R11 ;  /* 0x000000ffff047224 */ /* 0x001fc400078e000b */
[----:B------:R-:W3:Y:S01]  /*748e0*/  LDL.LU R11, [R1+0x38b8] ;  /* 0x0038b800010b7983 */ /* 0x000ee20000300800 */
[----:B--2---:R-:W-:Y:S03]  /*748f0*/  HMMA.16816.F32.BF16 R12, R12, R24, R20 ;  /* 0x000000180c0c723c */ /* 0x004fe60000041814 */
[----:B------:R-:W2:Y:S04]  /*74900*/  LDL.LU.64 R22, [R1+0x38b0] ;  /* 0x0038b00001167983 */ /* 0x000ea80000300a00 */
[----:B------:R-:W2:Y:S04]  /*74910*/  LDL.LU.64 R20, [R1+0x38a8] ;  /* 0x0038a80001147983 */ /* 0x000ea80000300a00 */
[----:B------:R-:W-:Y:S04]  /*74920*/  STL.64 [R1+0x37c8], R26 ;  /* 0x0037c81a01007387 */ /* 0x000fe80000100a00 */
[----:B------:R0:W-:Y:S08]  /*74930*/  STL.64 [R1+0x37c0], R24 ;  /* 0x0037c01801007387 */ /* 0x0001f00000100a00 */
[----:B------:R1:W-:Y:S04]  /*74940*/  STL.64 [R1+0x320], R12 ;  /* 0x0003200c01007387 */ /* 0x0003e80000100a00 */
[----:B------:R-:W-:Y:S04]  /*74950*/  STL.64 [R1+0x328], R14 ;  /* 0x0003280e01007387 */ /* 0x000fe80000100a00 */
[----:B0-----:R-:W2:Y:S04]  /*74960*/  LDL.LU R24, [R1+0xda0] ;  /* 0x000da00001187983 */ /* 0x001ea80000300800 */
[----:B------:R-:W2:Y:S04]  /*74970*/  LDL.LU R25, [R1+0xda4] ;  /* 0x000da40001197983 */ /* 0x000ea80000300800 */
[----:B------:R-:W2:Y:S04]  /*74980*/  LDL.LU R26, [R1+0xda8] ;  /* 0x000da800011a7983 */ /* 0x000ea80000300800 */
[----:B------:R-:W2:Y:S01]  /*74990*/  LDL.LU R27, [R1+0xdac] ;  /* 0x000dac00011b7983 */ /* 0x000ea20000300800 */
[----:B------:R-:W-:-:S02]  /*749a0*/  IMAD.MOV.U32 R5, RZ, RZ, R29 ;  /* 0x000000ffff057224 */ /* 0x000fc400078e001d */
[----:B-1----:R-:W-:Y:S02]  /*749b0*/  IMAD.MOV.U32 R12, RZ, RZ, R28 ;  /* 0x000000ffff0c7224 */ /* 0x002fe400078e001c */
[----:B------:R-:W-:-:S05]  /*749c0*/  IMAD.MOV.U32 R13, RZ, RZ, R3 ;  /* 0x000000ffff0d7224 */ /* 0x000fca00078e0003 */
[----:B------:R2:W-:Y:S02]  /*749d0*/  STL.64 [R1+0x3858], R12 ;  /* 0x0038580c01007387 */ /* 0x0005e40000100a00 */
[C---:B--2---:R-:W-:Y:S02]  /*749e0*/  HMMA.16816.F32.BF16 R12, R20.reuse, R4, R24 ;  /* 0x00000004140c723c */ /* 0x044fe40000041818 */
[----:B------:R-:W2:Y:S06]  /*749f0*/  LDL.LU R24, [R1+0xd00] ;  /* 0x000d000001187983 */ /* 0x000eac0000300800 */
[----:B----4-:R-:W-:Y:S11]  /*74a00*/  HMMA.16816.F32.BF16 R4, R20, R8, R16 ;  /* 0x000000081404723c */ /* 0x010ff60000041810 */
[----:B------:R-:W-:Y:S04]  /*74a10*/  @!UPT UIADD3 URZ, URZ, URZ, URZ ;  /* 0x0000003f3f3ff290 */ /* 0x000fe8000fffe03f */
[----:B------:R-:W-:Y:S04]  /*74a20*/  STL.64 [R1+0x310], R12 ;  /* 0x0003100c01007387 */ /* 0x000fe80000100a00 */
[----:B------:R-:W-:Y:S04]  /*74a30*/  STL.64 [R1+0x318], R14 ;  /* 0x0003180e01007387 */ /* 0x000fe80000100a00 */
[----:B------:R-:W-:Y:S04]  /*74a40*/  STL.64 [R1+0x300], R4 ;  /* 0x0003000401007387 */ /* 0x000fe80000100a00 */
[----:B------:R-:W-:Y:S04]  /*74a50*/  STL.64 [R1+0x308], R6 ;  /* 0x0003080601007387 */ /* 0x000fe80000100a00 */
        /* <DEDUP_REMOVED lines=10> */
[----:B--2---:R-:W-:Y:S04]  /*74b00*/  STL.64 [R1+0x3820], R24 ;  /* 0x0038201801007387 */ /* 0x004fe80000100a00 */
[----:B------:R-:W2:Y:S04]  /*74b10*/  LDL.LU R12, [R1+0xd40] ;  /* 0x000d4000010c7983 */ /* 0x000ea80000300800 */
[----:B------:R-:W2:Y:S04]  /*74b20*/  LDL.LU R13, [R1+0xd44] ;  /* 0x000d4400010d7983 */ /* 0x000ea80000300800 */
[----:B------:R-:W4:Y:S04]  /*74b30*/  LDL.LU R14, [R1+0xd48] ;  /* 0x000d4800010e7983 */ /* 0x000f280000300800 */
[----:B------:R-:W4:Y:S04]  /*74b40*/  LDL.LU R15, [R1+0xd4c] ;  /* 0x000d4c00010f7983 */ /* 0x000f280000300800 */
[----:B------:R-:W2:Y:S04]  /*74b50*/  LDL.LU.64 R16, [R1+0x180] ;  /* 0x0001800001107983 */ /* 0x000ea80000300a00 */
[----:B----4-:R-:W-:Y:S04]  /*74b60*/  STL.64 [R1+0x3868], R14 ;  /* 0x0038680e01007387 */ /* 0x010fe80000100a00 */
[----:B--2---:R0:W-:Y:S04]  /*74b70*/  STL.64 [R1+0x3860], R12 ;  /* 0x0038600c01007387 */ /* 0x0041e80000100a00 */
[----:B0-----:R-:W2:Y:S04]  /*74b80*/  LDL.64 R12, [R1+0x150] ;  /* 0x00015000010c7983 */ /* 0x001ea80000100a00 */
[----:B--2---:R0:W-:Y:S04]  /*74b90*/  STL.64 [R1+0x3878], R12 ;  /* 0x0038780c01007387 */ /* 0x0041e80000100a00 */
[----:B0-----:R-:W2:Y:S01]  /*74ba0*/  LDL.LU.64 R12, [R1+0x160] ;  /* 0x00016000010c7983 */ /* 0x001ea20000300a00 */
[----:B------:R-:W-:-:S02]  /*74bb0*/  IMAD.MOV.U32 R24, RZ, RZ, R2 ;  /* 0x000000ffff187224 */ /* 0x000fc400078e0002 */
[----:B------:R-:W-:Y:S01]  /*74bc0*/  IMAD.MOV.U32 R25, RZ, RZ, R0 ;  /* 0x000000ffff197224 */ /* 0x000fe200078e0000 */
[----:B--2---:R0:W-:Y:S04]  /*74bd0*/  STL.64 [R1+0x3890], R12 ;  /* 0x0038900c01007387 */ /* 0x0041e80000100a00 */
[----:B0-----:R-:W2:Y:S04]  /*74be0*/  LDL.LU R12, [R1+0xd70] ;  /* 0x000d7000010c7983 */ /* 0x001ea80000300800 */
[----:B------:R-:W2:Y:S04]  /*74bf0*/  LDL.LU R13, [R1+0xd74] ;  /* 0x000d7400010d7983 */ /* 0x000ea80000300800 */
[----:B------:R-:W2:Y:S04]  /*74c00*/  LDL.LU R14, [R1+0xd78] ;  /* 0x000d7800010e7983 */ /* 0x000ea80000300800 */
[----:B------:R-:W2:Y:S04]  /*74c10*/  LDL.LU R15, [R1+0xd7c] ;  /* 0x000d7c00010f7983 */ /* 0x000ea80000300800 */
[----:B------:R0:W-:Y:S04]  /*74c20*/  STL.64 [R1+0x3838], R24 ;  /* 0x0038381801007387 */ /* 0x0001e80000100a00 */
[----:B0-----:R-:W4:Y:S04]  /*74c30*/  LDL.LU.64 R24, [R1+0x130] ;  /* 0x0001300001187983 */ /* 0x001f280000300a00 */
[----:B----4-:R0:W-:Y:S04]  /*74c40*/  STL.64 [R1+0x3850], R24 ;  /* 0x0038501801007387 */ /* 0x0101e80000100a00 */
[----:B0-----:R-:W4:Y:S04]  /*74c50*/  LDL.LU.64 R24, [R1+0x140] ;  /* 0x0001400001187983 */ /* 0x001f280000300a00 */
[----:B----4-:R0:W-:Y:S04]  /*74c60*/  STL.64 [R1+0x3870], R24 ;  /* 0x0038701801007387 */ /* 0x0101e80000100a00 */
        /* <DEDUP_REMOVED lines=10> */
[----:B------:R-:W4:Y:S04]  /*74d10*/  LDL.LU.64 R4, [R1+0x100] ;  /* 0x0001000001047983 */ /* 0x000f280000300a00 */
        /* <DEDUP_REMOVED lines=11> */
[----:B---3--:R-:W-:Y:S04]  /*74dd0*/  STL.64 [R1+0x3790], R10 ;  /* 0x0037900a01007387 */ /* 0x008fe80000100a00 */
[----:B------:R0:W-:Y:S04]  /*74de0*/  STL.64 [R1+0x3788], R8 ;  /* 0x0037880801007387 */ /* 0x0001e80000100a00 */
[----:B0-----:R-:W3:Y:S04]  /*74df0*/  LDL.LU R8, [R1+0xd80] ;  /* 0x000d800001087983 */ /* 0x001ee80000300800 */
[----:B------:R-:W3:Y:S04]  /*74e00*/  LDL.LU R9, [R1+0xd84] ;  /* 0x000d840001097983 */ /* 0x000ee80000300800 */
[----:B------:R-:W3:Y:S04]  /*74e10*/  LDL.LU R10, [R1+0xd88] ;  /* 0x000d8800010a7983 */ /* 0x000ee80000300800 */
[----:B------:R-:W3:Y:S02]  /*74e20*/  LDL.LU R11, [R1+0xd8c] ;  /* 0x000d8c00010b7983 */ /* 0x000ee40000300800 */
[----:B---3--:R-:W-:Y:S11]  /*74e30*/  HMMA.16816.F32.BF16 R8, R20, R16, R8 ;  /* 0x000000101408723c */ /* 0x008ff60000041808 */
[----:B------:R-:W-:Y:S11]  /*74e40*/  @!UPT UIADD3 URZ, URZ, URZ, URZ ;  /* 0x0000003f3f3ff290 */ /* 0x000ff6000fffe03f */
[----:B------:R-:W-:Y:S01]  /*74e50*/  @!UPT UIADD3 URZ, URZ, URZ, URZ ;  /* 0x0000003f3f3ff290 */ /* 0x000fe2000fffe03f */
[----:B------:R0:W-:Y:S04]  /*74e60*/  STL.64 [R1+0x2f0], R8 ;  /* 0x0002f00801007387 */ /* 0x0001e80000100a00 */
[----:B------:R-:W-:Y:S04]  /*74e70*/  STL.64 [R1+0x2f8], R10 ;  /* 0x0002f80a01007387 */ /* 0x000fe80000100a00 */
[----:B------:R-:W3:Y:S01]  /*74e80*/  LDL.LU.64 R18, [R1+0x38a0] ;  /* 0x0038a00001127983 */ /* 0x000ee20000300a00 */
[----:B0-----:R-:W-:Y:S02]  /*74e90*/  IMAD.MOV.U32 R9, RZ, RZ, R16 ;  /* 0x000000ffff097224 */ /* 0x001fe400078e0010 */
[----:B------:R-:W-:-:S02]  /*74ea0*/  IMAD.MOV.U32 R8, RZ, RZ, R17 ;  /* 0x000000ffff087224 */ /* 0x000fc400078e0011 */
[----:B------:R-:W4:Y:S02]  /*74eb0*/  LDL.LU.64 R16, [R1+0x3898] ;  /* 0x0038980001107983 */ /* 0x000f240000300a00 */
[C---:B----4-:R-:W-:Y:S11]  /*74ec0*/  HMMA.16816.F32.BF16 R12, R20.reuse, R16, R12 ;  /* 0x00000010140c723c */ /* 0x050ff6000004180c */
[----:B------:R-:W-:Y:S11]  /*74ed0*/  @!UPT UIADD3 URZ, URZ, URZ, URZ ;  /* 0x0000003f3f3ff290 */ /* 0x000ff6000fffe03f */
[----:B------:R-:W-:Y:S01]  /*74ee0*/  @!UPT UIADD3 URZ, URZ, URZ, URZ ;  /* 0x0000003f3f3ff290 */ /* 0x000fe2000fffe03f */
[----:B------:R0:W-:Y:S04]  /*74ef0*/  STL.64 [R1+0x2e0], R12 ;  /* 0x0002e00c01007387 */ /* 0x0001e80000100a00 */
[----:B------:R-:W-:Y:S04]  /*74f00*/  STL.64 [R1+0x2e8], R14 ;  /* 0x0002e80e01007387 */ /* 0x000fe80000100a00 */
[----:B0-----:R-:W4:Y:S04]  /*74f10*/  LDL.LU.64 R12, [R1+0x3890] ;  /* 0x00389000010c7983 */ /* 0x001f280000300a00 */
[----:B---3--:R-:W-:Y:S04]  /*74f20*/  STL.64 [R1+0x3768], R18 ;  /* 0x0037681201007387 */ /* 0x008fe80000100a00 */
[----:B------:R0:W-:Y:S04]  /*74f30*/  STL.64 [R1+0x3760], R16 ;  /* 0x0037601001007387 */ /* 0x0001e80000100a00 */
[----:B0-----:R-:W3:Y:S01]  /*74f40*/  LDL.LU.64 R16, [R1+0x110] ;  /* 0x0001100001107983 */ /* 0x001ee20000300a00 */
        /* <DEDUP_REMOVED lines=9> */
[C---:B----4-:R-:W-:Y:S01]  /*74fe0*/  HMMA.16816.F32.BF16 R24, R20.reuse, R12, R24 ;  /* 0x0000000c1418723c */ /* 0x050fe20000041818 */
[----:B------:R-:W-:Y:S11]  /*74ff0*/  IMAD.MOV.U32 R3, RZ, RZ, R13 ;  /* 0x000000ffff037224 */ /* 0x000ff600078e000d */
[----:B------:R-:W-:Y:S11]  /*75000*/  @!UPT UIADD3 URZ, URZ, URZ, URZ ;  /* 0x0000003f3f3ff290 */ /* 0x000ff6000fffe03f */
[----:B------:R0:W-:Y:S04]  /*75010*/  STL.64 [R1+0x2c0], R24 ;  /* 0x0002c01801007387 */ /* 0x0001e80000100a00 */
[----:B------:R-:W-:Y:S04]  /*75020*/  STL.64 [R1+0x2c8], R26 ;  /* 0x0002c81a01007387 */ /* 0x000fe80000100a00 */
[----:B0-----:R-:W4:Y:S04]  /*75030*/  LDL.LU.64 R24, [R1+0x3870] ;  /* 0x0038700001187983 */ /* 0x001f280000300a00 */
[----:B------:R-:W4:Y:S04]  /*75040*/  LDL.LU.64 R14, [R1+0x3868] ;  /* 0x00386800010e7983 */ /* 0x000f280000300a00 */
[----:B------:R-:W4:Y:S02]  /*75050*/  LDL.LU.64 R12, [R1+0x3860] ;  /* 0x00386000010c7983 */ /* 0x000f240000300a00 */
[----:B----4-:R-:W-:Y:S11]  /*75060*/  HMMA.16816.F32.BF16 R12, R20, R24, R12 ;  /* 0x00000018140c723c */ /* 0x010ff6000004180c */
[----:B------:R-:W-:Y:S11]  /*75070*/  @!UPT UIADD3 URZ, URZ, URZ, URZ ;  /* 0x0000003f3f3ff290 */ /* 0x000ff6000fffe03f */
[----:B------:R-:W-:Y:S01]  /*75080*/  @!UPT UIADD3 URZ, URZ, URZ, URZ ;  /* 0x0000003f3f3ff290 */ /* 0x000fe2000fffe03f */
[----:B------:R0:W-:Y:S04]  /*75090*/  STL.64 [R1+0x2b0], R12 ;  /* 0x0002b00c01007387 */ /* 0x0001e80000100a00 */
[----:B------:R1:W-:Y:S04]  /*750a0*/  STL.64 [R1+0x2b8], R14 ;  /* 0x0002b80e01007387 */ /* 0x0003e80000100a00 */
[----:B0-----:R-:W4:Y:S01]  /*750b0*/  LDL.LU.64 R12, [R1+0x3858] ;  /* 0x00385800010c7983 */ /* 0x001f220000300a00 */
[----:B-1----:R-:W-:Y:S02]  /*750c0*/  IMAD.MOV.U32 R15, RZ, RZ, R24 ;  /* 0x000000ffff0f7224 */ /* 0x002fe400078e0018 */
[----:B------:R-:W-:-:S02]  /*750d0*/  IMAD.MOV.U32 R14, RZ, RZ, R25 ;  /* 0x000000ffff0e7224 */ /* 0x000fc400078e0019 */
[----:B------:R-:W2:Y:S04]  /*750e0*/  LDL.LU.64 R24, [R1+0x3850] ;  /* 0x0038500001187983 */ /* 0x000ea80000300a00 */
[----:B------:R-:W-:Y:S04]  /*750f0*/  STL [R1+0x373c], R14 ;  /* 0x00373c0e01007387 */ /* 0x000fe80000100800 */
[----:B------:R-:W-:Y:S01]  /*75100*/  STL [R1+0x3738], R15 ;  /* 0x0037380f01007387 */ /* 0x000fe20000100800 */
        /* <DEDUP_REMOVED lines=9> */
[----:B------:R-:W-:Y:S04]  /*751a0*/  STL [R1+0x3744], R28 ;  /* 0x0037441c01007387 */ /* 0x000fe80000100800 */
[----:B------:R-:W-:Y:S01]  /*751b0*/  STL [R1+0x3740], R29 ;  /* 0x0037401d01007387 */ /* 0x000fe20000100800 */
[C---:B--2---:R-:W-:Y:S03]  /*751c0*/  HMMA.16816.F32.BF16 R24, R20.reuse, R24, R4 ;  /* 0x000000181418723c */ /* 0x044fe60000041804 */
[----:B------:R-:W2:Y:S11]  /*751d0*/  LDL.LU.64 R4, [R1+0x3830] ;  /* 0x0038300001047983 */ /* 0x000eb60000300a00 */
[----:B------:R-:W-:Y:S09]  /*751e0*/  @!UPT UIADD3 URZ, URZ, URZ, URZ ;  /* 0x0000003f3f3ff290 */ /* 0x000ff2000fffe03f */
[----:B------:R-:W-:Y:S04]  /*751f0*/  STL.64 [R1+0x290], R24 ;  /* 0x0002901801007387 */ /* 0x000fe80000100a00 */
[----:B------:R0:W-:Y:S04]  /*75200*/  STL.64 [R1+0x298], R26 ;  /* 0x0002981a01007387 */ /* 0x0001e80000100a00 */
[----:B0-----:R-:W3:Y:S04]  /*75210*/  LDL.LU.64 R26, [R1+0x3828] ;  /* 0x00382800011a7983 */ /* 0x001ee80000300a00 */
[----:B------:R-:W3:Y:S02]  /*75220*/  LDL.LU.64 R24, [R1+0x3820] ;  /* 0x0038200001187983 */ /* 0x000ee40000300a00 */
[----:B---3--:R-:W-:Y:S11]  /*75230*/  HMMA.16816.F32.BF16 R24, R20, R16, R24 ;  /* 0x000000101418723c */ /* 0x008ff60000041818 */
        /* <DEDUP_REMOVED lines=9> */
[----:B------:R-:W-:Y:S04]  /*752d0*/  STL [R1+0x3748], R15 ;  /* 0x0037480f01007387 */ /* 0x000fe80000100800 */
[----:B----4-:R3:W-:Y:S01]  /*752e0*/  STL.64 [R1+0x3800], R12 ;  /* 0x0038000c01007387 */ /* 0x0107e20000100a00 */
[----:B--2---:R-:W-:Y:S02]  /*752f0*/  IMAD.MOV.U32 R28, RZ, RZ, R4 ;  /* 0x000000ffff1c7224 */ /* 0x004fe400078e0004 */
[----:B------:R-:W-:Y:S01]  /*75300*/  IMAD.MOV.U32 R29, RZ, RZ, R5 ;  /* 0x000000ffff1d7224 */ /* 0x000fe200078e0005 */
[----:B---3--:R-:W-:Y:S11]  /*75310*/  HMMA.16816.F32.BF16 R12, R20, R4, R24 ;  /* 0x00000004140c723c */ /* 0x008ff60000041818 */
[----:B------:R-:W-:Y:S11]  /*75320*/  @!UPT UIADD3 URZ, URZ, URZ, URZ ;  /* 0x0000003f3f3ff290 */ /* 0x000ff6000fffe03f */
[----:B------:R-:W-:Y:S01]  /*75330*/  @!UPT UIADD3 URZ, URZ, URZ, URZ ;  /* 0x0000003f3f3ff290 */ /* 0x000fe2000fffe03f */
[----:B------:R0:W-:Y:S04]  /*75340*/  STL.64 [R1+0x270], R12 ;  /* 0x0002700c01007387 */ /* 0x0001e80000100a00 */
[----:B------:R-:W-:Y:S04]  /*75350*/  STL.64 [R1+0x278], R14 ;  /* 0x0002780e01007387 */ /* 0x000fe80000100a00 */
[----:B------:R-:W2:Y:S04]  /*75360*/  LDL.LU R4, [R1+0xcd0] ;  /* 0x000cd00001047983 */ /* 0x000ea80000300800 */
[----:B------:R-:W2:Y:S04]  /*75370*/  LDL.LU R5, [R1+0xcd4] ;  /* 0x000cd40001057983 */ /* 0x000ea80000300800 */
[----:B------:R-:W3:Y:S04]  /*75380*/  LDL.LU R6, [R1+0xcd8] ;  /* 0x000cd80001067983 */ /* 0x000ee80000300800 */
[----:B------:R-:W3:Y:S04]  /*75390*/  LDL.LU R7, [R1+0xcdc] ;  /* 0x000cdc0001077983 */ /* 0x000ee80000300800 */
[----:B0-----:R-:W4:Y:S04]  /*753a0*/  LDL.64 R12, [R1+0xf0] ;  /* 0x0000f000010c7983 */ /* 0x001f280000100a00 */
[----:B---3--:R-:W-:Y:S04]  /*753b0*/  STL.64 [R1+0x37e8], R6 ;  /* 0x0037e80601007387 */ /* 0x008fe80000100a00 */
[----:B--2---:R0:W-:Y:S04]  /*753c0*/  STL.64 [R1+0x37e0], R4 ;  /* 0x0037e00401007387 */ /* 0x0041e80000100a00 */
[----:B0-----:R-:W2:Y:S01]  /*753d0*/  LDL.LU.64 R4, [R1+0xe0] ;  /* 0x0000e00001047983 */ /* 0x001ea20000300a00 */
[----:B------:R-:W-:-:S02]  /*753e0*/  IMAD.MOV.U32 R16, RZ, RZ, R9 ;  /* 0x000000ffff107224 */ /* 0x000fc400078e0009 */
[----:B------:R-:W-:Y:S01]  /*753f0*/  IMAD.MOV.U32 R17, RZ, RZ, R8 ;  /* 0x000000ffff117224 */ /* 0x000fe200078e0008 */
[----:B--2---:R0:W-:Y:S04]  /*75400*/  STL.64 [R1+0x3808], R4 ;  /* 0x0038080401007387 */ /* 0x0041e80000100a00 */
[----:B0-----:R-:W4:Y:S04]  /*75410*/  LDL.LU R4, [R1+0xcf0] ;  /* 0x000cf00001047983 */ /* 0x001f280000300800 */
[----:B------:R-:W4:Y:S04]  /*75420*/  LDL.LU R5, [R1+0xcf4] ;  /* 0x000cf40001057983 */ /* 0x000f280000300800 */
[----:B------:R-:W4:Y:S04]  /*75430*/  LDL.LU R6, [R1+0xcf8] ;  /* 0x000cf80001067983 */ /* 0x000f280000300800 */
[----:B------:R-:W4:Y:S04]  /*75440*/  LDL.LU R7, [R1+0xcfc] ;  /* 0x000cfc0001077983 */ /* 0x000f280000300800 */
[----:B------:R0:W-:Y:S04]  /*75450*/  STL.64 [R1+0x3780], R16 ;  /* 0x0037801001007387 */ /* 0x0001e80000100a00 */
[----:B0-----:R-:W2:Y:S04]  /*75460*/  LDL.LU R16, [R1+0xa90] ;  /* 0x000a900001107983 */ /* 0x001ea80000300800 */
[----:B------:R-:W2:Y:S04]  /*75470*/  LDL.LU R17, [R1+0xa94] ;  /* 0x000a940001117983 */ /* 0x000ea80000300800 */
[----:B------:R-:W3:Y:S04]  /*75480*/  LDL.LU R18, [R1+0xa98] ;  /* 0x000a980001127983 */ /* 0x000ee80000300800 */
[----:B------:R-:W3:Y:S04]  /*75490*/  LDL.LU R19, [R1+0xa9c] ;  /* 0x000a9c0001137983 */ /* 0x000ee80000300800 */
        /* <DEDUP_REMOVED lines=10> */
[----:B---3--:R-:W-:Y:S04]  /*75540*/  STL.64 [R1+0x37a0], R18 ;  /* 0x0037a01201007387 */ /* 0x008fe80000100a00 */
[----:B------:R-:W-:Y:S04]  /*75550*/  STL.64 [R1+0x3798], R16 ;  /* 0x0037981001007387 */ /* 0x000fe80000100a00 */
[----:B------:R-:W3:Y:S04]  /*75560*/  LDL.LU R8, [R1+0x1a0] ;  /* 0x0001a00001087983 */ /* 0x000ee80000300800 */
[----:B------:R-:W3:Y:S01]  /*75570*/  LDL.LU R9, [R1+0x1a4] ;  /* 0x0001a40001097983 */ /* 0x000ee20000300800 */
[----:B----4-:R-:W-:Y:S03]  /*75580*/  HMMA.16816.F32.BF16 R4, R20, R12, R4 ;  /* 0x0000000c1404723c */ /* 0x010fe60000041804 */
        /* <DEDUP_REMOVED lines=9> */
[----:B------:R-:W-:Y:S04]  /*75620*/  STL [R1+0x3750], R29 ;  /* 0x0037501d01007387 */ /* 0x000fe80000100800 */
[----:B------:R0:W-:Y:S04]  /*75630*/  STL.64 [R1+0x260], R4 ;  /* 0x0002600401007387 */ /* 0x0001e80000100a00 */
[----:B------:R-:W-:Y:S04]  /*75640*/  STL.64 [R1+0x268], R6 ;  /* 0x0002680601007387 */ /* 0x000fe80000100a00 */
[----:B0-----:R-:W2:Y:S01]  /*75650*/  LDL.LU.64 R4, [R1+0x3808] ;  /* 0x0038080001047983 */ /* 0x001ea20000300a00 */
[----:B------:R-:W-:-:S03]  /*75660*/  IMAD.MOV.U32 R15, RZ, RZ, R12 ;  /* 0x000000ffff0f7224 */ /* 0x000fc600078e000c */
[----:B------:R-:W3:Y:S01]  /*75670*/  LDL.LU.64 R12, [R1+0x3800] ;  /* 0x00380000010c7983 */ /* 0x000ee20000300a00 */
[C---:B--2---:R-:W-:Y:S01]  /*75680*/  HMMA.16816.F32.BF16 R24, R20.reuse, R4, R24 ;  /* 0x000000041418723c */ /* 0x044fe20000041818 */
[----:B------:R-:W-:Y:S02]  /*75690*/  IMAD.MOV.U32 R29, RZ, RZ, R4 ;  /* 0x000000ffff1d7224 */ /* 0x000fe400078e0004 */
[----:B------:R-:W-:Y:S11]  /*756a0*/  IMAD.MOV.U32 R14, RZ, RZ, R5 ;  /* 0x000000ffff0e7224 */ /* 0x000ff600078e0005 */
[----:B------:R-:W-:Y:S09]  /*756b0*/  @!UPT UIADD3 URZ, URZ, URZ, URZ ;  /* 0x0000003f3f3ff290 */ /* 0x000ff2000fffe03f */
[----:B------:R-:W-:Y:S04]  /*756c0*/  STL.64 [R1+0x250], R24 ;  /* 0x0002501801007387 */ /* 0x000fe80000100a00 */
[----:B------:R0:W-:Y:S04]  /*756d0*/  STL.64 [R1+0x258], R26 ;  /* 0x0002581a01007387 */ /* 0x0001e80000100a00 */
[----:B0-----:R-:W2:Y:S04]  /*756e0*/  LDL.LU.64 R26, [R1+0x37f8] ;  /* 0x0037f800011a7983 */ /* 0x001ea80000300a00 */
[----:B------:R-:W2:Y:S04]  /*756f0*/  LDL.LU.64 R24, [R1+0x37f0] ;  /* 0x0037f00001187983 */ /* 0x000ea80000300a00 */
[----:B------:R-:W3:Y:S04]  /*75700*/  LDL.LU.64 R6, [R1+0x37e8] ;  /* 0x0037e80001067983 */ /* 0x000ee80000300a00 */
[----:B------:R-:W3:Y:S02]  /*75710*/  LDL.LU.64 R4, [R1+0x37e0] ;  /* 0x0037e00001047983 */ /* 0x000ee40000300a00 */
[C---:B---3--:R-:W-:Y:S11]  /*75720*/  HMMA.16816.F32.BF16 R4, R20.reuse, R12, R4 ;  /* 0x0000000c1404723c */ /* 0x048ff60000041804 */
[----:B------:R-:W-:Y:S11]  /*75730*/  @!UPT UIADD3 URZ, URZ, URZ, URZ ;  /* 0x0000003f3f3ff290 */ /* 0x000ff6000fffe03f */
[----:B------:R-:W-:Y:S01]  /*75740*/  @!UPT UIADD3 URZ, URZ, URZ, URZ ;  /* 0x0000003f3f3ff290 */ /* 0x000fe2000fffe03f */
[----:B------:R-:W-:Y:S04]  /*75750*/  STL.64 [R1+0x240], R4 ;  /* 0x0002400401007387 */ /* 0x000fe80000100a00 */
[----:B------:R0:W-:Y:S04]  /*75760*/  STL.64 [R1+0x248], R6 ;  /* 0x0002480601007387 */ /* 0x0001e80000100a00 */
[----:B0-----:R-:W3:Y:S04]  /*75770*/  LDL.LU.64 R6, [R1+0x37d8] ;  /* 0x0037d80001067983 */ /* 0x001ee80000300a00 */
[----:B------:R-:W2:Y:S04]  /*75780*/  LDL.LU.64 R4, [R1+0x37d0] ;  /* 0x0037d00001047983 */ /* 0x000ea80000300a00 */
[----:B------:R0:W-:Y:S04]  /*75790*/  STL.64 [R1+0x36b0], R12 ;  /* 0x0036b00c01007387 */ /* 0x0001e80000100a00 */
[----:B------:R1:W-:Y:S04]  /*757a0*/  STL.64 [R1+0x3758], R14 ;  /* 0x0037580e01007387 */ /* 0x0003e80000100a00 */
[----:B0-----:R-:W3:Y:S04]  /*757b0*/  LDL.LU R12, [R1+0xa70] ;  /* 0x000a7000010c7983 */ /* 0x001ee80000300800 */
[----:B------:R-:W3:Y:S04]  /*757c0*/  LDL.LU R13, [R1+0xa74] ;  /* 0x000a7400010d7983 */ /* 0x000ee80000300800 */
[----:B-1----:R-:W3:Y:S04]  /*757d0*/  LDL.LU R14, [R1+0xa78] ;  /* 0x000a7800010e7983 */ /* 0x002ee80000300800 */
[----:B------:R-:W3:Y:S01]  /*757e0*/  LDL.LU R15, [R1+0xa7c] ;  /* 0x000a7c00010f7983 */ /* 0x000ee20000300800 */
[C---:B--2---:R-:W-:Y:S03]  /*757f0*/  HMMA.16816.F32.BF16 R24, R20.reuse, R4, R24 ;  /* 0x000000041418723c */ /* 0x044fe60000041818 */
[----:B---3--:R-:W-:Y:S04]  /*75800*/  STL.64 [R1+0x3778], R14 ;  /* 0x0037780e01007387 */ /* 0x008fe80000100a00 */
[----:B------:R0:W-:Y:S04]  /*75810*/  STL.64 [R1+0x3770], R12 ;  /* 0x0037700c01007387 */ /* 0x0001e80000100a00 */
[----:B0-----:R-:W2:Y:S04]  /*75820*/  LDL.LU R12, [R1+0xa80] ;  /* 0x000a8000010c7983 */ /* 0x001ea80000300800 */
[----:B------:R-:W2:Y:S04]  /*75830*/  LDL.LU R13, [R1+0xa84] ;  /* 0x000a8400010d7983 */ /* 0x000ea80000300800 */
[----:B------:R-:W2:Y:S04]  /*75840*/  LDL.LU R14, [R1+0xa88] ;  /* 0x000a8800010e7983 */ /* 0x000ea80000300800 */
[----:B------:R-:W2:Y:S04]  /*75850*/  LDL.LU R15, [R1+0xa8c] ;  /* 0x000a8c00010f7983 */ /* 0x000ea80000300800 */
[----:B------:R-:W-:Y:S04]  /*75860*/  STL.64 [R1+0x230], R24 ;  /* 0x0002301801007387 */ /* 0x000fe80000100a00 */
[----:B------:R0:W-:Y:S04]  /*75870*/  STL.64 [R1+0x238], R26 ;  /* 0x0002381a01007387 */ /* 0x0001e80000100a00 */
[----:B0-----:R-:W3:Y:S04]  /*75880*/  LDL.LU.64 R26, [R1+0x37c8] ;  /* 0x0037c800011a7983 */ /* 0x001ee80000300a00 */
[----:B------:R-:W2:Y:S04]  /*75890*/  LDL.LU.64 R24, [R1+0x37c0] ;  /* 0x0037c00001187983 */ /* 0x000ea80000300a00 */
[----:B------:R-:W-:Y:S04]  /*758a0*/  STL.64 [R1+0x36a8], R6 ;  /* 0x0036a80601007387 */ /* 0x000fe80000100a00 */
[----:B------:R0:W-:Y:S04]  /*758b0*/  STL.64 [R1+0x36a0], R4 ;  /* 0x0036a00401007387 */ /* 0x0001e80000100a00 */
[----:B0-----:R-:W3:Y:S01]  /*758c0*/  LDL.LU R4, [R1+0x150] ;  /* 0x0001500001047983 */ /* 0x001ee20000300800 */
[----:B--2---:R-:W-:Y:S03]  /*758d0*/  HMMA.16816.F32.BF16 R20, R20, R24, R8 ;  /* 0x000000181414723c */ /* 0x004fe60000041808 */
[----:B------:R-:W4:Y:S11]  /*758e0*/  LDL.LU.64 R8, [R1+0x37b8] ;  /* 0x0037b80001087983 */ /* 0x000f360000300a00 */
[----:B------:R-:W-:Y:S09]  /*758f0*/  @!UPT UIADD3 URZ, URZ, URZ, URZ ;  /* 0x0000003f3f3ff290 */ /* 0x000ff2000fffe03f */
[----:B------:R-:W-:Y:S04]  /*75900*/  STL.64 [R1+0x220], R20 ;  /* 0x0002201401007387 */ /* 0x000fe80000100a00 */
[----:B------:R0:W-:Y:S04]  /*75910*/  STL.64 [R1+0x228], R22 ;  /* 0x0002281601007387 */ /* 0x0001e80000100a00 */
[----:B0-----:R-:W4:Y:S04]  /*75920*/  LDL.LU.64 R22, [R1+0x37b0] ;  /* 0x0037b00001167983 */ /* 0x001f280000300a00 */
[----:B------:R-:W4:Y:S04]  /*75930*/  LDL.LU.64 R20, [R1+0x37a8] ;  /* 0x0037a80001147983 */ /* 0x000f280000300a00 */
[----:B---3--:R-:W-:Y:S04]  /*75940*/  STL.64 [R1+0x3690], R26 ;  /* 0x0036901a01007387 */ /* 0x008fe80000100a00 */
[----:B------:R0:W-:Y:S04]  /*75950*/  STL.64 [R1+0x3688], R24 ;  /* 0x0036881801007387 */ /* 0x0001e80000100a00 */
[----:B0-----:R-:W2:Y:S04]  /*75960*/  LDL.LU R24, [R1+0xa50] ;  /* 0x000a500001187983 */ /* 0x001ea80000300800 */
[----:B------:R-:W2:Y:S04]  /*75970*/  LDL.LU R25, [R1+0xa54] ;  /* 0x000a540001197983 */ /* 0x000ea80000300800 */
[----:B------:R-:W2:Y:S04]  /*75980*/  LDL.LU R26, [R1+0xa58] ;  /* 0x000a5800011a7983 */ /* 0x000ea80000300800 */
[----:B------:R-:W2:Y:S01]  /*75990*/  LDL.LU R27, [R1+0xa5c] ;  /* 0x000a5c00011b7983 */ /* 0x000ea20000300800 */
[C---:B----4-:R-:W-:Y:S03]  /*759a0*/  HMMA.16816.F32.BF16 R8, R20.reuse, R8, R16 ;  /* 0x000000081408723c */ /* 0x050fe60000041810 */
[----:B------:R-:W3:Y:S04]  /*759b0*/  LDL.LU.64 R18, [R1+0x37a0] ;  /* 0x0037a00001127983 */ /* 0x000ee80000300a00 */
[----:B------:R-:W3:Y:S11]  /*759c0*/  LDL.LU.64 R16, [R1+0x3798] ;  /* 0x0037980001107983 */ /* 0x000ef60000300a00 */
[----:B------:R-:W-:Y:S05]  /*759d0*/  @!UPT UIADD3 URZ, URZ, URZ, URZ ;  /* 0x0000003f3f3ff290 */ /* 0x000fea000fffe03f */
[----:B------:R-:W-:Y:S04]  /*759e0*/  STL.64 [R1+0x210], R8 ;  /* 0x0002100801007387 */ /* 0x000fe80000100a00 */
[----:B------:R0:W-:Y:S04]  /*759f0*/  STL.64 [R1+0x218], R10 ;  /* 0x0002180a01007387 */ /* 0x0001e80000100a00 */
[----:B0-----:R-:W4:Y:S04]  /*75a00*/  LDL.LU.64 R10, [R1+0x3790] ;  /* 0x00379000010a7983 */ /* 0x001f280000300a00 */
[----:B------:R-:W3:Y:S02]  /*75a10*/  LDL.LU.64 R8, [R1+0x3788] ;  /* 0x0037880001087983 */ /* 0x000ee40000300a00 */
[----:B---3--:R-:W-:Y:S11]  /*75a20*/  HMMA.16816.F32.BF16 R16, R20, R8, R16 ;  /* 0x000000081410723c */ /* 0x008ff60000041810 */
[----:B------:R-:W-:Y:S11]  /*75a30*/  @!UPT UIADD3 URZ, URZ, URZ, URZ ;  /* 0x0000003f3f3ff290 */ /* 0x000ff6000fffe03f */
[----:B------:R-:W-:Y:S01]  /*75a40*/  @!UPT UIADD3 URZ, URZ, URZ, URZ ;  /* 0x0000003f3f3ff290 */ /* 0x000fe2000fffe03f */
[----:B------:R0:W-:Y:S04]  /*75a50*/  STL.64 [R1+0x200], R16 ;  /* 0x0002001001007387 */ /* 0x0001e80000100a00 */
[----:B------:R1:W-:Y:S04]  /*75a60*/  STL.64 [R1+0x208], R18 ;  /* 0x0002081201007387 */ /* 0x0003e80000100a00 */
[----:B0-----:R-:W1:Y:S01]  /*75a70*/  LDL.LU.64 R16, [R1+0x3780] ;  /* 0x0037800001107983 */ /* 0x001e620000300a00 */
[----:B------:R-:W-:-:S03]  /*75a80*/  IMAD.MOV.U32 R5, RZ, RZ, R3 ;  /* 0x000000ffff057224 */ /* 0x000fc600078e0003 */
[----:B----4-:R-:W-:Y:S01]  /*75a90*/  STL.64 [R1+0x36b8], R10 ;  /* 0x0036b80a01007387 */ /* 0x010fe20000100a00 */
[----:B------:R-:W-:Y:S02]  /*75aa0*/  IMAD.MOV.U32 R8, RZ, RZ, R2 ;  /* 0x000000ffff087224 */ /* 0x000fe400078e0002 */
[----:B------:R-:W-:Y:S01]  /*75ab0*/  IMAD.MOV.U32 R9, RZ, RZ, R0 ;  /* 0x000000ffff097224 */ /* 0x000fe200078e0000 */
[C---:B-1----:R-:W-:Y:S01]  /*75ac0*/  HMMA.16816.F32.BF16 R16, R20.reuse, R16, R12 ;  /* 0x000000101410723c */ /* 0x042fe2000004180c */
[----:B------:R-:W3:Y:S04]  /*75ad0*/  LDL.LU.64 R14, [R1+0x3778] ;  /* 0x00377800010e7983 */ /* 0x000ee80000300a00 */
[----:B------:R-:W3:Y:S11]  /*75ae0*/  LDL.LU.64 R12, [R1+0x3770] ;  /* 0x00377000010c7983 */ /* 0x000ef60000300a00 */
[----:B------:R-:W-:Y:S07]  /*75af0*/  @!UPT UIADD3 URZ, URZ, URZ, URZ ;  /* 0x0000003f3f3ff290 */ /* 0x000fee000fffe03f */
[----:B------:R0:W-:Y:S01]  /*75b00*/  STL [R1+0x1f0], R16 ;  /* 0x0001f01001007387 */ /* 0x0001e20000100800 */
[----:B------:R-:W-:Y:S02]  /*75b10*/  IMAD.MOV.U32 R3, RZ, RZ, R18 ;  /* 0x000000ffff037224 */ /* 0x000fe400078e0012 */
[----:B------:R-:W-:Y:S02]  /*75b20*/  IMAD.MOV.U32 R2, RZ, RZ, R19 ;  /* 0x000000ffff027224 */ /* 0x000fe400078e0013 */
[----:B------:R-:W-:Y:S01]  /*75b30*/  IMAD.MOV.U32 R0, RZ, RZ, R17 ;  /* 0x000000ffff007224 */ /* 0x000fe200078e0011 */
[----:B------:R-:W4:Y:S04]  /*75b40*/  LDL.LU.64 R18, [R1+0x3768] ;  /* 0x0037680001127983 */ /* 0x000f280000300a00 */
[----:B0-----:R-:W3:Y:S04]  /*75b50*/  LDL.LU.64 R16, [R1+0x3760] ;  /* 0x0037600001107983 */ /* 0x001ee80000300a00 */
[----:B------:R-:W-:Y:S04]  /*75b60*/  STL [R1+0x2e6c], R2 ;  /* 0x002e6c0201007387 */ /* 0x000fe80000100800 */
[----:B------:R-:W-:Y:S04]  /*75b70*/  STL [R1+0x2e68], R3 ;  /* 0x002e680301007387 */ /* 0x000fe80000100800 */
[----:B------:R-:W-:Y:S01]  /*75b80*/  STL [R1+0x2e64], R0 ;  /* 0x002e640001007387 */ /* 0x000fe20000100800 */
[C---:B---3--:R-:W-:Y:S11]  /*75b90*/  HMMA.16816.F32.BF16 R12, R20.reuse, R16, R12 ;  /* 0x00000010140c723c */ /* 0x048ff6000004180c */
[----:B------:R-:W-:Y:S11]  /*75ba0*/  @!UPT UIADD3 URZ, URZ, URZ, URZ ;  /* 0x0000003f3f3ff290 */ /* 0x000ff6000fffe03f */
[----:B------:R-:W-:Y:S01]  /*75bb0*/  @!UPT UIADD3 URZ, URZ, URZ, URZ ;  /* 0x0000003f3f3ff290 */ /* 0x000fe2000fffe03f */
[----:B------:R-:W-:Y:S04]  /*75bc0*/  STL.64 [R1+0x1e0], R12 ;  /* 0x0001e00c01007387 */ /* 0x000fe80000100a00 */
[----:B------:R0:W-:Y:S04]  /*75bd0*/  STL.64 [R1+0x1e8], R14 ;  /* 0x0001e80e01007387 */ /* 0x0001e80000100a00 */
[----:B0-----:R-:W3:Y:S04]  /*75be0*/  LDL.LU.64 R14, [R1+0x3758] ;  /* 0x00375800010e7983 */ /* 0x001ee80000300a00 */
[----:B----4-:R0:W-:Y:S04]  /*75bf0*/  STL.64 [R1+0x3658], R18 ;  /* 0x0036581201007387 */ /* 0x0101e80000100a00 */
[----:B------:R-:W4:Y:S04]  /*75c00*/  LDL.LU R16, [R1+0xa60] ;  /* 0x000a600001107983 */ /* 0x000f280000300800 */
[----:B------:R-:W4:Y:S04]  /*75c10*/  LDL.LU R17, [R1+0xa64] ;  /* 0x000a640001117983 */ /* 0x000f280000300800 */
[----:B0-----:R-:W4:Y:S04]  /*75c20*/  LDL.LU R18, [R1+0xa68] ;  /* 0x000a680001127983 */ /* 0x001f280000300800 */
[----:B------:R-:W4:Y:S02]  /*75c30*/  LDL.LU R19, [R1+0xa6c] ;  /* 0x000a6c0001137983 */ /* 0x000f240000300800 */
[C---:B----4-:R-:W-:Y:S11]  /*75c40*/  HMMA.16816.F32.BF16 R8, R20.reuse, R8, R16 ;  /* 0x000000081408723c */ /* 0x050ff60000041810 */
[----:B------:R-:W-:Y:S11]  /*75c50*/  @!UPT UIADD3 URZ, URZ, URZ, URZ ;  /* 0x0000003f3f3ff290 */ /* 0x000ff6000fffe03f */
[----:B------:R-:W-:Y:S01]  /*75c60*/  @!UPT UIADD3 URZ, URZ, URZ, URZ ;  /* 0x0000003f3f3ff290 */ /* 0x000fe2000fffe03f */
[----:B------:R2:W-:Y:S01]  /*75c70*/  STL [R1+0x1d0], R8 ;  /* 0x0001d00801007387 */ /* 0x0005e20000100800 */
[----:B------:R-:W-:Y:S02]  /*75c80*/  IMAD.MOV.U32 R2, RZ, RZ, R9 ;  /* 0x000000ffff027224 */ /* 0x000fe400078e0009 */
[----:B------:R-:W-:Y:S02]  /*75c90*/  IMAD.MOV.U32 R3, RZ, RZ, R10 ;  /* 0x000000ffff037224 */ /* 0x000fe400078e000a */
[----:B------:R-:W-:Y:S02]  /*75ca0*/  IMAD.MOV.U32 R0, RZ, RZ, R11 ;  /* 0x000000ffff007224 */ /* 0x000fe400078e000b */
[----:B--2---:R-:W-:Y:S03]  /*75cb0*/  HMMA.16816.F32.BF16 R8, R20, R4, R24 ;  /* 0x000000041408723c */ /* 0x004fe60000041818 */
[----:B------:R-:W-:Y:S04]  /*75cc0*/  STL [R1+0x2e78], R0 ;  /* 0x002e780001007387 */ /* 0x000fe80000100800 */
[----:B------:R-:W-:Y:S04]  /*75cd0*/  STL [R1+0x2e74], R3 ;  /* 0x002e740301007387 */ /* 0x000fe80000100800 */
[----:B------:R-:W-:Y:S04]  /*75ce0*/  STL [R1+0x2e70], R2 ;  /* 0x002e700201007387 */ /* 0x000fe80000100800 */
[----:B------:R-:W2:Y:S08]  /*75cf0*/  LDL.LU R4, [R1+0x9d0] ;  /* 0x0009d00001047983 */ /* 0x000eb00000300800 */
[----:B------:R-:W-:Y:S04]  /*75d00*/  STL.64 [R1+0x1c0], R8 ;  /* 0x0001c00801007387 */ /* 0x000fe80000100a00 */
[----:B------:R-:W-:Y:S04]  /*75d10*/  STL.64 [R1+0x1c8], R10 ;  /* 0x0001c80a01007387 */ /* 0x000fe80000100a00 */
[----:B------:R-:W2:Y:S04]  /*75d20*/  LDL.LU R5, [R1+0x9d4] ;  /* 0x0009d40001057983 */ /* 0x000ea80000300800 */
[----:B------:R-:W4:Y:S04]  /*75d30*/  LDL.LU R6, [R1+0x9d8] ;  /* 0x0009d80001067983 */ /* 0x000f280000300800 */
[----:B------:R-:W4:Y:S01]  /*75d40*/  LDL.LU R7, [R1+0x9dc] ;  /* 0x0009dc0001077983 */ /* 0x000f220000300800 */
[----:B------:R-:W-:-:S02]  /*75d50*/  IMAD.MOV.U32 R12, RZ, RZ, R29 ;  /* 0x000000ffff0c7224 */ /* 0x000fc400078e001d */
[----:B---3--:R-:W-:Y:S01]  /*75d60*/  IMAD.MOV.U32 R13, RZ, RZ, R14 ;  /* 0x000000ffff0d7224 */ /* 0x008fe200078e000e */
[----:B----4-:R-:W-:Y:S04]  /*75d70*/  STL.64 [R1+0x36c8], R6 ;  /* 0x0036c80601007387 */ /* 0x010fe80000100a00 */
[----:B--2---:R0:W-:Y:S04]  /*75d80*/  STL.64 [R1+0x36c0], R4 ;  /* 0x0036c00401007387 */ /* 0x0041e80000100a00 */
[----:B------:R-:W2:Y:S04]  /*75d90*/  LDL.LU R29, [R1+0x3750] ;  /* 0x00375000011d7983 */ /* 0x000ea80000300800 */
[----:B------:R-:W3:Y:S04]  /*75da0*/  LDL.LU R14, [R1+0x374c] ;  /* 0x00374c00010e7983 */ /* 0x000ee80000300800 */
[----:B------:R-:W-:Y:S01]  /*75db0*/  STL.64 [R1+0x36d0], R12 ;  /* 0x0036d00c01007387 */ /* 0x000fe20000100a00 */
[----:B0-----:R-:W-:-:S03]  /*75dc0*/  IMAD.MOV.U32 R4, RZ, RZ, R15 ;  /* 0x000000ffff047224 */ /* 0x001fc600078e000f */
[----:B------:R-:W4:Y:S04]  /*75dd0*/  LDL.LU R15, [R1+0x3748] ;  /* 0x00374800010f7983 */ /* 0x000f280000300800 */
[----:B------:R-:W2:Y:S01]  /*75de0*/  LDL.LU R5, [R1+0xf4] ;  /* 0x0000f40001057983 */ /* 0x000ea20000300800 */
[----:B---3--:R-:W-:Y:S02]  /*75df0*/  IMAD.MOV.U32 R16, RZ, RZ, R14 ;  /* 0x000000ffff107224 */ /* 0x008fe400078e000e */
[----:B----4-:R-:W-:Y:S01]  /*75e00*/  IMAD.MOV.U32 R17, RZ, RZ, R15 ;  /* 0x000000ffff117224 */ /* 0x010fe200078e000f */
[----:B--2---:R0:W-:Y:S02]  /*75e10*/  STL.64 [R1+0x36d8], R4 ;  /* 0x0036d80401007387 */ /* 0x0041e40000100a00 */
[----:B0-----:R-:W-:-:S02]  /*75e20*/  IMAD.MOV.U32 R4, RZ, RZ, R28 ;  /* 0x000000ffff047224 */ /* 0x001fc400078e001c */
[----:B------:R-:W-:Y:S01]  /*75e30*/  IMAD.MOV.U32 R5, RZ, RZ, R29 ;  /* 0x000000ffff057224 */ /* 0x000fe200078e001d */
[----:B------:R-:W2:Y:S04]  /*75e40*/  LDL.LU R28, [R1+0x3744] ;  /* 0x00374400011c7983 */ /* 0x000ea80000300800 */
[----:B------:R-:W3:Y:S04]  /*75e50*/  LDL.LU R29, [R1+0x3740] ;  /* 0x00374000011d7983 */ /* 0x000ee80000300800 */
[----:B------:R-:W-:Y:S04]  /*75e60*/  STL.64 [R1+0x36f0], R4 ;  /* 0x0036f00401007387 */ /* 0x000fe80000100a00 */
[----:B------:R-:W4:Y:S04]  /*75e70*/  LDL.LU R14, [R1+0x373c] ;  /* 0x00373c00010e7983 */ /* 0x000f280000300800 */
[----:B------:R-:W4:Y:S04]  /*75e80*/  LDL.LU R15, [R1+0x3738] ;  /* 0x00373800010f7983 */ /* 0x000f280000300800 */
[----:B------:R0:W-:Y:S04]  /*75e90*/  STL.64 [R1+0x36f8], R16 ;  /* 0x0036f81001007387 */ /* 0x0001e80000100a00 */
[----:B0-----:R-:W4:Y:S04]  /*75ea0*/  LDL.LU R16, [R1+0x120] ;  /* 0x0001200001107983 */ /* 0x001f280000300800 */
[----:B------:R-:W4:Y:S01]  /*75eb0*/  LDL.LU R17, [R1+0x124] ;  /* 0x0001240001117983 */ /* 0x000f220000300800 */
[----:B--2---:R-:W-:-:S02]  /*75ec0*/  IMAD.MOV.U32 R25, RZ, RZ, R28 ;  /* 0x000000ffff197224 */ /* 0x004fc400078e001c */
[----:B---3--:R-:W-:Y:S01]  /*75ed0*/  IMAD.MOV.U32 R24, RZ, RZ, R29 ;  /* 0x000000ffff187224 */ /* 0x008fe200078e001d */
[----:B----4-:R0:W-:Y:S04]  /*75ee0*/  STL.64 [R1+0x3710], R16 ;  /* 0x0037101001007387 */ /* 0x0101e80000100a00 */
[----:B------:R-:W2:Y:S04]  /*75ef0*/  LDL.LU R29, [R1+0x3734] ;  /* 0x00373400011d7983 */ /* 0x000ea80000300800 */
[----:B------:R-:W3:Y:S04]  /*75f00*/  LDL.LU R28, [R1+0x3730] ;  /* 0x00373000011c7983 */ /* 0x000ee80000300800 */
[----:B------:R-:W-:Y:S04]  /*75f10*/  STL.64 [R1+0x3718], R24 ;  /* 0x0037181801007387 */ /* 0x000fe80000100a00 */
        /* <DEDUP_REMOVED lines=10> */
[----:B------:R-:W4:Y:S04]  /*75fc0*/  LDL.LU R4, [R1+0xa10] ;  /* 0x000a100001047983 */ /* 0x000f280000300800 */
        /* <DEDUP_REMOVED lines=15> */
[----:B------:R-:W-:Y:S11]  /*760c0*/  HMMA.16816.F32.BF16 R24, R20, R24, R16 ;  /* 0x000000181418723c */ /* 0x000ff60000041810 */
[----:B------:R-:W-:Y:S11]  /*760d0*/  @!UPT UIADD3 URZ, URZ, URZ, URZ ;  /* 0x0000003f3f3ff290 */ /* 0x000ff6000fffe03f */
[----:B------:R-:W-:Y:S02]  /*760e0*/  @!UPT UIADD3 URZ, URZ, URZ, URZ ;  /* 0x0000003f3f3ff290 */ /* 0x000fe4000fffe03f */
        /* <DEDUP_REMOVED lines=9> */
[----:B------:R-:W4:Y:S04]  /*76180*/  LDL.LU R10, [R1+0x9e8] ;  /* 0x0009e800010a7983 */ /* 0x000f280000300800 */
[----:B------:R-:W4:Y:S04]  /*76190*/  LDL.LU R11, [R1+0x9ec] ;  /* 0x0009ec00010b7983 */ /* 0x000f280000300800 */
[----:B------:R-:W2:Y:S04]  /*761a0*/  LDL.LU.64 R18, [R1+0x3728] ;  /* 0x0037280001127983 */ /* 0x000ea80000300a00 */
[----:B------:R-:W2:Y:S04]  /*761b0*/  LDL.LU.64 R16, [R1+0x3720] ;  /* 0x0037200001107983 */ /* 0x000ea80000300a00 */
[----:B------:R0:W-:Y:S04]  /*761c0*/  STL [R1+0x1b0], R24 ;  /* 0x0001b01801007387 */ /* 0x0001e80000100800 */
[----:B0-----:R-:W2:Y:S01]  /*761d0*/  LDL.LU.64 R24, [R1+0x3718] ;  /* 0x0037180001187983 */ /* 0x001ea20000300a00 */
[----:B------:R-:W-:-:S02]  /*761e0*/  IMAD.MOV.U32 R2, RZ, RZ, R27 ;  /* 0x000000ffff027224 */ /* 0x000fc400078e001b */
[----:B------:R-:W-:-:S03]  /*761f0*/  IMAD.MOV.U32 R3, RZ, RZ, R26 ;  /* 0x000000ffff037224 */ /* 0x000fc600078e001a */
[----:B------:R-:W-:Y:S04]  /*76200*/  STL [R1+0x2e84], R2 ;  /* 0x002e840201007387 */ /* 0x000fe80000100800 */
[----:B------:R-:W-:Y:S04]  /*76210*/  STL [R1+0x2e80], R3 ;  /* 0x002e800301007387 */ /* 0x000fe80000100800 */
[----:B------:R-:W-:Y:S01]  /*76220*/  STL [R1+0x2e7c], R0 ;  /* 0x002e7c0001007387 */ /* 0x000fe20000100800 */
[C---:B--2---:R-:W-:Y:S03]  /*76230*/  HMMA.16816.F32.BF16 R24, R20.reuse, R24, R16 ;  /* 0x000000181418723c */ /* 0x044fe60000041810 */
[----:B------:R-:W2:Y:S11]  /*76240*/  LDL.LU.64 R16, [R1+0x3710] ;  /* 0x0037100001107983 */ /* 0x000eb60000300a00 */
[----:B------:R-:W-:Y:S09]  /*76250*/  @!UPT UIADD3 URZ, URZ, URZ, URZ ;  /* 0x0000003f3f3ff290 */ /* 0x000ff2000fffe03f */
[----:B------:R0:W-:Y:S04]  /*76260*/  STL.64 [R1+0xa0], R24 ;  /* 0x0000a01801007387 */ /* 0x0001e80000100a00 */
[----:B------:R1:W-:Y:S04]  /*76270*/  STL.64 [R1+0xa8], R26 ;  /* 0x0000a81a01007387 */ /* 0x0003e80000100a00 */
[----:B0-----:R-:W3:Y:S04]  /*76280*/  LDL.LU R24, [R1+0x930] ;  /* 0x0009300001187983 */ /* 0x001ee80000300800 */
[----:B------:R-:W3:Y:S04]  /*76290*/  LDL.LU R25, [R1+0x934] ;  /* 0x0009340001197983 */ /* 0x000ee80000300800 */
[----:B-1----:R-:W3:Y:S04]  /*762a0*/  LDL.LU R26, [R1+0x938] ;  /* 0x00093800011a7983 */ /* 0x002ee80000300800 */
[----:B------:R-:W3:Y:S01]  /*762b0*/  LDL.LU R27, [R1+0x93c] ;  /* 0x00093c00011b7983 */ /* 0x000ee20000300800 */
[----:B--2---:R-:W-:Y:S03]  /*762c0*/  HMMA.16816.F32.BF16 R16, R20, R16, R4 ;  /* 0x000000101410723c */ /* 0x004fe60000041804 */
[----:B------:R-:W2:Y:S04]  /*762d0*/  LDL.LU.64 R6, [R1+0x3708] ;  /* 0x0037080001067983 */ /* 0x000ea80000300a00 */
[----:B------:R-:W2:Y:S11]  /*762e0*/  LDL.LU.64 R4, [R1+0x3700] ;  /* 0x0037000001047983 */ /* 0x000eb60000300a00 */
[----:B------:R-:W-:Y:S05]  /*762f0*/  @!UPT UIADD3 URZ, URZ, URZ, URZ ;  /* 0x0000003f3f3ff290 */ /* 0x000fea000fffe03f */
[----:B------:R0:W-:Y:S01]  /*76300*/  STL [R1+0x80], R16 ;  /* 0x0000801001007387 */ /* 0x0001e20000100800 */
[----:B------:R-:W-:-:S03]  /*76310*/  IMAD.MOV.U32 R2, RZ, RZ, R17 ;  /* 0x000000ffff027224 */ /* 0x000fc600078e0011 */
[----:B0-----:R-:W2:Y:S01]  /*76320*/  LDL.LU.64 R16, [R1+0x36f8] ;  /* 0x0036f80001107983 */ /* 0x001ea20000300a00 */
[----:B------:R-:W-:Y:S02]  /*76330*/  IMAD.MOV.U32 R0, RZ, RZ, R19 ;  /* 0x000000ffff007224 */ /* 0x000fe400078e0013 */
        /* <DEDUP_REMOVED lines=9> */
[----:B0-----:R-:W3:Y:S04]  /*763d0*/  LDL.64 R16, [R1+0x90] ;  /* 0x0000900001107983 */ /* 0x001ee80000100a00 */
[----:B-1----:R-:W3:Y:S01]  /*763e0*/  LDL.64 R18, [R1+0x98] ;  /* 0x0000980001127983 */ /* 0x002ee20000100a00 */
        /* <DEDUP_REMOVED lines=13> */
[----:B------:R-:W4:Y:S11]  /*764c0*/  LDL.LU.64 R12, [R1+0x36d0] ;  /* 0x0036d000010c7983 */ /* 0x000f360000300a00 */
[----:B------:R-:W-:Y:S09]  /*764d0*/  @!UPT UIADD3 URZ, URZ, URZ, URZ ;  /* 0x0000003f3f3ff290 */ /* 0x000ff2000fffe03f */
[----:B------:R-:W-:Y:S04]  /*764e0*/  STL.64 [R1+0x20], R4 ;  /* 0x0000200401007387 */ /* 0x000fe80000100a00 */
[----:B------:R0:W-:Y:S04]  /*764f0*/  STL.64 [R1+0x28], R6 ;  /* 0x0000280601007387 */ /* 0x0001e80000100a00 */
[----:B0-----:R-:W2:Y:S04]  /*76500*/  LDL.LU.64 R6, [R1+0x36c8] ;  /* 0x0036c80001067983 */ /* 0x001ea80000300a00 */
[----:B------:R-:W2:Y:S01]  /*76510*/  LDL.LU.64 R4, [R1+0x36c0] ;  /* 0x0036c00001047983 */ /* 0x000ea20000300a00 */
[----:B----4-:R-:W-:Y:S03]  /*76520*/  HMMA.16816.F32.BF16 R12, R20, R12, R8 ;  /* 0x0000000c140c723c */ /* 0x010fe60000041808 */
[----:B------:R-:W4:Y:S11]  /*76530*/  LDL.LU.64 R10, [R1+0x36b8] ;  /* 0x0036b800010a7983 */ /* 0x000f360000300a00 */
[----:B------:R-:W-:Y:S09]  /*76540*/  @!UPT UIADD3 URZ, URZ, URZ, URZ ;  /* 0x0000003f3f3ff290 */ /* 0x000ff2000fffe03f */
[----:B------:R0:W-:Y:S04]  /*76550*/  STL.64 [R1], R12 ;  /* 0x0000000c01007387 */ /* 0x0001e80000100a00 */
[----:B------:R2:W-:Y:S04]  /*76560*/  STL [R1+0x8], R14 ;  /* 0x0000080e01007387 */ /* 0x0005e80000100800 */
[----:B0-----:R-:W2:Y:S01]  /*76570*/  LDL.LU.64 R12, [R1+0x36b0] ;  /* 0x0036b000010c7983 */ /* 0x001ea20000300a00 */
[----:B------:R-:W-:-:S05]  /*76580*/  IMAD.MOV.U32 R2, RZ, RZ, R15 ;  /* 0x000000ffff027224 */ /* 0x000fca00078e000f */
[----:B------:R-:W-:Y:S01]  /*76590*/  STL [R1+0x2eb0], R2 ;  /* 0x002eb00201007387 */ /* 0x000fe20000100800 */
[----:B--2---:R-:W-:Y:S03]  /*765a0*/  HMMA.16816.F32.BF16 R12, R20, R12, R4 ;  /* 0x0000000c140c723c */ /* 0x004fe60000041804 */
[----:B------:R-:W2:Y:S04]  /*765b0*/  LDL.LU.64 R6, [R1+0x36a8] ;  /* 0x0036a80001067983 */ /* 0x000ea80000300a00 */
[----:B------:R-:W2:Y:S11]  /*765c0*/  LDL.LU.64 R4, [R1+0x36a0] ;  /* 0x0036a00001047983 */ /* 0x000eb60000300a00 */
[----:B------:R-:W-:Y:S05]  /*765d0*/  @!UPT UIADD3 URZ, URZ, URZ, URZ ;  /* 0x0000003f3f3ff290 */ /* 0x000fea000fffe03f */
[----:B------:R0:W-:Y:S04]  /*765e0*/  STL.64 [R1+0x2d18], R14 ;  /* 0x002d180e01007387 */ /* 0x0001e80000100a00 */
[----:B------:R3:W-:Y:S04]  /*765f0*/  STL.64 [R1+0x2d10], R12 ;  /* 0x002d100c01007387 */ /* 0x0007e80000100a00 */
[----:B0-----:R-:W2:Y:S04]  /*76600*/  LDL.LU R14, [R1+0xe8] ;  /* 0x0000e800010e7983 */ /* 0x001ea80000300800 */
[----:B------:R-:W2:Y:S01]  /*76610*/  LDL.LU R15, [R1+0xec] ;  /* 0x0000ec00010f7983 */ /* 0x000ea20000300800 */
[----:B---3--:R-:W-:-:S02]  /*76620*/  IMAD.MOV.U32 R12, RZ, RZ, R28 ;  /* 0x000000ffff0c7224 */ /* 0x008fc400078e001c */
[----:B------:R-:W-:Y:S01]  /*76630*/  IMAD.MOV.U32 R13, RZ, RZ, R29 ;  /* 0x000000ffff0d7224 */ /* 0x000fe200078e001d */
[----:B--2---:R0:W-:Y:S04]  /*76640*/  STL.64 [R1+0x35c0], R14 ;  /* 0x0035c00e01007387 */ /* 0x0041e80000100a00 */
[----:B------:R-:W2:Y:S04]  /*76650*/  LDL.LU R28, [R1+0x369c] ;  /* 0x00369c00011c7983 */ /* 0x000ea80000300800 */
[----:B------:R-:W3:Y:S01]  /*76660*/  LDL.LU R29, [R1+0x3698] ;  /* 0x00369800011d7983 */ /* 0x000ee20000300800 */
[----:B0-----:R-:W-:-:S02]  /*76670*/  IMAD.MOV.U32 R14, RZ, RZ, R7 ;  /* 0x000000ffff0e7224 */ /* 0x001fc400078e0007 */
[----:B------:R-:W-:Y:S02]  /*76680*/  IMAD.MOV.U32 R15, RZ, RZ, R6 ;  /* 0x000000ffff0f7224 */ /* 0x000fe400078e0006 */
[----:B------:R-:W-:Y:S01]  /*76690*/  HMMA.16816.F32.BF16 R4, R20, R4, R24 ;  /* 0x000000041404723c */ /* 0x000fe20000041818 */
[----:B------:R-:W4:Y:S04]  /*766a0*/  LDL.LU.64 R26, [R1+0x3690] ;  /* 0x00369000011a7983 */ /* 0x000f280000300a00 */
[----:B------:R-:W4:Y:S11]  /*766b0*/  LDL.LU.64 R24, [R1+0x3688] ;  /* 0x0036880001187983 */ /* 0x000f360000300a00 */
[----:B------:R-:W-:Y:S07]  /*766c0*/  @!UPT UIADD3 URZ, URZ, URZ, URZ ;  /* 0x0000003f3f3ff290 */ /* 0x000fee000fffe03f */
[----:B------:R0:W-:Y:S04]  /*766d0*/  STL.64 [R1+0x2d08], R6 ;  /* 0x002d080601007387 */ /* 0x0001e80000100a00 */
        /* <DEDUP_REMOVED lines=8> */
[----:B0-----:R-:W4:Y:S04]  /*76760*/  LDL.LU R6, [R1+0x928] ;  /* 0x0009280001067983 */ /* 0x001f280000300800 */
[----:B------:R-:W4:Y:S04]  /*76770*/  LDL.LU R7, [R1+0x92c] ;  /* 0x00092c0001077983 */ /* 0x000f280000300800 */
[----:B------:R-:W-:Y:S04]  /*76780*/  STL [R1+0x35f8], R27 ;  /* 0x0035f81b01007387 */ /* 0x000fe80000100800 */
[----:B------:R-:W-:Y:S01]  /*76790*/  STL [R1+0x364c], R26 ;  /* 0x00364c1a01007387 */ /* 0x000fe20000100800 */
[----:B----4-:R-:W-:Y:S11]  /*767a0*/  HMMA.16816.F32.BF16 R20, R20, R24, R4 ;  /* 0x000000181414723c */ /* 0x010ff60000041804 */
[----:B------:R-:W-:Y:S11]  /*767b0*/  @!UPT UIADD3 URZ, URZ, URZ, URZ ;  /* 0x0000003f3f3ff290 */ /* 0x000ff6000fffe03f */
[----:B------:R-:W-:Y:S01]  /*767c0*/  @!UPT UIADD3 URZ, URZ, URZ, URZ ;  /* 0x0000003f3f3ff290 */ /* 0x000fe2000fffe03f */
[----:B------:R2:W-:Y:S02]  /*767d0*/  STL.64 [R1+0x2cf8], R22 ;  /* 0x002cf81601007387 */ /* 0x0005e40000100a00 */
[----:B--2---:R-:W-:Y:S02]  /*767e0*/  IMAD.MOV.U32 R22, RZ, RZ, R29 ;  /* 0x000000ffff167224 */ /* 0x004fe400078e001d */
[----:B---3--:R-:W-:-:S07]  /*767f0*/  IMAD.MOV.U32 R23, RZ, RZ, R28 ;  /* 0x000000ffff177224 */ /* 0x008fce00078e001c */
[----:B------:R-:W-:Y:S01]  /*76800*/  HMMA.16816.F32.BF16 R4, R16, R22, R12 ;  /* 0x000000161004723c */ /* 0x000fe2000004180c */
[----:B------:R-:W-:Y:S11]  /*76810*/  STL.64 [R1+0x2e20], R20 ;  /* 0x002e201401007387 */ /* 0x000ff60000100a00 */
[----:B------:R-:W-:Y:S11]  /*76820*/  @!UPT UIADD3 URZ, URZ, URZ, URZ ;  /* 0x0000003f3f3ff290 */ /* 0x000ff6000fffe03f */
[----:B------:R0:W-:Y:S01]  /*76830*/  STL.64 [R1+0xb20], R4 ;  /* 0x000b200401007387 */ /* 0x0001e20000100a00 */
[----:B------:R-:W-:Y:S02]  /*76840*/  IMAD.MOV.U32 R28, RZ, RZ, R4 ;  /* 0x000000ffff1c7224 */ /* 0x000fe400078e0004 */
[----:B------:R-:W-:Y:S01]  /*76850*/  IMAD.MOV.U32 R29, RZ, RZ, R5 ;  /* 0x000000ffff1d7224 */ /* 0x000fe200078e0005 */
        /* <DEDUP_REMOVED lines=9> */
[----:B------:R-:W2:Y:S04]  /*768f0*/  LDL.LU R6, [R1+0x908] ;  /* 0x0009080001067983 */ /* 0x000ea80000300800 */
[----:B------:R-:W2:Y:S04]  /*76900*/  LDL.LU R7, [R1+0x90c] ;  /* 0x00090c0001077983 */ /* 0x000ea80000300800 */
[----:B------:R-:W3:Y:S01]  /*76910*/  LDL.64 R26, [R1+0x168] ;  /* 0x00016800011a7983 */ /* 0x000ee20000100a00 */
[----:B------:R-:W-:-:S02]  /*76920*/  IMAD.MOV.U32 R2, RZ, RZ, R18 ;  /* 0x000000ffff027224 */ /* 0x000fc400078e0012 */
[----:B------:R-:W-:Y:S02]  /*76930*/  IMAD.MOV.U32 R0, RZ, RZ, R19 ;  /* 0x000000ffff007224 */ /* 0x000fe400078e0013 */
[----:B------:R-:W4:Y:S01]  /*76940*/  LDL.64 R18, [R1+0x188] ;  /* 0x0001880001127983 */ /* 0x000f220000100a00 */
[----:B------:R-:W-:Y:S02]  /*76950*/  IMAD.MOV.U32 R25, RZ, RZ, R11 ;  /* 0x000000ffff197224 */ /* 0x000fe400078e000b */
[----:B------:R-:W-:Y:S01]  /*76960*/  IMAD.MOV.U32 R8, RZ, RZ, R16 ;  /* 0x000000ffff087224 */ /* 0x000fe200078e0010 */
[----:B---3--:R0:W-:Y:S04]  /*76970*/  STL.64 [R1+0x3650], R26 ;  /* 0x0036501a01007387 */ /* 0x0081e80000100a00 */
[----:B------:R-:W3:Y:S04]  /*76980*/  LDL.LU R24, [R1+0x8e0] ;  /* 0x0008e00001187983 */ /* 0x000ee80000300800 */
[----:B------:R-:W2:Y:S01]  /*76990*/  LDL.LU R11, [R1+0x367c] ;  /* 0x00367c00010b7983 */ /* 0x000ea20000300800 */
[----:B0-----:R-:W-:-:S03]  /*769a0*/  IMAD.MOV.U32 R26, RZ, RZ, R10 ;  /* 0x000000ffff1a7224 */ /* 0x001fc600078e000a */
[----:B------:R-:W2:Y:S01]  /*769b0*/  LDL.LU R10, [R1+0x3678] ;  /* 0x00367800010a7983 */ /* 0x000ea20000300800 */
[----:B------:R-:W-:-:S03]  /*769c0*/  IMAD.MOV.U32 R3, RZ, RZ, R17 ;  /* 0x000000ffff037224 */ /* 0x000fc600078e0011 */
[----:B------:R-:W3:Y:S01]  /*769d0*/  LDL.LU R27, [R1+0x8ec] ;  /* 0x0008ec00011b7983 */ /* 0x000ee20000300800 */
[----:B------:R-:W-:-:S03]  /*769e0*/  IMAD.MOV.U32 R20, RZ, RZ, R8 ;  /* 0x000000ffff147224 */ /* 0x000fc600078e0008 */
[----:B------:R-:W3:Y:S01]  /*769f0*/  LDL.64 R14, [R1+0x158] ;  /* 0x00015800010e7983 */ /* 0x000ee20000100a00 */
[----:B------:R-:W-:-:S03]  /*76a00*/  IMAD.MOV.U32 R21, RZ, RZ, R3 ;  /* 0x000000ffff157224 */ /* 0x000fc600078e0003 */
[----:B------:R0:W-:Y:S04]  /*76a10*/  STL [R1+0x3598], R23 ;  /* 0x0035981701007387 */ /* 0x0001e80000100800 */
[----:B------:R1:W-:Y:S01]  /*76a20*/  STL [R1+0x363c], R22 ;  /* 0x00363c1601007387 */ /* 0x0003e20000100800 */
[----:B0-----:R-:W-:Y:S02]  /*76a30*/  IMAD.MOV.U32 R23, RZ, RZ, R0 ;  /* 0x000000ffff177224 */ /* 0x001fe400078e0000 */
[----:B-1----:R-:W-:Y:S01]  /*76a40*/  IMAD.MOV.U32 R22, RZ, RZ, R2 ;  /* 0x000000ffff167224 */ /* 0x002fe200078e0002 */
[----:B------:R-:W-:Y:S04]  /*76a50*/  STL [R1+0x29f4], R28 ;  /* 0x0029f41c01007387 */ /* 0x000fe80000100800 */
[----:B------:R-:W-:Y:S02]  /*76a60*/  STL [R1+0x29f0], R29 ;  /* 0x0029f01d01007387 */ /* 0x000fe40000100800 */
[C---:B--2---:R-:W-:Y:S02]  /*76a70*/  HMMA.16816.F32.BF16 R8, R20.reuse, R10, R4 ;  /* 0x0000000a1408723c */ /* 0x044fe40000041804 */
[----:B------:R-:W4:Y:S04]  /*76a80*/  LDL.LU.64 R6, [R1+0x3670] ;  /* 0x0036700001067983 */ /* 0x000f280000300a00 */
[----:B------:R-:W4:Y:S11]  /*76a90*/  LDL.LU.64 R4, [R1+0x3668] ;  /* 0x0036680001047983 */ /* 0x000f360000300a00 */
[----:B------:R-:W-:Y:S06]  /*76aa0*/  @!UPT UIADD3 URZ, URZ, URZ, URZ ;  /* 0x0000003f3f3ff290 */ /* 0x000fec000fffe03f */
[----:B------:R0:W-:Y:S04]  /*76ab0*/  STL.64 [R1+0xb00], R8 ;  /* 0x000b000801007387 */ /* 0x0001e80000100a00 */
[----:B------:R1:W-:Y:S04]  /*76ac0*/  STL.64 [R1+0xb08], R10 ;  /* 0x000b080a01007387 */ /* 0x0003e80000100a00 */
[----:B0-----:R-:W2:Y:S04]  /*76ad0*/  LDL.LU R8, [R1+0x70] ;  /* 0x0000700001087983 */ /* 0x001ea80000300800 */
[----:B------:R-:W2:Y:S04]  /*76ae0*/  LDL.LU R9, [R1+0x74] ;  /* 0x0000740001097983 */ /* 0x000ea80000300800 */
[----:B-1----:R-:W2:Y:S04]  /*76af0*/  LDL.LU R10, [R1+0x78] ;  /* 0x00007800010a7983 */ /* 0x002ea80000300800 */
[----:B------:R-:W2:Y:S04]  /*76b00*/  LDL.LU R11, [R1+0x7c] ;  /* 0x00007c00010b7983 */ /* 0x000ea80000300800 */
[----:B--2---:R-:W-:Y:S04]  /*76b10*/  STL.64 [R1+0x3440], R10 ;  /* 0x0034400a01007387 */ /* 0x004fe80000100a00 */
[----:B------:R0:W-:Y:S04]  /*76b20*/  STL.64 [R1+0x3438], R8 ;  /* 0x0034380801007387 */ /* 0x0001e80000100a00 */
[----:B0-----:R-:W2:Y:S04]  /*76b30*/  LDL.LU R8, [R1+0x10] ;  /* 0x0000100001087983 */ /* 0x001ea80000300800 */
[----:B------:R-:W2:Y:S04]  /*76b40*/  LDL.LU R9, [R1+0x14] ;  /* 0x0000140001097983 */ /* 0x000ea80000300800 */
[----:B------:R-:W2:Y:S04]  /*76b50*/  LDL.LU R10, [R1+0x18] ;  /* 0x00001800010a7983 */ /* 0x000ea80000300800 */
[----:B------:R-:W2:Y:S01]  /*76b60*/  LDL.LU R11, [R1+0x1c] ;  /* 0x00001c00010b7983 */ /* 0x000ea20000300800 */
[----:B----4-:R-:W-:Y:S01]  /*76b70*/  HMMA.16816.F32.BF16 R4, R20, R18, R4 ;  /* 0x000000121404723c */ /* 0x010fe20000041804 */
[----:B------:R-:W-:-:S02]  /*76b80*/  IMAD.MOV.U32 R0, RZ, RZ, R19 ;  /* 0x000000ffff007224 */ /* 0x000fc400078e0013 */
[----:B--2---:R-:W-:Y:S04]  /*76b90*/  STL.64 [R1+0x3568], R10 ;  /* 0x0035680a01007387 */ /* 0x004fe80000100a00 */
[----:B------:R0:W-:Y:S04]  /*76ba0*/  STL.64 [R1+0x3560], R8 ;  /* 0x0035600801007387 */ /* 0x0001e80000100a00 */
[----:B0-----:R-:W2:Y:S04]  /*76bb0*/  LDL.LU R8, [R1+0x8c0] ;  /* 0x0008c00001087983 */ /* 0x001ea80000300800 */
[----:B------:R-:W2:Y:S04]  /*76bc0*/  LDL.LU R9, [R1+0x8c4] ;  /* 0x0008c40001097983 */ /* 0x000ea80000300800 */
[----:B------:R-:W2:Y:S04]  /*76bd0*/  LDL.LU R10, [R1+0x8c8] ;  /* 0x0008c800010a7983 */ /* 0x000ea80000300800 */
[----:B------:R-:W2:Y:S04]  /*76be0*/  LDL.LU R11, [R1+0x8cc] ;  /* 0x0008cc00010b7983 */ /* 0x000ea80000300800 */
[----:B------:R0:W-:Y:S04]  /*76bf0*/  STL.64 [R1+0xaf0], R4 ;  /* 0x000af00401007387 */ /* 0x0001e80000100a00 */
[----:B------:R1:W-:Y:S01]  /*76c00*/  STL.64 [R1+0xaf8], R6 ;  /* 0x000af80601007387 */ /* 0x0003e20000100a00 */
[----:B0-----:R-:W-:-:S03]  /*76c10*/  IMAD.MOV.U32 R4, RZ, RZ, R18 ;  /* 0x000000ffff047224 */ /* 0x001fc600078e0012 */
[----:B-1----:R-:W4:Y:S04]  /*76c20*/  LDL.LU.64 R6, [R1+0x3660] ;  /* 0x0036600001067983 */ /* 0x002f280000300a00 */
[----:B------:R-:W3:Y:S02]  /*76c30*/  LDL.LU.64 R18, [R1+0x3658] ;  /* 0x0036580001127983 */ /* 0x000ee40000300a00 */
[C---:B---3--:R-:W-:Y:S11]  /*76c40*/  HMMA.16816.F32.BF16 R24, R20.reuse, R18, R24 ;  /* 0x000000121418723c */ /* 0x048ff60000041818 */
[----:B------:R-:W-:Y:S11]  /*76c50*/  @!UPT UIADD3 URZ, URZ, URZ, URZ ;  /* 0x0000003f3f3ff290 */ /* 0x000ff6000fffe03f */
[----:B------:R-:W-:Y:S01]  /*76c60*/  @!UPT UIADD3 URZ, URZ, URZ, URZ ;  /* 0x0000003f3f3ff290 */ /* 0x000fe2000fffe03f */
[----:B------:R-:W-:Y:S04]  /*76c70*/  STL.64 [R1+0xae0], R24 ;  /* 0x000ae01801007387 */ /* 0x000fe80000100a00 */
[----:B------:R0:W-:Y:S04]  /*76c80*/  STL.64 [R1+0xae8], R26 ;  /* 0x000ae81a01007387 */ /* 0x0001e80000100a00 */
[----:B0-----:R-:W3:Y:S04]  /*76c90*/  LDL.LU.64 R26, [R1+0x3650] ;  /* 0x00365000011a7983 */ /* 0x001ee80000300a00 */
[----:B------:R0:W-:Y:S04]  /*76ca0*/  STL.64 [R1+0x3528], R18 ;  /* 0x0035281201007387 */ /* 0x0001e80000100a00 */
[----:B------:R-:W3:Y:S04]  /*76cb0*/  LDL.LU R16, [R1+0x8d0] ;  /* 0x0008d00001107983 */ /* 0x000ee80000300800 */
[----:B------:R-:W3:Y:S04]  /*76cc0*/  LDL.LU R17, [R1+0x8d4] ;  /* 0x0008d40001117983 */ /* 0x000ee80000300800 */
[----:B0-----:R-:W3:Y:S04]  /*76cd0*/  LDL.LU R18, [R1+0x8d8] ;  /* 0x0008d80001127983 */ /* 0x001ee80000300800 */
[----:B------:R-:W3:Y:S02]  /*76ce0*/  LDL.LU R19, [R1+0x8dc] ;  /* 0x0008dc0001137983 */ /* 0x000ee40000300800 */
[----:B---3--:R-:W-:Y:S01]  /*76cf0*/  HMMA.16816.F32.BF16 R16, R20, R26, R16 ;  /* 0x0000001a1410723c */ /* 0x008fe20000041810 */
[----:B------:R-:W-:Y:S11]  /*76d00*/  IMAD.MOV.U32 R5, RZ, RZ, R27 ;  /* 0x000000ffff057224 */ /* 0x000ff600078e001b */
[----:B------:R-:W-:Y:S11]  /*76d10*/  @!UPT UIADD3 URZ, URZ, URZ, URZ ;  /* 0x0000003f3f3ff290 */ /* 0x000ff6000fffe03f */
[----:B------:R0:W-:Y:S04]  /*76d20*/  STL.64 [R1+0xa40], R16 ;  /* 0x000a401001007387 */ /* 0x0001e80000100a00 */
[----:B------:R-:W-:Y:S01]  /*76d30*/  STL.64 [R1+0xa48], R18 ;  /* 0x000a481201007387 */ /* 0x000fe20000100a00 */
[----:B0-----:R-:W-:-:S03]  /*76d40*/  IMAD.MOV.U32 R16, RZ, RZ, R26 ;  /* 0x000000ffff107224 */ /* 0x001fc600078e001a */
[----:B------:R-:W3:Y:S04]  /*76d50*/  LDL.LU R26, [R1+0x364c] ;  /* 0x00364c00011a7983 */ /* 0x000ee80000300800 */
[----:B----4-:R-:W-:Y:S04]  /*76d60*/  STL.64 [R1+0x35b8], R6 ;  /* 0x0035b80601007387 */ /* 0x010fe80000100a00 */
[----:B------:R2:W-:Y:S02]  /*76d70*/  STL.64 [R1+0x35b0], R4 ;  /* 0x0035b00401007387 */ /* 0x0005e40000100a00 */
[----:B--2---:R-:W-:Y:S01]  /*76d80*/  HMMA.16816.F32.BF16 R4, R20, R14, R8 ;  /* 0x0000000e1404723c */ /* 0x004fe20000041808 */
[----:B------:R-:W-:-:S02]  /*76d90*/  IMAD.MOV.U32 R18, RZ, RZ, R14 ;  /* 0x000000ffff127224 */ /* 0x000fc400078e000e */
[----:B------:R-:W-:Y:S11]  /*76da0*/  IMAD.MOV.U32 R17, RZ, RZ, R15 ;  /* 0x000000ffff117224 */ /* 0x000ff600078e000f */
[----:B------:R-:W-:Y:S09]  /*76db0*/  @!UPT UIADD3 URZ, URZ, URZ, URZ ;  /* 0x0000003f3f3ff290 */ /* 0x000ff2000fffe03f */
[----:B------:R3:W-:Y:S04]  /*76dc0*/  STL.64 [R1+0xa10], R4 ;  /* 0x000a100401007387 */ /* 0x0007e80000100a00 */
[----:B------:R0:W-:Y:S04]  /*76dd0*/  STL.64 [R1+0xa18], R6 ;  /* 0x000a180601007387 */ /* 0x0001e80000100a00 */
[----:B------:R-:W-:Y:S04]  /*76de0*/  STL [R1+0x3638], R18 ;  /* 0x0036381201007387 */ /* 0x000fe80000100800 */
[----:B------:R-:W-:Y:S04]  /*76df0*/  STL.64 [R1+0x3630], R16 ;  /* 0x0036301001007387 */ /* 0x000fe80000100a00 */
[----:B------:R-:W2:Y:S04]  /*76e00*/  LDL.LU R8, [R1+0x820] ;  /* 0x0008200001087983 */ /* 0x000ea80000300800 */
[----:B------:R-:W2:Y:S04]  /*76e10*/  LDL.LU R9, [R1+0x824] ;  /* 0x0008240001097983 */ /* 0x000ea80000300800 */
[----:B------:R-:W4:Y:S04]  /*76e20*/  LDL.LU R10, [R1+0x828] ;  /* 0x00082800010a7983 */ /* 0x000f280000300800 */
[----:B------:R-:W4:Y:S04]  /*76e30*/  LDL.LU R11, [R1+0x82c] ;  /* 0x00082c00010b7983 */ /* 0x000f280000300800 */
[----:B------:R-:W2:Y:S01]  /*76e40*/  LDL.64 R14, [R1+0xf8] ;  /* 0x0000f800010e7983 */ /* 0x000ea20000100a00 */
[----:B---3--:R-:W-:-:S03]  /*76e50*/  IMAD.MOV.U32 R4, RZ, RZ, R26 ;  /* 0x000000ffff047224 */ /* 0x008fc600078e001a */
[----:B--2---:R-:W-:Y:S04]  /*76e60*/  STL.64 [R1+0x35d8], R14 ;  /* 0x0035d80e01007387 */ /* 0x004fe80000100a00 */
[----:B------:R-:W2:Y:S04]  /*76e70*/  LDL.LU R26, [R1+0x3648] ;  /* 0x00364800011a7983 */ /* 0x000ea80000300800 */
[----:B------:R-:W3:Y:S04]  /*76e80*/  LDL.LU R5, [R1+0x854] ;  /* 0x0008540001057983 */ /* 0x000ee80000300800 */
[----:B0-----:R-:W2:Y:S04]  /*76e90*/  LDL.LU R6, [R1+0x858] ;  /* 0x0008580001067983 */ /* 0x001ea80000300800 */
[----:B------:R-:W2:Y:S04]  /*76ea0*/  LDL.LU R7, [R1+0x85c] ;  /* 0x00085c0001077983 */ /* 0x000ea80000300800 */
[----:B------:R-:W2:Y:S04]  /*76eb0*/  LDL.LU R24, [R1+0x880] ;  /* 0x0008800001187983 */ /* 0x000ea80000300800 */
[----:B------:R-:W2:Y:S04]  /*76ec0*/  LDL.LU R25, [R1+0x884] ;  /* 0x0008840001197983 */ /* 0x000ea80000300800 */
[----:B------:R-:W2:Y:S04]  /*76ed0*/  LDL.LU R27, [R1+0x88c] ;  /* 0x00088c00011b7983 */ /* 0x000ea80000300800 */
[----:B--2---:R0:W-:Y:S04]  /*76ee0*/  STL.64 [R1+0x3608], R26 ;  /* 0x0036081a01007387 */ /* 0x0041e80000100a00 */
[----:B------:R-:W-:Y:S04]  /*76ef0*/  STL.64 [R1+0x3600], R24 ;  /* 0x0036001801007387 */ /* 0x000fe80000100a00 */
[----:B0-----:R-:W2:Y:S04]  /*76f00*/  LDL.64 R26, [R1+0x128] ;  /* 0x00012800011a7983 */ /* 0x001ea80000100a00 */
[----:B--2---:R0:W-:Y:S04]  /*76f10*/  STL.64 [R1+0x3618], R26 ;  /* 0x0036181a01007387 */ /* 0x0041e80000100a00 */
[----:B0-----:R-:W2:Y:S04]  /*76f20*/  LDL R26, [R1+0x138] ;  /* 0x00013800011a7983 */ /* 0x001ea80000100800 */
[----:B------:R-:W2:Y:S04]  /*76f30*/  LDL R27, [R1+0x13c] ;  /* 0x00013c00011b7983 */ /* 0x000ea80000100800 */
[----:B--2---:R0:W-:Y:S04]  /*76f40*/  STL.64 [R1+0x3640], R26 ;  /* 0x0036401a01007387 */ /* 0x0041e80000100a00 */
[----:B------:R-:W2:Y:S04]  /*76f50*/  LDL.LU R24, [R1+0x8b0] ;  /* 0x0008b00001187983 */ /* 0x000ea80000300800 */
[----:B------:R-:W2:Y:S04]  /*76f60*/  LDL.LU R25, [R1+0x8b4] ;  /* 0x0008b40001197983 */ /* 0x000ea80000300800 */
[----:B0-----:R-:W2:Y:S04]  /*76f70*/  LDL.LU R26, [R1+0x8b8] ;  /* 0x0008b800011a7983 */ /* 0x001ea80000300800 */
[----:B------:R-:W2:Y:S04]  /*76f80*/  LDL.LU R27, [R1+0x8bc] ;  /* 0x0008bc00011b7983 */ /* 0x000ea80000300800 */
[----:B------:R-:W2:Y:S04]  /*76f90*/  LDL.64 R14, [R1+0x108] ;  /* 0x00010800010e7983 */ /* 0x000ea80000100a00 */
[----:B------:R-:W3:Y:S04]  /*76fa0*/  LDL.64 R18, [R1+0x148] ;  /* 0x0001480001127983 */ /* 0x000ee80000100a00 */
[----:B--2---:R0:W-:Y:S04]  /*76fb0*/  STL.64 [R1+0x35f0], R14 ;  /* 0x0035f00e01007387 */ /* 0x0041e80000100a00 */
[----:B0-----:R-:W2:Y:S04]  /*76fc0*/  LDL.64 R14, [R1+0x118] ;  /* 0x00011800010e7983 */ /* 0x001ea80000100a00 */
[----:B--2---:R0:W-:Y:S04]  /*76fd0*/  STL.64 [R1+0x3610], R14 ;  /* 0x0036100e01007387 */ /* 0x0041e80000100a00 */
[----:B------:R-:W2:Y:S04]  /*76fe0*/  LDL.LU R12, [R1+0x890] ;  /* 0x00089000010c7983 */ /* 0x000ea80000300800 */
[----:B------:R-:W2:Y:S04]  /*76ff0*/  LDL.LU R13, [R1+0x894] ;  /* 0x00089400010d7983 */ /* 0x000ea80000300800 */
[----:B0-----:R-:W2:Y:S04]  /*77000*/  LDL.LU R14, [R1+0x898] ;  /* 0x00089800010e7983 */ /* 0x001ea80000300800 */
[----:B------:R-:W2:Y:S01]  /*77010*/  LDL.LU R15, [R1+0x89c] ;  /* 0x00089c00010f7983 */ /* 0x000ea20000300800 */
[----:B---3--:R-:W-:Y:S03]  /*77020*/  HMMA.16816.F32.BF16 R20, R20, R18, R24 ;  /* 0x000000121414723c */ /* 0x008fe60000041818 */
        /* <DEDUP_REMOVED lines=16> */
[----:B------:R-:W2:Y:S04]  /*77130*/  LDL.LU R6, [R1+0x878] ;  /* 0x0008780001067983 */ /* 0x000ea80000300800 */
[----:B------:R-:W2:Y:S04]  /*77140*/  LDL.LU R7, [R1+0x87c] ;  /* 0x00087c0001077983 */ /* 0x000ea80000300800 */
[----:B----4-:R0:W-:Y:S04]  /*77150*/  STL.64 [R1+0x3578], R10 ;  /* 0x0035780a01007387 */ /* 0x0101e80000100a00 */
[----:B------:R-:W-:Y:S04]  /*77160*/  STL.64 [R1+0x3570], R8 ;  /* 0x0035700801007387 */ /* 0x000fe80000100a00 */
[----:B0-----:R-:W3:Y:S04]  /*77170*/  LDL R10, [R1+0xc8] ;  /* 0x0000c800010a7983 */ /* 0x001ee80000100800 */
[----:B------:R-:W3:Y:S04]  /*77180*/  LDL R11, [R1+0xcc] ;  /* 0x0000cc00010b7983 */ /* 0x000ee80000100800 */
[----:B------:R-:W4:Y:S04]  /*77190*/  LDL.LU.64 R26, [R1+0x3640] ;  /* 0x00364000011a7983 */ /* 0x000f280000300a00 */
[----:B------:R0:W-:Y:S04]  /*771a0*/  STL.64 [R1+0xa30], R20 ;  /* 0x000a301401007387 */ /* 0x0001e80000100a00 */
[----:B------:R1:W-:Y:S01]  /*771b0*/  STL.64 [R1+0xa38], R22 ;  /* 0x000a381601007387 */ /* 0x0003e20000100a00 */
[----:B0-----:R-:W-:-:S03]  /*771c0*/  IMAD.MOV.U32 R20, RZ, RZ, R18 ;  /* 0x000000ffff147224 */ /* 0x001fc600078e0012 */
[----:B-1----:R-:W2:Y:S04]  /*771d0*/  LDL.LU R22, [R1+0x363c] ;  /* 0x00363c0001167983 */ /* 0x002ea80000300800 */
[----:B------:R-:W2:Y:S04]  /*771e0*/  LDL.LU R18, [R1+0x3638] ;  /* 0x0036380001127983 */ /* 0x000ea80000300800 */
[----:B------:R-:W3:Y:S04]  /*771f0*/  LDL.LU.64 R16, [R1+0x3630] ;  /* 0x0036300001107983 */ /* 0x000ee80000300a00 */
[----:B--2---:R-:W-:Y:S04]  /*77200*/  STL.64 [R1+0x3588], R18 ;  /* 0x0035881201007387 */ /* 0x004fe80000100a00 */
[----:B---3--:R0:W-:Y:S04]  /*77210*/  STL.64 [R1+0x3580], R16 ;  /* 0x0035801001007387 */ /* 0x0081e80000100a00 */
[----:B0-----:R-:W2:Y:S04]  /*77220*/  LDL.LU R16, [R1+0x830] ;  /* 0x0008300001107983 */ /* 0x001ea80000300800 */
[----:B------:R-:W2:Y:S04]  /*77230*/  LDL.LU R17, [R1+0x834] ;  /* 0x0008340001117983 */ /* 0x000ea80000300800 */
[----:B------:R-:W3:Y:S04]  /*77240*/  LDL.LU R18, [R1+0x838] ;  /* 0x0008380001127983 */ /* 0x000ee80000300800 */
[----:B------:R-:W3:Y:S04]  /*77250*/  LDL.LU R19, [R1+0x83c] ;  /* 0x00083c0001137983 */ /* 0x000ee80000300800 */
[----:B---3--:R-:W-:Y:S04]  /*77260*/  STL.64 [R1+0x35a8], R18 ;  /* 0x0035a81201007387 */ /* 0x008fe80000100a00 */
[----:B--2---:R0:W-:Y:S04]  /*77270*/  STL.64 [R1+0x35a0], R16 ;  /* 0x0035a01001007387 */ /* 0x0041e80000100a00 */
[----:B0-----:R-:W4:Y:S04]  /*77280*/  LDL.LU.64 R16, [R1+0x90] ;  /* 0x0000900001107983 */ /* 0x001f280000300a00 */
[----:B------:R-:W4:Y:S02]  /*77290*/  LDL.LU.64 R18, [R1+0x98] ;  /* 0x0000980001127983 */ /* 0x000f240000300a00 */
[C---:B----4-:R-:W-:Y:S02]  /*772a0*/  HMMA.16816.F32.BF16 R24, R16.reuse, R26, R12 ;  /* 0x0000001a1018723c */ /* 0x050fe4000004180c */
[----:B------:R-:W2:Y:S04]  /*772b0*/  LDL.LU.64 R14, [R1+0x3628] ;  /* 0x00362800010e7983 */ /* 0x000ea80000300a00 */
[----:B------:R-:W2:Y:S11]  /*772c0*/  LDL.LU.64 R12, [R1+0x3620] ;  /* 0x00362000010c7983 */ /* 0x000eb60000300a00 */
[----:B------:R-:W-:Y:S06]  /*772d0*/  @!UPT UIADD3 URZ, URZ, URZ, URZ ;  /* 0x0000003f3f3ff290 */ /* 0x000fec000fffe03f */
[----:B------:R-:W-:Y:S04]  /*772e0*/  STL.64 [R1+0xa20], R24 ;  /* 0x000a201801007387 */ /* 0x000fe80000100a00 */
[----:B------:R0:W-:Y:S04]  /*772f0*/  STL.64 [R1+0xa28], R26 ;  /* 0x000a281a01007387 */ /* 0x0001e80000100a00 */
        /* <DEDUP_REMOVED lines=10> */
[C---:B--2---:R-:W-:Y:S11]  /*773a0*/  HMMA.16816.F32.BF16 R24, R16.reuse, R14, R24 ;  /* 0x0000000e1018723c */ /* 0x044ff60000041818 */
[----:B------:R-:W-:Y:S11]  /*773b0*/  @!UPT UIADD3 URZ, URZ, URZ, URZ ;  /* 0x0000003f3f3ff290 */ /* 0x000ff6000fffe03f */
[----:B------:R-:W-:Y:S01]  /*773c0*/  @!UPT UIADD3 URZ, URZ, URZ, URZ ;  /* 0x0000003f3f3ff290 */ /* 0x000fe2000fffe03f */
[----:B------:R0:W-:Y:S04]  /*773d0*/  STL.64 [R1+0x930], R24 ;  /* 0x0009301801007387 */ /* 0x0001e80000100a00 */
[----:B------:R1:W-:Y:S01]  /*773e0*/  STL.64 [R1+0x938], R26 ;  /* 0x0009381a01007387 */ /* 0x0003e20000100a00 */
[----:B0-----:R-:W-:Y:S02]  /*773f0*/  IMAD.MOV.U32 R25, RZ, RZ, R14 ;  /* 0x000000ffff197224 */ /* 0x001fe400078e000e */
[----:B------:R-:W-:Y:S01]  /*77400*/  IMAD.MOV.U32 R24, RZ, RZ, R15 ;  /* 0x000000ffff187224 */ /* 0x000fe200078e000f */
[----:B-1----:R-:W2:Y:S04]  /*77410*/  LDL.LU R27, [R1+0x35f8] ;  /* 0x0035f800011b7983 */ /* 0x002ea80000300800 */
[----:B------:R-:W3:Y:S02]  /*77420*/  LDL.LU.64 R14, [R1+0x35f0] ;  /* 0x0035f000010e7983 */ /* 0x000ee40000300a00 */
[----:B---3--:R-:W-:Y:S01]  /*77430*/  HMMA.16816.F32.BF16 R4, R16, R14, R4 ;  /* 0x0000000e1004723c */ /* 0x008fe20000041804 */
[----:B------:R-:W-:-:S02]  /*77440*/  IMAD.MOV.U32 R23, RZ, RZ, R14 ;  /* 0x000000ffff177224 */ /* 0x000fc400078e000e */
[----:B------:R-:W-:Y:S11]  /*77450*/  IMAD.MOV.U32 R26, RZ, RZ, R15 ;  /* 0x000000ffff1a7224 */ /* 0x000ff600078e000f */
[----:B------:R-:W-:Y:S09]  /*77460*/  @!UPT UIADD3 URZ, URZ, URZ, URZ ;  /* 0x0000003f3f3ff290 */ /* 0x000ff2000fffe03f */
[----:B------:R-:W-:Y:S04]  /*77470*/  STL.64 [R1+0x920], R4 ;  /* 0x0009200401007387 */ /* 0x000fe80000100a00 */
[----:B------:R0:W-:Y:S04]  /*77480*/  STL.64 [R1+0x928], R6 ;  /* 0x0009280601007387 */ /* 0x0001e80000100a00 */
[----:B0-----:R-:W3:Y:S04]  /*77490*/  LDL.LU.64 R6, [R1+0x35e8] ;  /* 0x0035e80001067983 */ /* 0x001ee80000300a00 */
[----:B------:R-:W3:Y:S04]  /*774a0*/  LDL.LU.64 R4, [R1+0x35e0] ;  /* 0x0035e00001047983 */ /* 0x000ee80000300a00 */
        /* <DEDUP_REMOVED lines=10> */
[----:B---3--:R-:W-:Y:S11]  /*77550*/  HMMA.16816.F32.BF16 R4, R16, R14, R4 ;  /* 0x0000000e1004723c */ /* 0x008ff60000041804 */
[----:B------:R-:W-:Y:S11]  /*77560*/  @!UPT UIADD3 URZ, URZ, URZ, URZ ;  /* 0x0000003f3f3ff290 */ /* 0x000ff6000fffe03f */
[----:B------:R-:W-:Y:S01]  /*77570*/  @!UPT UIADD3 URZ, URZ, URZ, URZ ;  /* 0x0000003f3f3ff290 */ /* 0x000fe2000fffe03f */
[----:B------:R-:W-:Y:S04]  /*77580*/  STL.64 [R1+0x8d0], R4 ;  /* 0x0008d00401007387 */ /* 0x000fe80000100a00 */
[----:B------:R0:W-:Y:S04]  /*77590*/  STL.64 [R1+0x8d8], R6 ;  /* 0x0008d80601007387 */ /* 0x0001e80000100a00 */
[----:B0-----:R-:W3:Y:S04]  /*775a0*/  LDL.LU.64 R6, [R1+0x35b8] ;  /* 0x0035b80001067983 */ /* 0x001ee80000300a00 */
[----:B------:R-:W4:Y:S04]  /*775b0*/  LDL.LU.64 R4, [R1+0x35b0] ;  /* 0x0035b00001047983 */ /* 0x000f280000300a00 */
[----:B------:R0:W-:Y:S04]  /*775c0*/  STL.64 [R1+0x3468], R14 ;  /* 0x0034680e01007387 */ /* 0x0001e80000100a00 */
[----:B------:R-:W3:Y:S04]  /*775d0*/  LDL.LU R12, [R1+0x840] ;  /* 0x00084000010c7983 */ /* 0x000ee80000300800 */
[----:B------:R-:W3:Y:S04]  /*775e0*/  LDL.LU R13, [R1+0x844] ;  /* 0x00084400010d7983 */ /* 0x000ee80000300800 */
[----:B0-----:R-:W3:Y:S01]  /*775f0*/  LDL.LU R14, [R1+0x848] ;  /* 0x00084800010e7983 */ /* 0x001ee20000300800 */
[----:B--2---:R-:W-:-:S02]  /*77600*/  IMAD.MOV.U32 R15, RZ, RZ, R27 ;  /* 0x000000ffff0f7224 */ /* 0x004fc400078e001b */
[----:B------:R-:W-:Y:S02]  /*77610*/  IMAD.MOV.U32 R9, RZ, RZ, R18 ;  /* 0x000000ffff097224 */ /* 0x000fe400078e0012 */
[----:B------:R-:W-:Y:S02]  /*77620*/  IMAD.MOV.U32 R8, RZ, RZ, R19 ;  /* 0x000000ffff087224 */ /* 0x000fe400078e0013 */
[----:B------:R-:W-:Y:S02]  /*77630*/  IMAD.MOV.U32 R27, RZ, RZ, R16 ;  /* 0x000000ffff1b7224 */ /* 0x000fe400078e0010 */
[----:B------:R-:W-:Y:S01]  /*77640*/  IMAD.MOV.U32 R29, RZ, RZ, R17 ;  /* 0x000000ffff1d7224 */ /* 0x000fe200078e0011 */
[----:B---3--:R-:W-:Y:S11]  /*77650*/  HMMA.16816.F32.BF16 R12, R16, R6, R12 ;  /* 0x00000006100c723c */ /* 0x008ff6000004180c */
[----:B------:R-:W-:Y:S11]  /*77660*/  @!UPT UIADD3 URZ, URZ, URZ, URZ ;  /* 0x0000003f3f3ff290 */ /* 0x000ff6000fffe03f */
[----:B------:R-:W-:Y:S01]  /*77670*/  @!UPT UIADD3 URZ, URZ, URZ, URZ ;  /* 0x0000003f3f3ff290 */ /* 0x000fe2000fffe03f */
[----:B------:R0:W-:Y:S04]  /*77680*/  STL.64 [R1+0x840], R12 ;  /* 0x0008400c01007387 */ /* 0x0001e80000100a00 */
[----:B------:R1:W-:Y:S04]  /*77690*/  STL.64 [R1+0x848], R14 ;  /* 0x0008480e01007387 */ /* 0x0003e80000100a00 */
[----:B------:R-:W2:Y:S04]  /*776a0*/  LDL.LU.64 R18, [R1+0x35a8] ;  /* 0x0035a80001127983 */ /* 0x000ea80000300a00 */
[----:B------:R-:W2:Y:S04]  /*776b0*/  LDL.LU.64 R16, [R1+0x35a0] ;  /* 0x0035a00001107983 */ /* 0x000ea80000300a00 */
[----:B------:R-:W-:Y:S04]  /*776c0*/  STL.64 [R1+0x3548], R6 ;  /* 0x0035480601007387 */ /* 0x000fe80000100a00 */
[----:B0-----:R-:W3:Y:S04]  /*776d0*/  LDL.LU R12, [R1+0x760] ;  /* 0x00076000010c7983 */ /* 0x001ee80000300800 */
[----:B------:R-:W3:Y:S04]  /*776e0*/  LDL.LU R13, [R1+0x764] ;  /* 0x00076400010d7983 */ /* 0x000ee80000300800 */
[----:B-1----:R-:W2:Y:S04]  /*776f0*/  LDL.LU R14, [R1+0x768] ;  /* 0x00076800010e7983 */ /* 0x002ea80000300800 */
[----:B------:R-:W2:Y:S04]  /*77700*/  LDL.LU R15, [R1+0x76c] ;  /* 0x00076c00010f7983 */ /* 0x000ea80000300800 */
[----:B--2---:R0:W-:Y:S04]  /*77710*/  STL.64 [R1+0x3478], R14 ;  /* 0x0034780e01007387 */ /* 0x0041e80000100a00 */
[----:B---3--:R1:W-:Y:S01]  /*77720*/  STL.64 [R1+0x3470], R12 ;  /* 0x0034700c01007387 */ /* 0x0083e20000100a00 */
[----:B0-----:R-:W-:-:S02]  /*77730*/  IMAD.MOV.U32 R14, RZ, RZ, R23 ;  /* 0x000000ffff0e7224 */ /* 0x001fc400078e0017 */
[----:B------:R-:W-:Y:S01]  /*77740*/  IMAD.MOV.U32 R15, RZ, RZ, R26 ;  /* 0x000000ffff0f7224 */ /* 0x000fe200078e001a */
[----:B------:R-:W2:Y:S01]  /*77750*/  LDL.LU R23, [R1+0x3598] ;  /* 0x0035980001177983 */ /* 0x000ea20000300800 */
[----:B-1----:R-:W-:-:S03]  /*77760*/  IMAD.MOV.U32 R12, RZ, RZ, R27 ;  /* 0x000000ffff0c7224 */ /* 0x002fc600078e001b */
[----:B------:R-:W3:Y:S01]  /*77770*/  LDL.LU R26, [R1+0x3594] ;  /* 0x00359400011a7983 */ /* 0x000ee20000300800 */
[----:B------:R-:W-:-:S03]  /*77780*/  IMAD.MOV.U32 R13, RZ, RZ, R29 ;  /* 0x000000ffff0d7224 */ /* 0x000fc600078e001d */
[----:B------:R0:W-:Y:S04]  /*77790*/  STL.64 [R1+0x3490], R14 ;  /* 0x0034900e01007387 */ /* 0x0001e80000100a00 */
[----:B------:R-:W3:Y:S01]  /*777a0*/  LDL.LU R27, [R1+0x3590] ;  /* 0x00359000011b7983 */ /* 0x000ee20000300800 */
[----:B0-----:R-:W-:Y:S02]  /*777b0*/  IMAD.MOV.U32 R14, RZ, RZ, R9 ;  /* 0x000000ffff0e7224 */ /* 0x001fe400078e0009 */
[----:B------:R-:W-:-:S07]  /*777c0*/  IMAD.MOV.U32 R15, RZ, RZ, R8 ;  /* 0x000000ffff0f7224 */ /* 0x000fce00078e0008 */
[C---:B------:R-:W-:Y:S01]  /*777d0*/  HMMA.16816.F32.BF16 R8, R12.reuse, R10, R16 ;  /* 0x0000000a0c08723c */ /* 0x040fe20000041810 */
[----:B------:R-:W2:Y:S04]  /*777e0*/  LDL.LU.64 R18, [R1+0x3588] ;  /* 0x0035880001127983 */ /* 0x000ea80000300a00 */
[----:B------:R-:W2:Y:S11]  /*777f0*/  LDL.LU.64 R16, [R1+0x3580] ;  /* 0x0035800001107983 */ /* 0x000eb60000300a00 */
[----:B------:R-:W-:Y:S07]  /*77800*/  @!UPT UIADD3 URZ, URZ, URZ, URZ ;  /* 0x0000003f3f3ff290 */ /* 0x000fee000fffe03f */
[----:B------:R-:W-:Y:S04]  /*77810*/  STL.64 [R1+0x830], R8 ;  /* 0x0008300801007387 */ /* 0x000fe80000100a00 */
[----:B------:R0:W-:Y:S04]  /*77820*/  STL.64 [R1+0x838], R10 ;  /* 0x0008380a01007387 */ /* 0x0001e80000100a00 */
[----:B0-----:R-:W3:Y:S04]  /*77830*/  LDL.LU.64 R10, [R1+0x3578] ;  /* 0x00357800010a7983 */ /* 0x001ee80000300a00 */
[----:B------:R-:W3:Y:S02]  /*77840*/  LDL.LU.64 R8, [R1+0x3570] ;  /* 0x0035700001087983 */ /* 0x000ee40000300a00 */
[----:B---3--:R-:W-:Y:S02]  /*77850*/  HMMA.16816.F32.BF16 R12, R12, R26, R8 ;  /* 0x0000001a0c0c723c */ /* 0x008fe40000041808 */
[----:B------:R-:W3:Y:S04]  /*77860*/  LDL.LU.64 R10, [R1+0x3568] ;  /* 0x00356800010a7983 */ /* 0x000ee80000300a00 */
[----:B------:R-:W3:Y:S11]  /*77870*/  LDL.LU.64 R8, [R1+0x3560] ;  /* 0x0035600001087983 */ /* 0x000ef60000300a00 */
[----:B------:R-:W-:Y:S06]  /*77880*/  @!UPT UIADD3 URZ, URZ, URZ, URZ ;  /* 0x0000003f3f3ff290 */ /* 0x000fec000fffe03f */
[----:B------:R-:W-:Y:S04]  /*77890*/  STL.64 [R1+0x820], R12 ;  /* 0x0008200c01007387 */ /* 0x000fe80000100a00 */
[----:B------:R0:W-:Y:S02]  /*778a0*/  STL.64 [R1+0x828], R14 ;  /* 0x0008280e01007387 */ /* 0x0001e40000100a00 */
[----:B0-----:R-:W-:Y:S02]  /*778b0*/  IMAD.MOV.U32 R14, RZ, RZ, R25 ;  /* 0x000000ffff0e7224 */ /* 0x001fe400078e0019 */
[----:B------:R-:W-:-:S05]  /*778c0*/  IMAD.MOV.U32 R15, RZ, RZ, R24 ;  /* 0x000000ffff0f7224 */ /* 0x000fca00078e0018 */
[----:B------:R0:W-:Y:S04]  /*778d0*/  STL.64 [R1+0x34a8], R14 ;  /* 0x0034a80e01007387 */ /* 0x0001e80000100a00 */
[----:B------:R1:W-:Y:S04]  /*778e0*/  STL.64 [R1+0x3450], R26 ;  /* 0x0034501a01007387 */ /* 0x0003e80000100a00 */
[----:B------:R-:W2:Y:S01]  /*778f0*/  LDL.LU R24, [R1+0x740] ;  /* 0x0007400001187983 */ /* 0x000ea20000300800 */
[----:B0-----:R-:W-:-:S03]  /*77900*/  IMAD.MOV.U32 R14, RZ, RZ, R28 ;  /* 0x000000ffff0e7224 */ /* 0x001fc600078e001c */
[----:B------:R-:W2:Y:S01]  /*77910*/  LDL.LU R25, [R1+0x744] ;  /* 0x0007440001197983 */ /* 0x000ea20000300800 */
[----:B------:R-:W-:-:S03]  /*77920*/  IMAD.MOV.U32 R15, RZ, RZ, R21 ;  /* 0x000000ffff0f7224 */ /* 0x000fc600078e0015 */
[----:B-1----:R-:W2:Y:S04]  /*77930*/  LDL.LU R26, [R1+0x748] ;  /* 0x00074800011a7983 */ /* 0x002ea80000300800 */
[----:B------:R-:W2:Y:S04]  /*77940*/  LDL.LU R27, [R1+0x74c] ;  /* 0x00074c00011b7983 */ /* 0x000ea80000300800 */
[----:B------:R0:W-:Y:S04]  /*77950*/  STL.64 [R1+0x34c0], R14 ;  /* 0x0034c00e01007387 */ /* 0x0001e80000100a00 */
[----:B0-----:R-:W2:Y:S04]  /*77960*/  LDL.64 R14, [R1+0x138] ;  /* 0x00013800010e7983 */ /* 0x001ea80000100a00 */
[----:B--2---:R-:W-:Y:S04]  /*77970*/  STL.64 [R1+0x34d8], R14 ;  /* 0x0034d80e01007387 */ /* 0x004fe80000100a00 */
[----:B------:R-:W-:Y:S04]  /*77980*/  STL.64 [R1+0x3488], R26 ;  /* 0x0034881a01007387 */ /* 0x000fe80000100a00 */
[----:B------:R0:W-:Y:S04]  /*77990*/  STL.64 [R1+0x3480], R24 ;  /* 0x0034801801007387 */ /* 0x0001e80000100a00 */
[----:B0-----:R-:W2:Y:S04]  /*779a0*/  LDL.LU R24, [R1+0x770] ;  /* 0x0007700001187983 */ /* 0x001ea80000300800 */
[----:B------:R-:W2:Y:S04]  /*779b0*/  LDL.LU R25, [R1+0x774] ;  /* 0x0007740001197983 */ /* 0x000ea80000300800 */
[----:B------:R-:W2:Y:S04]  /*779c0*/  LDL.LU R26, [R1+0x778] ;  /* 0x00077800011a7983 */ /* 0x000ea80000300800 */
[----:B------:R-:W2:Y:S01]  /*779d0*/  LDL.LU R27, [R1+0x77c] ;  /* 0x00077c00011b7983 */ /* 0x000ea20000300800 */
[----:B------:R-:W-:-:S02]  /*779e0*/  IMAD.MOV.U32 R14, RZ, RZ, R20 ;  /* 0x000000ffff0e7224 */ /* 0x000fc400078e0014 */
[----:B------:R-:W-:-:S05]  /*779f0*/  IMAD.MOV.U32 R15, RZ, RZ, R19 ;  /* 0x000000ffff0f7224 */ /* 0x000fca00078e0013 */
[----:B------:R-:W-:Y:S04]  /*77a00*/  STL.64 [R1+0x34f0], R14 ;  /* 0x0034f00e01007387 */ /* 0x000fe80000100a00 */
[----:B--2---:R-:W-:Y:S04]  /*77a10*/  STL.64 [R1+0x34a0], R26 ;  /* 0x0034a01a01007387 */ /* 0x004fe80000100a00 */
[----:B------:R0:W-:Y:S04]  /*77a20*/  STL.64 [R1+0x3498], R24 ;  /* 0x0034981801007387 */ /* 0x0001e80000100a00 */
[----:B0-----:R-:W2:Y:S04]  /*77a30*/  LDL.LU R24, [R1+0x780] ;  /* 0x0007800001187983 */ /* 0x001ea80000300800 */
[----:B------:R-:W2:Y:S04]  /*77a40*/  LDL.LU R25, [R1+0x784] ;  /* 0x0007840001197983 */ /* 0x000ea80000300800 */
[----:B------:R-:W2:Y:S04]  /*77a50*/  LDL.LU R26, [R1+0x788] ;  /* 0x00078800011a7983 */ /* 0x000ea80000300800 */
[----:B------:R-:W2:Y:S01]  /*77a60*/  LDL.LU R27, [R1+0x78c] ;  /* 0x00078c00011b7983 */ /* 0x000ea20000300800 */
[----:B------:R-:W-:-:S02]  /*77a70*/  IMAD.MOV.U32 R14, RZ, RZ, R18 ;  /* 0x000000ffff0e7224 */ /* 0x000fc400078e0012 */
[----:B------:R-:W-:-:S05]  /*77a80*/  IMAD.MOV.U32 R15, RZ, RZ, R17 ;  /* 0x000000ffff0f7224 */ /* 0x000fca00078e0011 */
[----:B------:R0:W-:Y:S02]  /*77a90*/  STL.64 [R1+0x3508], R14 ;  /* 0x0035080e01007387 */ /* 0x0001e40000100a00 */
[----:B0-----:R-:W-:Y:S02]  /*77aa0*/  IMAD.MOV.U32 R14, RZ, RZ, R16 ;  /* 0x000000ffff0e7224 */ /* 0x001fe400078e0010 */
[----:B----4-:R-:W-:Y:S01]  /*77ab0*/  IMAD.MOV.U32 R15, RZ, RZ, R5 ;  /* 0x000000ffff0f7224 */ /* 0x010fe200078e0005 */
[----:B--2---:R-:W-:Y:S04]  /*77ac0*/  STL.64 [R1+0x34b8], R26 ;  /* 0x0034b81a01007387 */ /* 0x004fe80000100a00 */
[----:B------:R0:W-:Y:S04]  /*77ad0*/  STL.64 [R1+0x34b0], R24 ;  /* 0x0034b01801007387 */ /* 0x0001e80000100a00 */
[----:B0-----:R-:W2:Y:S04]  /*77ae0*/  LDL.LU R24, [R1+0x790] ;  /* 0x0007900001187983 */ /* 0x001ea80000300800 */
[----:B------:R-:W2:Y:S04]  /*77af0*/  LDL.LU R25, [R1+0x794] ;  /* 0x0007940001197983 */ /* 0x000ea80000300800 */
[----:B------:R-:W4:Y:S04]  /*77b00*/  LDL.LU R26, [R1+0x798] ;  /* 0x00079800011a7983 */ /* 0x000f280000300800 */
[----:B------:R-:W4:Y:S04]  /*77b10*/  LDL.LU R27, [R1+0x79c] ;  /* 0x00079c00011b7983 */ /* 0x000f280000300800 */
[----:B------:R0:W-:Y:S04]  /*77b20*/  STL.64 [R1+0x3520], R14 ;  /* 0x0035200e01007387 */ /* 0x0001e80000100a00 */
[----:B------:R-:W2:Y:S04]  /*77b30*/  LDL.LU R12, [R1+0x7e0] ;  /* 0x0007e000010c7983 */ /* 0x000ea80000300800 */
[----:B------:R-:W2:Y:S04]  /*77b40*/  LDL.LU R13, [R1+0x7e4] ;  /* 0x0007e400010d7983 */ /* 0x000ea80000300800 */
[----:B0-----:R-:W2:Y:S04]  /*77b50*/  LDL.LU R14, [R1+0x7e8] ;  /* 0x0007e800010e7983 */ /* 0x001ea80000300800 */
[----:B------:R-:W2:Y:S01]  /*77b60*/  LDL.LU R15, [R1+0x7ec] ;  /* 0x0007ec00010f7983 */ /* 0x000ea20000300800 */
[----:B------:R-:W-:-:S02]  /*77b70*/  IMAD.MOV.U32 R18, RZ, RZ, R4 ;  /* 0x000000ffff127224 */ /* 0x000fc400078e0004 */
[----:B------:R-:W-:Y:S01]  /*77b80*/  IMAD.MOV.U32 R19, RZ, RZ, R0 ;  /* 0x000000ffff137224 */ /* 0x000fe200078e0000 */
[----:B--2---:R-:W-:Y:S04]  /*77b90*/  STL.64 [R1+0x3538], R14 ;  /* 0x0035380e01007387 */ /* 0x004fe80000100a00 */
[----:B------:R0:W-:Y:S04]  /*77ba0*/  STL.64 [R1+0x3530], R12 ;  /* 0x0035300c01007387 */ /* 0x0001e80000100a00 */
[----:B------:R-:W-:Y:S04]  /*77bb0*/  STL.64 [R1+0x3540], R18 ;  /* 0x0035401201007387 */ /* 0x000fe80000100a00 */
[----:B0-----:R-:W2:Y:S04]  /*77bc0*/  LDL.LU R12, [R1+0x7f0] ;  /* 0x0007f000010c7983 */ /* 0x001ea80000300800 */
[----:B------:R-:W2:Y:S04]  /*77bd0*/  LDL.LU R13, [R1+0x7f4] ;  /* 0x0007f400010d7983 */ /* 0x000ea80000300800 */
[----:B------:R-:W2:Y:S04]  /*77be0*/  LDL.LU R14, [R1+0x7f8] ;  /* 0x0007f800010e7983 */ /* 0x000ea80000300800 */
[----:B------:R-:W2:Y:S04]  /*77bf0*/  LDL.LU R15, [R1+0x7fc] ;  /* 0x0007fc00010f7983 */ /* 0x000ea80000300800 */
[----:B--2---:R-:W-:Y:S04]  /*77c00*/  STL.64 [R1+0x3558], R14 ;  /* 0x0035580e01007387 */ /* 0x004fe80000100a00 */
[----:B------:R0:W-:Y:S04]  /*77c10*/  STL.64 [R1+0x3550], R12 ;  /* 0x0035500c01007387 */ /* 0x0001e80000100a00 */
[----:B0-----:R-:W3:Y:S04]  /*77c20*/  LDL.LU R12, [R1+0x810] ;  /* 0x00081000010c7983 */ /* 0x001ee80000300800 */
[----:B------:R-:W3:Y:S04]  /*77c30*/  LDL.LU R13, [R1+0x814] ;  /* 0x00081400010d7983 */ /* 0x000ee80000300800 */
[----:B------:R-:W3:Y:S04]  /*77c40*/  LDL.LU R14, [R1+0x818] ;  /* 0x00081800010e7983 */ /* 0x000ee80000300800 */
[----:B------:R-:W3:Y:S04]  /*77c50*/  LDL.LU R15, [R1+0x81c] ;  /* 0x00081c00010f7983 */ /* 0x000ee80000300800 */
[----:B------:R-:W2:Y:S04]  /*77c60*/  LDL.LU R4, [R1+0x800] ;  /* 0x0008000001047983 */ /* 0x000ea80000300800 */
[----:B------:R-:W2:Y:S04]  /*77c70*/  LDL.LU R5, [R1+0x804] ;  /* 0x0008040001057983 */ /* 0x000ea80000300800 */
[----:B------:R-:W2:Y:S04]  /*77c80*/  LDL.LU R6, [R1+0x808] ;  /* 0x0008080001067983 */ /* 0x000ea80000300800 */
[----:B------:R-:W2:Y:S04]  /*77c90*/  LDL.LU R7, [R1+0x80c] ;  /* 0x00080c0001077983 */ /* 0x000ea80000300800 */
[----:B------:R-:W2:Y:S04]  /*77ca0*/  LDL.64 R18, [R1+0x198] ;  /* 0x0001980001127983 */ /* 0x000ea80000100a00 */
        /* <DEDUP_REMOVED lines=12> */
[C---:B---3--:R-:W-:Y:S03]  /*77d70*/  HMMA.16816.F32.BF16 R12, R8.reuse, R22, R12 ;  /* 0x00000016080c723c */ /* 0x048fe6000004180c */
[----:B----4-:R-:W-:Y:S04]  /*77d80*/  STL.64 [R1+0x3500], R26 ;  /* 0x0035001a01007387 */ /* 0x010fe80000100a00 */
[----:B--2---:R0:W-:Y:S04]  /*77d90*/  STL.64 [R1+0x34f8], R24 ;  /* 0x0034f81801007387 */ /* 0x0041e80000100a00 */
[----:B0-----:R-:W2:Y:S04]  /*77da0*/  LDL.LU R24, [R1+0x7c0] ;  /* 0x0007c00001187983 */ /* 0x001ea80000300800 */
[----:B------:R-:W2:Y:S04]  /*77db0*/  LDL.LU R25, [R1+0x7c4] ;  /* 0x0007c40001197983 */ /* 0x000ea80000300800 */
[----:B------:R-:W3:Y:S04]  /*77dc0*/  LDL.LU R26, [R1+0x7c8] ;  /* 0x0007c800011a7983 */ /* 0x000ee80000300800 */
[----:B------:R-:W3:Y:S01]  /*77dd0*/  LDL.LU R27, [R1+0x7cc] ;  /* 0x0007cc00011b7983 */ /* 0x000ee20000300800 */
[----:B------:R-:W-:Y:S01]  /*77de0*/  HMMA.16816.F32.BF16 R4, R8, R18, R4 ;  /* 0x000000120804723c */ /* 0x000fe20000041804 */
[----:B------:R-:W-:-:S02]  /*77df0*/  IMAD.MOV.U32 R0, RZ, RZ, R19 ;  /* 0x000000ffff007224 */ /* 0x000fc400078e0013 */
[----:B---3--:R-:W-:Y:S04]  /*77e00*/  STL.64 [R1+0x3518], R26 ;  /* 0x0035181a01007387 */ /* 0x008fe80000100a00 */
[----:B--2---:R0:W-:Y:S04]  /*77e10*/  STL.64 [R1+0x3510], R24 ;  /* 0x0035101801007387 */ /* 0x0041e80000100a00 */
[----:B0-----:R-:W2:Y:S04]  /*77e20*/  LDL.LU R24, [R1+0x7d0] ;  /* 0x0007d00001187983 */ /* 0x001ea80000300800 */
[----:B------:R-:W2:Y:S04]  /*77e30*/  LDL.LU R25, [R1+0x7d4] ;  /* 0x0007d40001197983 */ /* 0x000ea80000300800 */
[----:B------:R-:W2:Y:S04]  /*77e40*/  LDL.LU R26, [R1+0x7d8] ;  /* 0x0007d800011a7983 */ /* 0x000ea80000300800 */
[----:B------:R-:W2:Y:S04]  /*77e50*/  LDL.LU R27, [R1+0x7dc] ;  /* 0x0007dc00011b7983 */ /* 0x000ea80000300800 */
[----:B------:R-:W-:Y:S04]  /*77e60*/  STL.64 [R1+0xcd0], R12 ;  /* 0x000cd00c01007387 */ /* 0x000fe80000100a00 */
[----:B------:R0:W-:Y:S04]  /*77e70*/  STL.64 [R1+0xcd8], R14 ;  /* 0x000cd80e01007387 */ /* 0x0001e80000100a00 */
[----:B0-----:R-:W3:Y:S04]  /*77e80*/  LDL.LU.64 R14, [R1+0x3558] ;  /* 0x00355800010e7983 */ /* 0x001ee80000300a00 */
[----:B------:R-:W3:Y:S04]  /*77e90*/  LDL.LU.64 R12, [R1+0x3550] ;  /* 0x00355000010c7983 */ /* 0x000ee80000300a00 */
[----:B------:R0:W-:Y:S04]  /*77ea0*/  STL.64 [R1+0x3448], R22 ;  /* 0x0034481601007387 */ /* 0x0001e80000100a00 */
[----:B------:R-:W4:Y:S04]  /*77eb0*/  LDL.LU R20, [R1+0x750] ;  /* 0x0007500001147983 */ /* 0x000f280000300800 */
[----:B------:R-:W4:Y:S04]  /*77ec0*/  LDL.LU R21, [R1+0x754] ;  /* 0x0007540001157983 */ /* 0x000f280000300800 */
[----:B0-----:R-:W4:Y:S04]  /*77ed0*/  LDL.LU R22, [R1+0x758] ;  /* 0x0007580001167983 */ /* 0x001f280000300800 */
[----:B------:R-:W4:Y:S04]  /*77ee0*/  LDL.LU R23, [R1+0x75c] ;  /* 0x00075c0001177983 */ /* 0x000f280000300800 */
[----:B------:R0:W-:Y:S04]  /*77ef0*/  STL.64 [R1+0xcc0], R4 ;  /* 0x000cc00401007387 */ /* 0x0001e80000100a00 */
[----:B------:R1:W-:Y:S01]  /*77f00*/  STL.64 [R1+0xcc8], R6 ;  /* 0x000cc80601007387 */ /* 0x0003e20000100a00 */
[----:B0-----:R-:W-:-:S03]  /*77f10*/  IMAD.MOV.U32 R4, RZ, RZ, R18 ;  /* 0x000000ffff047224 */ /* 0x001fc600078e0012 */
[----:B-1----:R-:W2:Y:S04]  /*77f20*/  LDL.LU.64 R6, [R1+0x3548] ;  /* 0x0035480001067983 */ /* 0x002ea80000300a00 */
[----:B------:R-:W3:Y:S02]  /*77f30*/  LDL.LU.64 R18, [R1+0x3540] ;  /* 0x0035400001127983 */ /* 0x000ee40000300a00 */
[C---:B---3--:R-:W-:Y:S02]  /*77f40*/  HMMA.16816.F32.BF16 R16, R8.reuse, R18, R12 ;  /* 0x000000120810723c */ /* 0x048fe4000004180c */
[----:B------:R-:W3:Y:S04]  /*77f50*/  LDL.LU.64 R14, [R1+0x3538] ;  /* 0x00353800010e7983 */ /* 0x000ee80000300a00 */
[----:B------:R-:W3:Y:S11]  /*77f60*/  LDL.LU.64 R12, [R1+0x3530] ;  /* 0x00353000010c7983 */ /* 0x000ef60000300a00 */
[----:B------:R-:W-:Y:S06]  /*77f70*/  @!UPT UIADD3 URZ, URZ, URZ, URZ ;  /* 0x0000003f3f3ff290 */ /* 0x000fec000fffe03f */
[----:B------:R-:W-:Y:S04]  /*77f80*/  STL.64 [R1+0xcb0], R16 ;  /* 0x000cb01001007387 */ /* 0x000fe80000100a00 */
[----:B------:R0:W-:Y:S04]  /*77f90*/  STL.64 [R1+0xcb8], R18 ;  /* 0x000cb81201007387 */ /* 0x0001e80000100a00 */
[----:B0-----:R-:W3:Y:S02]  /*77fa0*/  LDL.LU.64 R18, [R1+0x3528] ;  /* 0x0035280001127983 */ /* 0x001ee40000300a00 */
[C---:B---3--:R-:W-:Y:S11]  /*77fb0*/  HMMA.16816.F32.BF16 R12, R8.reuse, R18, R12 ;  /* 0x00000012080c723c */ /* 0x048ff6000004180c */
[----:B------:R-:W-:Y:S11]  /*77fc0*/  @!UPT UIADD3 URZ, URZ, URZ, URZ ;  /* 0x0000003f3f3ff290 */ /* 0x000ff6000fffe03f */
[----:B------:R-:W-:Y:S01]  /*77fd0*/  @!UPT UIADD3 URZ, URZ, URZ, URZ ;  /* 0x0000003f3f3ff290 */ /* 0x000fe2000fffe03f */
[----:B------:R-:W-:Y:S04]  /*77fe0*/  STL.64 [R1+0xca0], R12 ;  /* 0x000ca00c01007387 */ /* 0x000fe80000100a00 */
[----:B------:R0:W-:Y:S04]  /*77ff0*/  STL.64 [R1+0xca8], R14 ;  /* 0x000ca80e01007387 */ /* 0x0001e80000100a00 */
[----:B0-----:R-:W2:Y:S04]  /*78000*/  LDL.LU.64 R14, [R1+0x3520] ;  /* 0x00352000010e7983 */ /* 0x001ea80000300a00 */
[----:B------:R-:W-:Y:S01]  /*78010*/  STL.64 [R1+0x3400], R18 ;  /* 0x0034001201007387 */ /* 0x000fe20000100a00 */
[C---:B--2---:R-:W-:Y:S03]  /*78020*/  HMMA.16816.F32.BF16 R12, R8.reuse, R14, R24 ;  /* 0x0000000e080c723c */ /* 0x044fe60000041818 */
[----:B------:R-:W2:Y:S04]  /*78030*/  LDL.LU.64 R26, [R1+0x3518] ;  /* 0x00351800011a7983 */ /* 0x000ea80000300a00 */
[----:B------:R-:W2:Y:S11]  /*78040*/  LDL.LU.64 R24, [R1+0x3510] ;  /* 0x0035100001187983 */ /* 0x000eb60000300a00 */
[----:B------:R-:W-:Y:S05]  /*78050*/  @!UPT UIADD3 URZ, URZ, URZ, URZ ;  /* 0x0000003f3f3ff290 */ /* 0x000fea000fffe03f */
        /* <DEDUP_REMOVED lines=48> */
[----:B0-----:R-:W3:Y:S04]  /*78360*/  LDL.LU.64 R14, [R1+0x3478] ;  /* 0x00347800010e7983 */ /* 0x001ee80000300a00 */
[----:B------:R-:W3:Y:S02]  /*78370*/  LDL.LU.64 R12, [R1+0x3470] ;  /* 0x00347000010c7983 */ /* 0x000ee40000300a00 */
[C---:B---3--:R-:W-:Y:S02]  /*78380*/  HMMA.16816.F32.BF16 R16, R8.reuse, R18, R12 ;  /* 0x000000120810723c */ /* 0x048fe4000004180c */
[----:B------:R-:W4:Y:S11]  /*78390*/  LDL.LU.64 R14, [R1+0x3468] ;  /* 0x00346800010e7983 */ /* 0x000f360000300a00 */
[----:B------:R-:W-:Y:S10]  /*783a0*/  @!UPT UIADD3 URZ, URZ, URZ, URZ ;  /* 0x0000003f3f3ff290 */ /* 0x000ff4000fffe03f */
[----:B------:R-:W-:Y:S04]  /*783b0*/  STL.64 [R1+0xbe0], R16 ;  /* 0x000be01001007387 */ /* 0x000fe80000100a00 */
[----:B------:R4:W-:Y:S02]  /*783c0*/  STL.64 [R1+0xbe8], R18 ;  /* 0x000be81201007387 */ /* 0x0009e40000100a00 */
[C---:B----4-:R-:W-:Y:S02]  /*783d0*/  HMMA.16816.F32.BF16 R16, R8.reuse, R14, R20 ;  /* 0x0000000e0810723c */ /* 0x050fe40000041814 */
[----:B------:R-:W-:Y:S11]  /*783e0*/  STL.64 [R1+0x33b8], R14 ;  /* 0x0033b80e01007387 */ /* 0x000ff60000100a00 */
[----:B------:R-:W-:Y:S10]  /*783f0*/  @!UPT UIADD3 URZ, URZ, URZ, URZ ;  /* 0x0000003f3f3ff290 */ /* 0x000ff4000fffe03f */
[----:B------:R-:W-:Y:S04]  /*78400*/  STL.64 [R1+0xb50], R16 ;  /* 0x000b501001007387 */ /* 0x000fe80000100a00 */
[----:B------:R0:W-:Y:S04]  /*78410*/  STL.64 [R1+0xb58], R18 ;  /* 0x000b581201007387 */ /* 0x0001e80000100a00 */
[----:B0-----:R-:W3:Y:S01]  /*78420*/  LDL.64 R18, [R1+0x188] ;  /* 0x0001880001127983 */ /* 0x001ee20000100a00 */
[----:B--2---:R-:W-:Y:S03]  /*78430*/  HMMA.16816.F32.BF16 R12, R8, R6, R24 ;  /* 0x00000006080c723c */ /* 0x004fe60000041818 */
[----:B---3--:R0:W-:Y:S11]  /*78440*/  STL.64 [R1+0x3418], R18 ;  /* 0x0034181201007387 */ /* 0x0081f60000100a00 */
[----:B------:R-:W-:Y:S09]  /*78450*/  @!UPT UIADD3 URZ, URZ, URZ, URZ ;  /* 0x0000003f3f3ff290 */ /* 0x000ff2000fffe03f */
[----:B------:R-:W-:Y:S04]  /*78460*/  STL.64 [R1+0xb40], R12 ;  /* 0x000b400c01007387 */ /* 0x000fe80000100a00 */
[----:B------:R1:W-:Y:S01]  /*78470*/  STL.64 [R1+0xb48], R14 ;  /* 0x000b480e01007387 */ /* 0x0003e20000100a00 */
[----:B0-----:R-:W-:Y:S02]  /*78480*/  IMAD.MOV.U32 R18, RZ, RZ, R4 ;  /* 0x000000ffff127224 */ /* 0x001fe400078e0004 */
[----:B------:R-:W-:-:S05]  /*78490*/  IMAD.MOV.U32 R19, RZ, RZ, R0 ;  /* 0x000000ffff137224 */ /* 0x000fca00078e0000 */
[----:B------:R-:W-:Y:S04]  /*784a0*/  STL.64 [R1+0x3430], R18 ;  /* 0x0034301201007387 */ /* 0x000fe80000100a00 */
[----:B-1----:R-:W2:Y:S04]  /*784b0*/  LDL.64 R14, [R1+0x148] ;  /* 0x00014800010e7983 */ /* 0x002ea80000100a00 */
[----:B--2---:R0:W-:Y:S04]  /*784c0*/  STL.64 [R1+0x33d0], R14 ;  /* 0x0033d00e01007387 */ /* 0x0041e80000100a00 */
[----:B------:R-:W2:Y:S04]  /*784d0*/  LDL.LU R12, [R1+0x6c0] ;  /* 0x0006c000010c7983 */ /* 0x000ea80000300800 */
[----:B------:R-:W2:Y:S04]  /*784e0*/  LDL.LU R13, [R1+0x6c4] ;  /* 0x0006c400010d7983 */ /* 0x000ea80000300800 */
[----:B0-----:R-:W3:Y:S04]  /*784f0*/  LDL.LU R14, [R1+0x6c8] ;  /* 0x0006c800010e7983 */ /* 0x001ee80000300800 */
[----:B------:R-:W3:Y:S04]  /*78500*/  LDL.LU R15, [R1+0x6cc] ;  /* 0x0006cc00010f7983 */ /* 0x000ee80000300800 */
[----:B------:R-:W4:Y:S04]  /*78510*/  LDL.LU R16, [R1+0x710] ;  /* 0x0007100001107983 */ /* 0x000f280000300800 */
[----:B------:R-:W4:Y:S04]  /*78520*/  LDL.LU R17, [R1+0x714] ;  /* 0x0007140001117983 */ /* 0x000f280000300800 */
[----:B------:R-:W2:Y:S04]  /*78530*/  LDL.LU R18, [R1+0x718] ;  /* 0x0007180001127983 */ /* 0x000ea80000300800 */
[----:B------:R-:W2:Y:S04]  /*78540*/  LDL.LU R19, [R1+0x71c] ;  /* 0x00071c0001137983 */ /* 0x000ea80000300800 */
[----:B--2---:R-:W-:Y:S04]  /*78550*/  STL.64 [R1+0x3460], R18 ;  /* 0x0034601201007387 */ /* 0x004fe80000100a00 */
[----:B----4-:R0:W-:Y:S04]  /*78560*/  STL.64 [R1+0x3458], R16 ;  /* 0x0034581001007387 */ /* 0x0101e80000100a00 */
[----:B------:R-:W2:Y:S04]  /*78570*/  LDL.LU R20, [R1+0x720] ;  /* 0x0007200001147983 */ /* 0x000ea80000300800 */
[----:B------:R-:W2:Y:S04]  /*78580*/  LDL.LU R21, [R1+0x724] ;  /* 0x0007240001157983 */ /* 0x000ea80000300800 */
[----:B------:R-:W2:Y:S04]  /*78590*/  LDL.LU R22, [R1+0x728] ;  /* 0x0007280001167983 */ /* 0x000ea80000300800 */
[----:B------:R-:W2:Y:S04]  /*785a0*/  LDL.LU R23, [R1+0x72c] ;  /* 0x00072c0001177983 */ /* 0x000ea80000300800 */
[----:B0-----:R-:W4:Y:S04]  /*785b0*/  LDL.LU R16, [R1+0x730] ;  /* 0x0007300001107983 */ /* 0x001f280000300800 */
[----:B------:R-:W4:Y:S04]  /*785c0*/  LDL.LU R17, [R1+0x734] ;  /* 0x0007340001117983 */ /* 0x000f280000300800 */
[----:B------:R-:W4:Y:S04]  /*785d0*/  LDL.LU R18, [R1+0x738] ;  /* 0x0007380001127983 */ /* 0x000f280000300800 */
[----:B------:R-:W4:Y:S04]  /*785e0*/  LDL.LU R19, [R1+0x73c] ;  /* 0x00073c0001137983 */ /* 0x000f280000300800 */
[----:B------:R-:W4:Y:S04]  /*785f0*/  LDL.64 R26, [R1+0xc8] ;  /* 0x0000c800011a7983 */ /* 0x000f280000100a00 */
[----:B---3--:R0:W-:Y:S04]  /*78600*/  STL.64 [R1+0x33e0], R14 ;  /* 0x0033e00e01007387 */ /* 0x0081e80000100a00 */
[----:B------:R1:W-:Y:S04]  /*78610*/  STL.64 [R1+0x33d8], R12 ;  /* 0x0033d80c01007387 */ /* 0x0003e80000100a00 */
[----:B0-----:R-:W3:Y:S04]  /*78620*/  LDL.64 R14, [R1+0x168] ;  /* 0x00016800010e7983 */ /* 0x001ee80000100a00 */
[----:B---3--:R0:W-:Y:S04]  /*78630*/  STL.64 [R1+0x33f8], R14 ;  /* 0x0033f80e01007387 */ /* 0x0081e80000100a00 */
[----:B-1----:R-:W3:Y:S04]  /*78640*/  LDL.LU R12, [R1+0x6e0] ;  /* 0x0006e000010c7983 */ /* 0x002ee80000300800 */
[----:B------:R-:W3:Y:S04]  /*78650*/  LDL.LU R13, [R1+0x6e4] ;  /* 0x0006e400010d7983 */ /* 0x000ee80000300800 */
[----:B0-----:R-:W2:Y:S04]  /*78660*/  LDL.LU R14, [R1+0x6e8] ;  /* 0x0006e800010e7983 */ /* 0x001ea80000300800 */
[----:B------:R-:W2:Y:S04]  /*78670*/  LDL.LU R15, [R1+0x6ec] ;  /* 0x0006ec00010f7983 */ /* 0x000ea80000300800 */
[----:B--2---:R-:W-:Y:S04]  /*78680*/  STL.64 [R1+0x3410], R14 ;  /* 0x0034100e01007387 */ /* 0x004fe80000100a00 */
[----:B---3--:R0:W-:Y:S04]  /*78690*/  STL.64 [R1+0x3408], R12 ;  /* 0x0034080c01007387 */ /* 0x0081e80000100a00 */
[----:B0-----:R-:W2:Y:S04]  /*786a0*/  LDL.LU R12, [R1+0x6f0] ;  /* 0x0006f000010c7983 */ /* 0x001ea80000300800 */
[----:B------:R-:W2:Y:S04]  /*786b0*/  LDL.LU R13, [R1+0x6f4] ;  /* 0x0006f400010d7983 */ /* 0x000ea80000300800 */
[----:B------:R-:W3:Y:S04]  /*786c0*/  LDL.LU R14, [R1+0x6f8] ;  /* 0x0006f800010e7983 */ /* 0x000ee80000300800 */
[----:B------:R-:W3:Y:S01]  /*786d0*/  LDL.LU R15, [R1+0x6fc] ;  /* 0x0006fc00010f7983 */ /* 0x000ee20000300800 */
[----:B----4-:R-:W-:Y:S03]  /*786e0*/  HMMA.16816.F32.BF16 R16, R8, R26, R16 ;  /* 0x0000001a0810723c */ /* 0x010fe60000041810 */
[----:B---3--:R-:W-:Y:S04]  /*786f0*/  STL.64 [R1+0x3428], R14 ;  /* 0x0034280e01007387 */ /* 0x008fe80000100a00 */
[----:B--2---:R0:W-:Y:S04]  /*78700*/  STL.64 [R1+0x3420], R12 ;  /* 0x0034200c01007387 */ /* 0x0041e80000100a00 */
[----:B0-----:R-:W2:Y:S04]  /*78710*/  LDL.LU R12, [R1+0x700] ;  /* 0x00070000010c7983 */ /* 0x001ea80000300800 */
[----:B------:R-:W2:Y:S04]  /*78720*/  LDL.LU R13, [R1+0x704] ;  /* 0x00070400010d7983 */ /* 0x000ea80000300800 */
[----:B------:R-:W2:Y:S04]  /*78730*/  LDL.LU R14, [R1+0x708] ;  /* 0x00070800010e7983 */ /* 0x000ea80000300800 */
[----:B------:R-:W2:Y:S04]  /*78740*/  LDL.LU R15, [R1+0x70c] ;  /* 0x00070c00010f7983 */ /* 0x000ea80000300800 */
[----:B------:R0:W-:Y:S04]  /*78750*/  STL.64 [R1+0x3358], R6 ;  /* 0x0033580601007387 */ /* 0x0001e80000100a00 */
[----:B------:R-:W3:Y:S04]  /*78760*/  LDL.LU R4, [R1+0x6b0] ;  /* 0x0006b00001047983 */ /* 0x000ee80000300800 */
[----:B------:R-:W3:Y:S04]  /*78770*/  LDL.LU R5, [R1+0x6b4] ;  /* 0x0006b40001057983 */ /* 0x000ee80000300800 */
[----:B0-----:R-:W4:Y:S04]  /*78780*/  LDL.LU R6, [R1+0x6b8] ;  /* 0x0006b80001067983 */ /* 0x001f280000300800 */
[----:B------:R-:W4:Y:S01]  /*78790*/  LDL.LU R7, [R1+0x6bc] ;  /* 0x0006bc0001077983 */ /* 0x000f220000300800 */
[----:B------:R-:W-:-:S03]  /*787a0*/  IMAD.MOV.U32 R29, RZ, RZ, R27 ;  /* 0x000000ffff1d7224 */ /* 0x000fc600078e001b */
[----:B----4-:R-:W-:Y:S04]  /*787b0*/  STL.64 [R1+0x33f0], R6 ;  /* 0x0033f00601007387 */ /* 0x010fe80000100a00 */
[----:B---3--:R0:W-:Y:S04]  /*787c0*/  STL.64 [R1+0x33e8], R4 ;  /* 0x0033e80401007387 */ /* 0x0081e80000100a00 */
[----:B0-----:R-:W3:Y:S04]  /*787d0*/  LDL.LU R4, [R1+0x6d0] ;  /* 0x0006d00001047983 */ /* 0x001ee80000300800 */
[----:B------:R-:W3:Y:S04]  /*787e0*/  LDL.LU R5, [R1+0x6d4] ;  /* 0x0006d40001057983 */ /* 0x000ee80000300800 */
[----:B------:R-:W3:Y:S04]  /*787f0*/  LDL.LU R6, [R1+0x6d8] ;  /* 0x0006d80001067983 */ /* 0x000ee80000300800 */
[----:B------:R-:W3:Y:S04]  /*78800*/  LDL.LU R7, [R1+0x6dc] ;  /* 0x0006dc0001077983 */ /* 0x000ee80000300800 */
[----:B------:R-:W-:Y:S04]  /*78810*/  STL.64 [R1+0xb30], R16 ;  /* 0x000b301001007387 */ /* 0x000fe80000100a00 */
[----:B------:R0:W-:Y:S04]  /*78820*/  STL.64 [R1+0xb38], R18 ;  /* 0x000b381201007387 */ /* 0x0001e80000100a00 */
[----:B0-----:R-:W4:Y:S04]  /*78830*/  LDL.LU.64 R18, [R1+0x3460] ;  /* 0x0034600001127983 */ /* 0x001f280000300a00 */
[----:B------:R-:W4:Y:S04]  /*78840*/  LDL.LU.64 R16, [R1+0x3458] ;  /* 0x0034580001107983 */ /* 0x000f280000300a00 */
[----:B------:R-:W2:Y:S02]  /*78850*/  LDL.LU.64 R26, [R1+0x3450] ;  /* 0x00345000011a7983 */ /* 0x000ea40000300a00 */
[----:B--2---:R-:W-:Y:S02]  /*78860*/  HMMA.16816.F32.BF16 R8, R8, R26, R20 ;  /* 0x0000001a0808723c */ /* 0x004fe40000041814 */
[----:B------:R-:W4:Y:S11]  /*78870*/  LDL.LU.64 R22, [R1+0x3448] ;  /* 0x0034480001167983 */ /* 0x000f360000300a00 */
[----:B------:R-:W-:Y:S10]  /*78880*/  @!UPT UIADD3 URZ, URZ, URZ, URZ ;  /* 0x0000003f3f3ff290 */ /* 0x000ff4000fffe03f */
        /* <DEDUP_REMOVED lines=34> */
[----:B0-----:R-:W3:Y:S04]  /*78ab0*/  LDL.LU.64 R14, [R1+0x33f8] ;  /* 0x0033f800010e7983 */ /* 0x001ee80000300a00 */
[----:B------:R0:W-:Y:S04]  /*78ac0*/  STL.64 [R1+0x3390], R26 ;  /* 0x0033901a01007387 */ /* 0x0001e80000100a00 */
[----:B------:R-:W-:Y:S04]  /*78ad0*/  STL [R1+0x3388], R25 ;  /* 0x0033881901007387 */ /* 0x000fe80000100800 */
[----:B0-----:R-:W2:Y:S04]  /*78ae0*/  LDL.64 R26, [R1+0x158] ;  /* 0x00015800011a7983 */ /* 0x001ea80000100a00 */
[----:B------:R-:W-:Y:S04]  /*78af0*/  STL [R1+0x3308], R28 ;  /* 0x0033081c01007387 */ /* 0x000fe80000100800 */
[----:B------:R-:W4:Y:S04]  /*78b00*/  LDL.LU R16, [R1+0x50] ;  /* 0x0000500001107983 */ /* 0x000f280000300800 */
[----:B------:R-:W4:Y:S04]  /*78b10*/  LDL.LU R17, [R1+0x54] ;  /* 0x0000540001117983 */ /* 0x000f280000300800 */
[----:B------:R-:W2:Y:S04]  /*78b20*/  LDL.LU R18, [R1+0x58] ;  /* 0x0000580001127983 */ /* 0x000ea80000300800 */
[----:B------:R-:W2:Y:S01]  /*78b30*/  LDL.LU R19, [R1+0x5c] ;  /* 0x00005c0001137983 */ /* 0x000ea20000300800 */
[C---:B---3--:R-:W-:Y:S03]  /*78b40*/  HMMA.16816.F32.BF16 R4, R8.reuse, R14, R4 ;  /* 0x0000000e0804723c */ /* 0x048fe60000041804 */
[----:B--2---:R0:W-:Y:S04]  /*78b50*/  STL.64 [R1+0x31e0], R18 ;  /* 0x0031e01201007387 */ /* 0x0041e80000100a00 */
[----:B----4-:R-:W-:Y:S11]  /*78b60*/  STL.64 [R1+0x31d8], R16 ;  /* 0x0031d81001007387 */ /* 0x010ff60000100a00 */
[----:B------:R-:W-:Y:S05]  /*78b70*/  @!UPT UIADD3 URZ, URZ, URZ, URZ ;  /* 0x0000003f3f3ff290 */ /* 0x000fea000fffe03f */
[----:B------:R-:W-:Y:S04]  /*78b80*/  STL.64 [R1+0x7c0], R4 ;  /* 0x0007c00401007387 */ /* 0x000fe80000100a00 */
[----:B------:R1:W-:Y:S01]  /*78b90*/  STL.64 [R1+0x7c8], R6 ;  /* 0x0007c80601007387 */ /* 0x0003e20000100a00 */
[----:B0-----:R-:W-:Y:S02]  /*78ba0*/  IMAD.MOV.U32 R18, RZ, RZ, R3 ;  /* 0x000000ffff127224 */ /* 0x001fe400078e0003 */
[----:B------:R-:W-:Y:S02]  /*78bb0*/  IMAD.MOV.U32 R19, RZ, RZ, R2 ;  /* 0x000000ffff137224 */ /* 0x000fe400078e0002 */
[----:B------:R-:W-:Y:S02]  /*78bc0*/  IMAD.MOV.U32 R3, RZ, RZ, R14 ;  /* 0x000000ffff037224 */ /* 0x000fe400078e000e */
[----:B------:R-:W-:Y:S01]  /*78bd0*/  IMAD.MOV.U32 R2, RZ, RZ, R15 ;  /* 0x000000ffff027224 */ /* 0x000fe200078e000f */
[----:B-1----:R-:W2:Y:S04]  /*78be0*/  LDL.LU.64 R6, [R1+0x33f0] ;  /* 0x0033f00001067983 */ /* 0x002ea80000300a00 */
        /* <DEDUP_REMOVED lines=15> */
[----:B------:R0:W-:Y:S04]  /*78ce0*/  STL.64 [R1+0x7b0], R4 ;  /* 0x0007b00401007387 */ /* 0x0001e80000100a00 */
[----:B------:R1:W-:Y:S04]  /*78cf0*/  STL.64 [R1+0x7b8], R6 ;  /* 0x0007b80601007387 */ /* 0x0003e80000100a00 */
[----:B0-----:R-:W2:Y:S04]  /*78d00*/  LDL.LU R4, [R1+0x650] ;  /* 0x0006500001047983 */ /* 0x001ea80000300800 */
[----:B------:R-:W2:Y:S04]  /*78d10*/  LDL.LU R5, [R1+0x654] ;  /* 0x0006540001057983 */ /* 0x000ea80000300800 */
[----:B-1----:R-:W3:Y:S04]  /*78d20*/  LDL.LU R6, [R1+0x658] ;  /* 0x0006580001067983 */ /* 0x002ee80000300800 */
[----:B------:R-:W3:Y:S04]  /*78d30*/  LDL.LU R7, [R1+0x65c] ;  /* 0x00065c0001077983 */ /* 0x000ee80000300800 */
[----:B------:R-:W4:Y:S04]  /*78d40*/  LDL.LU R24, [R1+0x670] ;  /* 0x0006700001187983 */ /* 0x000f280000300800 */
[----:B------:R-:W4:Y:S04]  /*78d50*/  LDL.LU R25, [R1+0x674] ;  /* 0x0006740001197983 */ /* 0x000f280000300800 */
        /* <DEDUP_REMOVED lines=13> */
[----:B----4-:R-:W-:Y:S04]  /*78e30*/  STL.64 [R1+0x3398], R24 ;  /* 0x0033981801007387 */ /* 0x010fe80000100a00 */
[----:B0-----:R-:W4:Y:S04]  /*78e40*/  LDL.64 R26, [R1+0x118] ;  /* 0x00011800011a7983 */ /* 0x001f280000100a00 */
[----:B----4-:R0:W-:Y:S04]  /*78e50*/  STL.64 [R1+0x33b0], R26 ;  /* 0x0033b01a01007387 */ /* 0x0101e80000100a00 */
[----:B0-----:R-:W4:Y:S04]  /*78e60*/  LDL.64 R26, [R1+0x128] ;  /* 0x00012800011a7983 */ /* 0x001f280000100a00 */
[----:B---3--:R0:W-:Y:S04]  /*78e70*/  STL.64 [R1+0x3368], R6 ;  /* 0x0033680601007387 */ /* 0x0081e80000100a00 */
[----:B------:R-:W-:Y:S04]  /*78e80*/  STL.64 [R1+0x3360], R4 ;  /* 0x0033600401007387 */ /* 0x000fe80000100a00 */
[----:B0-----:R-:W3:Y:S04]  /*78e90*/  LDL.64 R6, [R1+0xf8] ;  /* 0x0000f80001067983 */ /* 0x001ee80000100a00 */
[----:B---3--:R0:W-:Y:S04]  /*78ea0*/  STL.64 [R1+0x3380], R6 ;  /* 0x0033800601007387 */ /* 0x0081e80000100a00 */
[----:B0-----:R-:W3:Y:S04]  /*78eb0*/  LDL.64 R6, [R1+0x108] ;  /* 0x0001080001067983 */ /* 0x001ee80000100a00 */
[----:B---3--:R0:W-:Y:S04]  /*78ec0*/  STL.64 [R1+0x33a8], R6 ;  /* 0x0033a80601007387 */ /* 0x0081e80000100a00 */
[----:B------:R-:W3:Y:S04]  /*78ed0*/  LDL.LU R4, [R1+0x680] ;  /* 0x0006800001047983 */ /* 0x000ee80000300800 */
[----:B------:R-:W3:Y:S04]  /*78ee0*/  LDL.LU R5, [R1+0x684] ;  /* 0x0006840001057983 */ /* 0x000ee80000300800 */
[----:B0-----:R-:W3:Y:S04]  /*78ef0*/  LDL.LU R6, [R1+0x688] ;  /* 0x0006880001067983 */ /* 0x001ee80000300800 */
[----:B------:R-:W3:Y:S04]  /*78f00*/  LDL.LU R7, [R1+0x68c] ;  /* 0x00068c0001077983 */ /* 0x000ee80000300800 */
[----:B------:R-:W-:Y:S04]  /*78f10*/  STL.64 [R1+0x3328], R22 ;  /* 0x0033281601007387 */ /* 0x000fe80000100a00 */
[----:B------:R0:W-:Y:S04]  /*78f20*/  STL.64 [R1+0x3320], R20 ;  /* 0x0033201401007387 */ /* 0x0001e80000100a00 */
[----:B0-----:R-:W2:Y:S04]  /*78f30*/  LDL.LU R20, [R1+0x620] ;  /* 0x0006200001147983 */ /* 0x001ea80000300800 */
[----:B------:R-:W2:Y:S04]  /*78f40*/  LDL.LU R21, [R1+0x624] ;  /* 0x0006240001157983 */ /* 0x000ea80000300800 */
[----:B------:R-:W2:Y:S04]  /*78f50*/  LDL.LU R22, [R1+0x628] ;  /* 0x0006280001167983 */ /* 0x000ea80000300800 */
[----:B------:R-:W2:Y:S04]  /*78f60*/  LDL.LU R23, [R1+0x62c] ;  /* 0x00062c0001177983 */ /* 0x000ea80000300800 */
[----:B--2---:R0:W-:Y:S01]  /*78f70*/  STL.64 [R1+0x3338], R22 ;  /* 0x0033381601007387 */ /* 0x0041e20000100a00 */
[----:B------:R1:W-:Y:S03]  /*78f80*/  STL.64 [R1+0x3330], R20 ;  /* 0x0033301401007387 */ /* 0x0003e60000100a00 */
[----:B0-----:R-:W2:Y:S01]  /*78f90*/  LDL R22, [R1+0xc8] ;  /* 0x0000c80001167983 */ /* 0x001ea20000100800 */
[----:B------:R-:W-:Y:S01]  /*78fa0*/  IMAD.MOV.U32 R23, RZ, RZ, R29 ;  /* 0x000000ffff177224 */ /* 0x000fe200078e001d */
[C---:B------:R-:W-:Y:S04]  /*78fb0*/  HMMA.16816.F32.BF16 R12, R8.reuse, R18, R12 ;  /* 0x00000012080c723c */ /* 0x040fe8000004180c */
        /* <DEDUP_REMOVED lines=10> */
[----:B------:R-:W2:Y:S02]  /*79060*/  LDL.LU R23, [R1+0x66c] ;  /* 0x00066c0001177983 */ /* 0x000ea40000300800 */
[----:B------:R-:W-:Y:S01]  /*79070*/  STL.64 [R1+0x7a0], R12 ;  /* 0x0007a00c01007387 */ /* 0x000fe20000100a00 */
[----:B------:R0:W-:Y:S03]  /*79080*/  STL.64 [R1+0x7a8], R14 ;  /* 0x0007a80e01007387 */ /* 0x0001e60000100a00 */
[----:B0-----:R-:W4:Y:S01]  /*79090*/  LDL.LU.64 R14, [R1+0x33c8] ;  /* 0x0033c800010e7983 */ /* 0x001f220000300a00 */
[----:B------:R-:W4:Y:S02]  /*790a0*/  LDL.LU.64 R12, [R1+0x33c0] ;  /* 0x0033c000010c7983 */ /* 0x000f240000300a00 */
[----:B------:R-:W-:Y:S01]  /*790b0*/  STL.64 [R1+0x3280], R18 ;  /* 0x0032801201007387 */ /* 0x000fe20000100a00 */
        /* <DEDUP_REMOVED lines=18> */
[----:B------:R-:W-:Y:S01]  /*791e0*/  STL.64 [R1+0x3348], R18 ;  /* 0x0033481201007387 */ /* 0x000fe20000100a00 */
[----:B------:R0:W-:Y:S04]  /*791f0*/  STL.64 [R1+0x3340], R16 ;  /* 0x0033401001007387 */ /* 0x0001e80000100a00 */
[----:B0-----:R-:W2:Y:S01]  /*79200*/  LDL.LU R16, [R1+0x630] ;  /* 0x0006300001107983 */ /* 0x001ea20000300800 */
[----:B------:R-:W2:Y:S02]  /*79210*/  LDL.LU R17, [R1+0x634] ;  /* 0x0006340001117983 */ /* 0x000ea40000300800 */
[----:B------:R-:W2:Y:S02]  /*79220*/  LDL.LU R18, [R1+0x638] ;  /* 0x0006380001127983 */ /* 0x000ea40000300800 */
        /* <DEDUP_REMOVED lines=27> */
[C---:B--2---:R-:W-:Y:S11]  /*793e0*/  HMMA.16816.F32.BF16 R20, R8.reuse, R6, R20 ;  /* 0x000000060814723c */ /* 0x044ff60000041814 */
        /* <DEDUP_REMOVED lines=18> */
[----:B---3--:R-:W-:Y:S01]  /*79510*/  HMMA.16816.F32.BF16 R8, R8, R26, R20 ;  /* 0x0000001a0808723c */ /* 0x008fe20000041814 */
[----:B------:R-:W3:Y:S01]  /*79520*/  LDL.LU.64 R22, [R1+0x3328] ;  /* 0x0033280001167983 */ /* 0x000ee20000300a00 */
[----:B------:R-:W2:Y:S11]  /*79530*/  LDL.LU.64 R20, [R1+0x3320] ;  /* 0x0033200001147983 */ /* 0x000eb60000300a00 */
[----:B------:R-:W-:Y:S10]  /*79540*/  @!UPT UIADD3 URZ, URZ, URZ, URZ ;  /* 0x0000003f3f3ff290 */ /* 0x000ff4000fffe03f */
[----:B------:R-:W-:Y:S01]  /*79550*/  STL.64 [R1+0x620], R8 ;  /* 0x0006200801007387 */ /* 0x000fe20000100a00 */
[----:B------:R0:W-:Y:S03]  /*79560*/  STL.64 [R1+0x628], R10 ;  /* 0x0006280a01007387 */ /* 0x0001e60000100a00 */
[----:B0-----:R-:W4:Y:S01]  /*79570*/  LDL.LU.64 R10, [R1+0x3318] ;  /* 0x00331800010a7983 */ /* 0x001f220000300a00 */
[----:B------:R-:W4:Y:S02]  /*79580*/  LDL.LU.64 R8, [R1+0x3310] ;  /* 0x0033100001087983 */ /* 0x000f240000300a00 */
[----:B------:R-:W-:Y:S01]  /*79590*/  STL.64 [R1+0x31e8], R26 ;  /* 0x0031e81a01007387 */ /* 0x000fe20000100a00 */
[----:B---3--:R-:W-:Y:S01]  /*795a0*/  STL.64 [R1+0x32f8], R22 ;  /* 0x0032f81601007387 */ /* 0x008fe20000100a00 */
[----:B----4-:R-:W-:Y:S11]  /*795b0*/  HMMA.16816.F32.BF16 R4, R8, R22, R4 ;  /* 0x000000160804723c */ /* 0x010ff60000041804 */
[----:B------:R-:W-:Y:S11]  /*795c0*/  @!UPT UIADD3 URZ, URZ, URZ, URZ ;  /* 0x0000003f3f3ff290 */ /* 0x000ff6000fffe03f */
[----:B------:R-:W-:Y:S01]  /*795d0*/  @!UPT UIADD3 URZ, URZ, URZ, URZ ;  /* 0x0000003f3f3ff290 */ /* 0x000fe2000fffe03f */
[----:B------:R0:W-:Y:S01]  /*795e0*/  STL.64 [R1+0xc50], R4 ;  /* 0x000c500401007387 */ /* 0x0001e20000100a00 */
[----:B------:R1:W-:Y:S03]  /*795f0*/  STL.64 [R1+0xc58], R6 ;  /* 0x000c580601007387 */ /* 0x0003e60000100a00 */
[----:B0-----:R-:W3:Y:S01]  /*79600*/  LDL.LU R4, [R1+0x550] ;  /* 0x0005500001047983 */ /* 0x001ee20000300800 */
[----:B------:R-:W3:Y:S02]  /*79610*/  LDL.LU R5, [R1+0x554] ;  /* 0x0005540001057983 */ /* 0x000ee40000300800 */
[----:B-1----:R-:W4:Y:S02]  /*79620*/  LDL.LU R6, [R1+0x558] ;  /* 0x0005580001067983 */ /* 0x002f240000300800 */
[----:B------:R-:W4:Y:S02]  /*79630*/  LDL.LU R7, [R1+0x55c] ;  /* 0x00055c0001077983 */ /* 0x000f240000300800 */
[----:B------:R-:W-:-:S02]  /*79640*/  IMAD.MOV.U32 R14, RZ, RZ, R28 ;  /* 0x000000ffff0e7224 */ /* 0x000fc400078e001c */
[----:B------:R-:W-:Y:S01]  /*79650*/  IMAD.MOV.U32 R15, RZ, RZ, R0 ;  /* 0x000000ffff0f7224 */ /* 0x000fe200078e0000 */
[----:B----4-:R-:W-:Y:S01]  /*79660*/  STL.64 [R1+0x3228], R6 ;  /* 0x0032280601007387 */ /* 0x010fe20000100a00 */
[----:B---3--:R-:W-:Y:S02]  /*79670*/  STL.64 [R1+0x3220], R4 ;  /* 0x0032200401007387 */ /* 0x008fe40000100a00 */
[----:B------:R-:W3:Y:S02]  /*79680*/  LDL.LU R28, [R1+0x3308] ;  /* 0x00330800011c7983 */ /* 0x000ee40000300800 */
[----:B------:R-:W4:Y:S01]  /*79690*/  LDL.LU R0, [R1+0x3304] ;  /* 0x0033040001007983 */ /* 0x000f220000300800 */
[----:B------:R0:W-:Y:S02]  /*796a0*/  STL.64 [R1+0x3230], R14 ;  /* 0x0032300e01007387 */ /* 0x0001e40000100a00 */
[----:B0-----:R-:W-:Y:S02]  /*796b0*/  IMAD.MOV.U32 R14, RZ, RZ, R24 ;  /* 0x000000ffff0e7224 */ /* 0x001fe400078e0018 */
[----:B------:R-:W-:Y:S01]  /*796c0*/  IMAD.MOV.U32 R15, RZ, RZ, R29 ;  /* 0x000000ffff0f7224 */ /* 0x000fe200078e001d */
[----:B------:R-:W3:Y:S04]  /*796d0*/  LDL.LU R24, [R1+0x3300] ;  /* 0x0033000001187983 */ /* 0x000ee80000300800 */
[----:B------:R2:W-:Y:S01]  /*796e0*/  STL.64 [R1+0x3248], R14 ;  /* 0x0032480e01007387 */ /* 0x0005e20000100a00 */
[----:B------:R-:W3:Y:S02]  /*796f0*/  LDL.LU R4, [R1+0x560] ;  /* 0x0005600001047983 */ /* 0x000ee40000300800 */
[----:B------:R-:W3:Y:S02]  /*79700*/  LDL.LU R5, [R1+0x564] ;  /* 0x0005640001057983 */ /* 0x000ee40000300800 */
[----:B------:R-:W3:Y:S01]  /*79710*/  LDL.LU R6, [R1+0x568] ;  /* 0x0005680001067983 */ /* 0x000ee20000300800 */
[----:B------:R-:W3:Y:S01]  /*79720*/  LDL.LU R7, [R1+0x56c] ;  /* 0x00056c0001077983 */ /* 0x000ee20000300800 */
[----:B--2---:R-:W-:-:S02]  /*79730*/  IMAD.MOV.U32 R14, RZ, RZ, R19 ;  /* 0x000000ffff0e7224 */ /* 0x004fc400078e0013 */
[----:B------:R-:W-:-:S05]  /*79740*/  IMAD.MOV.U32 R15, RZ, RZ, R18 ;  /* 0x000000ffff0f7224 */ /* 0x000fca00078e0012 */
[----:B------:R0:W-:Y:S02]  /*79750*/  STL.64 [R1+0x3260], R14 ;  /* 0x0032600e01007387 */ /* 0x0001e40000100a00 */
[----:B0-----:R-:W-:Y:S02]  /*79760*/  IMAD.MOV.U32 R14, RZ, RZ, R13 ;  /* 0x000000ffff0e7224 */ /* 0x001fe400078e000d */
[----:B------:R-:W-:Y:S01]  /*79770*/  IMAD.MOV.U32 R15, RZ, RZ, R12 ;  /* 0x000000ffff0f7224 */ /* 0x000fe200078e000c */
[----:B---3--:R-:W-:Y:S01]  /*79780*/  STL.64 [R1+0x3240], R6 ;  /* 0x0032400601007387 */ /* 0x008fe20000100a00 */
[----:B------:R0:W-:Y:S03]  /*79790*/  STL.64 [R1+0x3238], R4 ;  /* 0x0032380401007387 */ /* 0x0001e60000100a00 */
[----:B0-----:R-:W2:Y:S01]  /*797a0*/  LDL.LU R4, [R1+0x570] ;  /* 0x0005700001047983 */ /* 0x001ea20000300800 */
[----:B------:R-:W2:Y:S02]  /*797b0*/  LDL.LU R5, [R1+0x574] ;  /* 0x0005740001057983 */ /* 0x000ea40000300800 */
[----:B------:R-:W3:Y:S02]  /*797c0*/  LDL.LU R6, [R1+0x578] ;  /* 0x0005780001067983 */ /* 0x000ee40000300800 */
[----:B------:R-:W3:Y:S01]  /*797d0*/  LDL.LU R7, [R1+0x57c] ;  /* 0x00057c0001077983 */ /* 0x000ee20000300800 */
[----:B------:R0:W-:Y:S01]  /*797e0*/  STL.64 [R1+0x3278], R14 ;  /* 0x0032780e01007387 */ /* 0x0001e20000100a00 */
[----:B------:R-:W2:Y:S02]  /*797f0*/  LDL.LU R12, [R1+0x5a0] ;  /* 0x0005a000010c7983 */ /* 0x000ea40000300800 */
[----:B------:R-:W2:Y:S01]  /*79800*/  LDL.LU R13, [R1+0x5a4] ;  /* 0x0005a400010d7983 */ /* 0x000ea20000300800 */
[----:B0-----:R-:W2:Y:S01]  /*79810*/  LDL.LU R14, [R1+0x5a8] ;  /* 0x0005a800010e7983 */ /* 0x001ea20000300800 */
[----:B------:R-:W2:Y:S02]  /*79820*/  LDL.LU R15, [R1+0x5ac] ;  /* 0x0005ac00010f7983 */ /* 0x000ea40000300800 */
[----:B------:R-:W-:-:S02]  /*79830*/  IMAD.MOV.U32 R18, RZ, RZ, R21 ;  /* 0x000000ffff127224 */ /* 0x000fc400078e0015 */
[----:B------:R-:W-:Y:S01]  /*79840*/  IMAD.MOV.U32 R19, RZ, RZ, R20 ;  /* 0x000000ffff137224 */ /* 0x000fe200078e0014 */
[----:B--2---:R-:W-:Y:S01]  /*79850*/  STL.64 [R1+0x3290], R14 ;  /* 0x0032900e01007387 */ /* 0x004fe20000100a00 */
[----:B------:R0:W-:Y:S03]  /*79860*/  STL.64 [R1+0x3288], R12 ;  /* 0x0032880c01007387 */ /* 0x0001e60000100a00 */
[----:B------:R1:W-:Y:S01]  /*79870*/  STL.64 [R1+0x3298], R18 ;  /* 0x0032981201007387 */ /* 0x0003e20000100a00 */
[----:B0-----:R-:W2:Y:S01]  /*79880*/  LDL.LU R12, [R1+0x5b0] ;  /* 0x0005b000010c7983 */ /* 0x001ea20000300800 */
[----:B------:R-:W2:Y:S02]  /*79890*/  LDL.LU R13, [R1+0x5b4] ;  /* 0x0005b400010d7983 */ /* 0x000ea40000300800 */
[----:B------:R-:W2:Y:S02]  /*798a0*/  LDL.LU R14, [R1+0x5b8] ;  /* 0x0005b800010e7983 */ /* 0x000ea40000300800 */
[----:B------:R-:W2:Y:S02]  /*798b0*/  LDL.LU R15, [R1+0x5bc] ;  /* 0x0005bc00010f7983 */ /* 0x000ea40000300800 */
[----:B-1----:R-:W-:-:S02]  /*798c0*/  IMAD.MOV.U32 R18, RZ, RZ, R17 ;  /* 0x000000ffff127224 */ /* 0x002fc400078e0011 */
        /* <DEDUP_REMOVED lines=12> */
[----:B------:R-:W2:Y:S02]  /*79990*/  LDL.LU.64 R2, [R1+0xdd8] ;  /* 0x000dd80001027983 */ /* 0x000ea40000300a00 */
[----:B------:R1:W-:Y:S01]  /*799a0*/  STL.64 [R1+0x32c8], R18 ;  /* 0x0032c81201007387 */ /* 0x0003e20000100a00 */
[----:B0-----:R-:W2:Y:S01]  /*799b0*/  LDL.LU R12, [R1+0x5d0] ;  /* 0x0005d000010c7983 */ /* 0x001ea20000300800 */
[----:B------:R-:W2:Y:S02]  /*799c0*/  LDL.LU R13, [R1+0x5d4] ;  /* 0x0005d400010d7983 */ /* 0x000ea40000300800 */
[----:B------:R-:W2:Y:S02]  /*799d0*/  LDL.LU R14, [R1+0x5d8] ;  /* 0x0005d800010e7983 */ /* 0x000ea40000300800 */
[----:B------:R-:W2:Y:S01]  /*799e0*/  LDL.LU R15, [R1+0x5dc] ;  /* 0x0005dc00010f7983 */ /* 0x000ea20000300800 */
[----:B------:R-:W3:Y:S01]  /*799f0*/  LDL.LU R20, [R1+0x600] ;  /* 0x0006000001147983 */ /* 0x000ee20000300800 */
[----:B------:R-:W3:Y:S02]  /*79a00*/  LDL.LU R21, [R1+0x604] ;  /* 0x0006040001157983 */ /* 0x000ee40000300800 */
[----:B------:R-:W3:Y:S02]  /*79a10*/  LDL.LU R22, [R1+0x608] ;  /* 0x0006080001167983 */ /* 0x000ee40000300800 */
[----:B-1----:R-:W-:-:S02]  /*79a20*/  IMAD.MOV.U32 R18, RZ, RZ, R28 ;  /* 0x000000ffff127224 */ /* 0x002fc400078e001c */
[----:B------:R-:W-:Y:S01]  /*79a30*/  IMAD.MOV.U32 R19, RZ, RZ, R25 ;  /* 0x000000ffff137224 */ /* 0x000fe200078e0019 */
[----:B------:R-:W3:Y:S01]  /*79a40*/  LDL.LU R23, [R1+0x60c] ;  /* 0x00060c0001177983 */ /* 0x000ee20000300800 */
[----:B------:R-:W3:Y:S03]  /*79a50*/  LDL.LU.64 R26, [R1+0x198] ;  /* 0x00019800011a7983 */ /* 0x000ee60000300a00 */
[----:B--2---:R-:W-:Y:S01]  /*79a60*/  STL.64 [R1+0x32d8], R14 ;  /* 0x0032d80e01007387 */ /* 0x004fe20000100a00 */
[----:B------:R0:W-:Y:S02]  /*79a70*/  STL.64 [R1+0x32d0], R12 ;  /* 0x0032d00c01007387 */ /* 0x0001e40000100a00 */
[----:B------:R-:W-:Y:S01]  /*79a80*/  STL.64 [R1+0x32e0], R18 ;  /* 0x0032e01201007387 */ /* 0x000fe20000100a00 */
[----:B0-----:R-:W2:Y:S01]  /*79a90*/  LDL.LU R12, [R1+0x5e0] ;  /* 0x0005e000010c7983 */ /* 0x001ea20000300800 */
[----:B------:R-:W2:Y:S02]  /*79aa0*/  LDL.LU R13, [R1+0x5e4] ;  /* 0x0005e400010d7983 */ /* 0x000ea40000300800 */
[----:B------:R-:W2:Y:S02]  /*79ab0*/  LDL.LU R14, [R1+0x5e8] ;  /* 0x0005e800010e7983 */ /* 0x000ea40000300800 */
[----:B------:R-:W2:Y:S01]  /*79ac0*/  LDL.LU R15, [R1+0x5ec] ;  /* 0x0005ec00010f7983 */ /* 0x000ea20000300800 */
[----:B---3--:R-:W-:Y:S01]  /*79ad0*/  HMMA.16816.F32.BF16 R20, R8, R26, R20 ;  /* 0x0000001a0814723c */ /* 0x008fe20000041814 */
[----:B--2---:R-:W-:Y:S01]  /*79ae0*/  STL.64 [R1+0x32f0], R14 ;  /* 0x0032f00e01007387 */ /* 0x004fe20000100a00 */
[----:B------:R0:W-:Y:S03]  /*79af0*/  STL.64 [R1+0x32e8], R12 ;  /* 0x0032e80c01007387 */ /* 0x0001e60000100a00 */
        /* <DEDUP_REMOVED lines=14> */
[----:B------:R-:W2:Y:S02]  /*79be0*/  LDL.LU R6, [R1+0x598] ;  /* 0x0005980001067983 */ /* 0x000ea40000300800 */
[----:B------:R-:W2:Y:S01]  /*79bf0*/  LDL.LU R7, [R1+0x59c] ;  /* 0x00059c0001077983 */ /* 0x000ea20000300800 */
[----:B------:R-:W-:Y:S01]  /*79c00*/  STL.64 [R1+0xc40], R20 ;  /* 0x000c401401007387 */ /* 0x000fe20000100a00 */
[----:B------:R0:W-:Y:S03]  /*79c10*/  STL.64 [R1+0xc48], R22 ;  /* 0x000c481601007387 */ /* 0x0001e60000100a00 */
[----:B0-----:R-:W3:Y:S01]  /*79c20*/  LDL.LU.64 R22, [R1+0x32f8] ;  /* 0x0032f80001167983 */ /* 0x001ee20000300a00 */
[----:B------:R-:W-:-:S02]  /*79c30*/  IMAD.MOV.U32 R21, RZ, RZ, R26 ;  /* 0x000000ffff157224 */ /* 0x000fc400078e001a */
[----:B------:R-:W-:Y:S02]  /*79c40*/  IMAD.MOV.U32 R20, RZ, RZ, R27 ;  /* 0x000000ffff147224 */ /* 0x000fe400078e001b */
[----:B------:R-:W-:Y:S02]  /*79c50*/  IMAD.MOV.U32 R18, RZ, RZ, R24 ;  /* 0x000000ffff127224 */ /* 0x000fe400078e0018 */
[----:B----4-:R-:W-:Y:S01]  /*79c60*/  IMAD.MOV.U32 R19, RZ, RZ, R0 ;  /* 0x000000ffff137224 */ /* 0x010fe200078e0000 */
        /* <DEDUP_REMOVED lines=13> */
[----:B------:R-:W4:Y:S01]  /*79d40*/  LDL.64 R26, [R1+0xc8] ;  /* 0x0000c800011a7983 */ /* 0x000f220000100a00 */
[----:B------:R-:W2:Y:S02]  /*79d50*/  LDL.LU.64 R14, [R1+0x32f0] ;  /* 0x0032f000010e7983 */ /* 0x000ea40000300a00 */
[----:B------:R-:W2:Y:S09]  /*79d60*/  LDL.LU.64 R12, [R1+0x32e8] ;  /* 0x0032e800010c7983 */ /* 0x000eb20000300a00 */
[----:B------:R-:W-:Y:S01]  /*79d70*/  STL.64 [R1+0xc30], R16 ;  /* 0x000c301001007387 */ /* 0x000fe20000100a00 */
[----:B------:R0:W-:Y:S04]  /*79d80*/  STL.64 [R1+0xc38], R18 ;  /* 0x000c381201007387 */ /* 0x0001e80000100a00 */
        /* <DEDUP_REMOVED lines=30> */
[----:B------:R-:W2:Y:S11]  /*79f70*/  LDL.LU.64 R14, [R1+0x3278] ;  /* 0x00327800010e7983 */ /* 0x000eb60000300a00 */
[----:B------:R-:W-:Y:S10]  /*79f80*/  @!UPT UIADD3 URZ, URZ, URZ, URZ ;  /* 0x0000003f3f3ff290 */ /* 0x000ff4000fffe03f */
        /* <DEDUP_REMOVED lines=46> */
[----:B------:R-:W4:Y:S02]  /*7a270*/  LDL.LU.64 R20, [R1+0x3200] ;  /* 0x0032000001147983 */ /* 0x000f240000300a00 */
[----:B------:R0:W-:Y:S02]  /*7a280*/  STL.64 [R1+0x3168], R6 ;  /* 0x0031680601007387 */ /* 0x0001e40000100a00 */
[----:B0-----:R-:W2:Y:S04]  /*7a290*/  LDL.64 R6, [R1+0x178] ;  /* 0x0001780001067983 */ /* 0x001ea80000100a00 */
[----:B--2---:R0:W-:Y:S01]  /*7a2a0*/  STL.64 [R1+0x31c0], R6 ;  /* 0x0031c00601007387 */ /* 0x0041e20000100a00 */
[----:B------:R-:W2:Y:S02]  /*7a2b0*/  LDL.LU R4, [R1+0x500] ;  /* 0x0005000001047983 */ /* 0x000ea40000300800 */
[----:B------:R-:W2:Y:S01]  /*7a2c0*/  LDL.LU R5, [R1+0x504] ;  /* 0x0005040001057983 */ /* 0x000ea20000300800 */
[----:B0-----:R-:W3:Y:S01]  /*7a2d0*/  LDL.LU R6, [R1+0x508] ;  /* 0x0005080001067983 */ /* 0x001ee20000300800 */
[----:B------:R-:W3:Y:S01]  /*7a2e0*/  LDL.LU R7, [R1+0x50c] ;  /* 0x00050c0001077983 */ /* 0x000ee20000300800 */
[----:B----4-:R-:W-:Y:S01]  /*7a2f0*/  HMMA.16816.F32.BF16 R20, R8, R26, R20 ;  /* 0x0000001a0814723c */ /* 0x010fe20000041814 */
[----:B------:R-:W-:-:S02]  /*7a300*/  IMAD.MOV.U32 R12, RZ, RZ, R26 ;  /* 0x000000ffff0c7224 */ /* 0x000fc400078e001a */
[----:B------:R-:W-:Y:S01]  /*7a310*/  IMAD.MOV.U32 R0, RZ, RZ, R27 ;  /* 0x000000ffff007224 */ /* 0x000fe200078e001b */
[----:B---3--:R-:W-:Y:S01]  /*7a320*/  STL.64 [R1+0x31d0], R6 ;  /* 0x0031d00601007387 */ /* 0x008fe20000100a00 */
[----:B--2---:R0:W-:Y:S03]  /*7a330*/  STL.64 [R1+0x31c8], R4 ;  /* 0x0031c80401007387 */ /* 0x0041e60000100a00 */
[----:B0-----:R-:W2:Y:S01]  /*7a340*/  LDL.LU R4, [R1+0x510] ;  /* 0x0005100001047983 */ /* 0x001ea20000300800 */
[----:B------:R-:W2:Y:S02]  /*7a350*/  LDL.LU R5, [R1+0x514] ;  /* 0x0005140001057983 */ /* 0x000ea40000300800 */
[----:B------:R-:W2:Y:S02]  /*7a360*/  LDL.LU R6, [R1+0x518] ;  /* 0x0005180001067983 */ /* 0x000ea40000300800 */
[----:B------:R-:W2:Y:S10]  /*7a370*/  LDL.LU R7, [R1+0x51c] ;  /* 0x00051c0001077983 */ /* 0x000eb40000300800 */
[----:B------:R-:W-:Y:S01]  /*7a380*/  STL.64 [R1+0x9b0], R20 ;  /* 0x0009b01401007387 */ /* 0x000fe20000100a00 */
[----:B------:R0:W-:Y:S03]  /*7a390*/  STL.64 [R1+0x9b8], R22 ;  /* 0x0009b81601007387 */ /* 0x0001e60000100a00 */
[----:B0-----:R-:W2:Y:S01]  /*7a3a0*/  LDL.LU.64 R22, [R1+0x31f8] ;  /* 0x0031f80001167983 */ /* 0x001ea20000300a00 */
[----:B------:R-:W3:Y:S02]  /*7a3b0*/  LDL.LU.64 R20, [R1+0x31f0] ;  /* 0x0031f00001147983 */ /* 0x000ee40000300a00 */
[----:B------:R-:W4:Y:S02]  /*7a3c0*/  LDL.LU.64 R26, [R1+0x31e8] ;  /* 0x0031e800011a7983 */ /* 0x000f240000300a00 */
[----:B------:R-:W-:Y:S01]  /*7a3d0*/  STL [R1+0x310c], R0 ;  /* 0x00310c0001007387 */ /* 0x000fe20000100800 */
[----:B------:R0:W-:Y:S01]  /*7a3e0*/  STL [R1+0x3108], R12 ;  /* 0x0031080c01007387 */ /* 0x0001e20000100800 */
[----:B------:R1:W-:Y:S03]  /*7a3f0*/  STL.64 [R1+0x31b8], R14 ;  /* 0x0031b80e01007387 */ /* 0x0003e60000100a00 */
[----:B0-----:R-:W2:Y:S01]  /*7a400*/  LDL.LU R12, [R1+0x4e0] ;  /* 0x0004e000010c7983 */ /* 0x001ea20000300800 */
[----:B------:R-:W2:Y:S02]  /*7a410*/  LDL.LU R13, [R1+0x4e4] ;  /* 0x0004e400010d7983 */ /* 0x000ea40000300800 */
[----:B-1----:R-:W2:Y:S02]  /*7a420*/  LDL.LU R14, [R1+0x4e8] ;  /* 0x0004e800010e7983 */ /* 0x002ea40000300800 */
[----:B------:R-:W2:Y:S01]  /*7a430*/  LDL.LU R15, [R1+0x4ec] ;  /* 0x0004ec00010f7983 */ /* 0x000ea20000300800 */
[----:B----4-:R-:W-:Y:S01]  /*7a440*/  HMMA.16816.F32.BF16 R8, R8, R26, R16 ;  /* 0x0000001a0808723c */ /* 0x010fe20000041810 */
[----:B------:R-:W2:Y:S01]  /*7a450*/  LDL.LU.64 R18, [R1+0x31e0] ;  /* 0x0031e00001127983 */ /* 0x000ea20000300a00 */
[----:B------:R-:W2:Y:S02]  /*7a460*/  LDL.LU.64 R16, [R1+0x31d8] ;  /* 0x0031d80001107983 */ /* 0x000ea40000300a00 */
[----:B------:R0:W-:Y:S02]  /*7a470*/  STL.64 [R1+0x30e0], R26 ;  /* 0x0030e01a01007387 */ /* 0x0001e40000100a00 */
[----:B0-----:R-:W4:Y:S11]  /*7a480*/  LDL.64 R26, [R1+0x188] ;  /* 0x00018800011a7983 */ /* 0x001f360000100a00 */
[----:B------:R-:W-:Y:S06]  /*7a490*/  @!UPT UIADD3 URZ, URZ, URZ, URZ ;  /* 0x0000003f3f3ff290 */ /* 0x000fec000fffe03f */
[----:B------:R-:W-:Y:S01]  /*7a4a0*/  STL.64 [R1+0x990], R8 ;  /* 0x0009900801007387 */ /* 0x000fe20000100a00 */
[----:B------:R-:W-:Y:S01]  /*7a4b0*/  STL.64 [R1+0x998], R10 ;  /* 0x0009980a01007387 */ /* 0x000fe20000100a00 */
[C---:B--2---:R-:W-:Y:S11]  /*7a4c0*/  HMMA.16816.F32.BF16 R4, R16.reuse, R22, R4 ;  /* 0x000000161004723c */ /* 0x044ff60000041804 */
[----:B------:R-:W-:Y:S11]  /*7a4d0*/  @!UPT UIADD3 URZ, URZ, URZ, URZ ;  /* 0x0000003f3f3ff290 */ /* 0x000ff6000fffe03f */
[----:B------:R-:W-:Y:S01]  /*7a4e0*/  @!UPT UIADD3 URZ, URZ, URZ, URZ ;  /* 0x0000003f3f3ff290 */ /* 0x000fe2000fffe03f */
[----:B------:R-:W-:Y:S01]  /*7a4f0*/  STL.64 [R1+0x760], R4 ;  /* 0x0007600401007387 */ /* 0x000fe20000100a00 */
[----:B------:R0:W-:Y:S03]  /*7a500*/  STL.64 [R1+0x768], R6 ;  /* 0x0007680601007387 */ /* 0x0001e60000100a00 */
[----:B0-----:R-:W2:Y:S01]  /*7a510*/  LDL.LU.64 R6, [R1+0x31d0] ;  /* 0x0031d00001067983 */ /* 0x001ea20000300a00 */
[----:B------:R-:W2:Y:S02]  /*7a520*/  LDL.LU.64 R4, [R1+0x31c8] ;  /* 0x0031c80001047983 */ /* 0x000ea40000300a00 */
[----:B---3--:R-:W-:Y:S02]  /*7a530*/  IMAD.MOV.U32 R10, RZ, RZ, R21 ;  /* 0x000000ffff0a7224 */ /* 0x008fe400078e0015 */
[----:B------:R-:W-:Y:S01]  /*7a540*/  IMAD.MOV.U32 R11, RZ, RZ, R20 ;  /* 0x000000ffff0b7224 */ /* 0x000fe200078e0014 */
[----:B------:R0:W-:Y:S01]  /*7a550*/  STL.64 [R1+0x30d8], R22 ;  /* 0x0030d81601007387 */ /* 0x0001e20000100a00 */
[----:B------:R-:W4:Y:S02]  /*7a560*/  LDL.LU R20, [R1+0x4f0] ;  /* 0x0004f00001147983 */ /* 0x000f240000300800 */
[----:B------:R-:W4:Y:S01]  /*7a570*/  LDL.LU R21, [R1+0x4f4] ;  /* 0x0004f40001157983 */ /* 0x000f220000300800 */
        /* <DEDUP_REMOVED lines=8> */
[C---:B----4-:R-:W-:Y:S01]  /*7a600*/  HMMA.16816.F32.BF16 R20, R16.reuse, R26, R20 ;  /* 0x0000001a1014723c */ /* 0x050fe20000041814 */
[----:B------:R0:W-:Y:S02]  /*7a610*/  STL.64 [R1+0x30c0], R10 ;  /* 0x0030c00a01007387 */ /* 0x0001e40000100a00 */
[----:B------:R-:W-:Y:S02]  /*7a620*/  IMAD.MOV.U32 R9, RZ, RZ, R26 ;  /* 0x000000ffff097224 */ /* 0x000fe400078e001a */
[----:B------:R-:W-:Y:S11]  /*7a630*/  IMAD.MOV.U32 R8, RZ, RZ, R27 ;  /* 0x000000ffff087224 */ /* 0x000ff600078e001b */
[----:B------:R-:W-:Y:S07]  /*7a640*/  @!UPT UIADD3 URZ, URZ, URZ, URZ ;  /* 0x0000003f3f3ff290 */ /* 0x000fee000fffe03f */
[----:B------:R-:W-:Y:S01]  /*7a650*/  STL.64 [R1+0x730], R20 ;  /* 0x0007301401007387 */ /* 0x000fe20000100a00 */
[----:B------:R-:W-:Y:S01]  /*7a660*/  STL.64 [R1+0x738], R22 ;  /* 0x0007381601007387 */ /* 0x000fe20000100a00 */
[C---:B--2---:R-:W-:Y:S01]  /*7a670*/  HMMA.16816.F32.BF16 R12, R16.reuse, R6, R12 ;  /* 0x00000006100c723c */ /* 0x044fe2000004180c */
[----:B0-----:R-:W-:Y:S02]  /*7a680*/  IMAD.MOV.U32 R11, RZ, RZ, R6 ;  /* 0x000000ffff0b7224 */ /* 0x001fe400078e0006 */
[----:B------:R-:W-:Y:S11]  /*7a690*/  IMAD.MOV.U32 R10, RZ, RZ, R7 ;  /* 0x000000ffff0a7224 */ /* 0x000ff600078e0007 */
[----:B------:R-:W-:Y:S09]  /*7a6a0*/  @!UPT UIADD3 URZ, URZ, URZ, URZ ;  /* 0x0000003f3f3ff290 */ /* 0x000ff2000fffe03f */
[----:B------:R-:W-:Y:S01]  /*7a6b0*/  STL.64 [R1+0x610], R12 ;  /* 0x0006100c01007387 */ /* 0x000fe20000100a00 */
[----:B------:R-:W-:Y:S02]  /*7a6c0*/  STL.64 [R1+0x618], R14 ;  /* 0x0006180e01007387 */ /* 0x000fe40000100a00 */
        /* <DEDUP_REMOVED lines=12> */
[----:B------:R-:W4:Y:S01]  /*7a790*/  LDL.LU R4, [R1+0x480] ;  /* 0x0004800001047983 */ /* 0x000f220000300800 */
[----:B------:R-:W4:Y:S02]  /*7a7a0*/  LDL.LU R5, [R1+0x484] ;  /* 0x0004840001057983 */ /* 0x000f240000300800 */
[----:B------:R-:W2:Y:S02]  /*7a7b0*/  LDL.LU R6, [R1+0x488] ;  /* 0x0004880001067983 */ /* 0x000ea40000300800 */
[----:B------:R-:W2:Y:S01]  /*7a7c0*/  LDL.LU R7, [R1+0x48c] ;  /* 0x00048c0001077983 */ /* 0x000ea20000300800 */
[----:B------:R-:W2:Y:S01]  /*7a7d0*/  LDL.LU R20, [R1+0x4d0] ;  /* 0x0004d00001147983 */ /* 0x000ea20000300800 */
[----:B------:R-:W2:Y:S02]  /*7a7e0*/  LDL.LU R21, [R1+0x4d4] ;  /* 0x0004d40001157983 */ /* 0x000ea40000300800 */
[----:B------:R-:W2:Y:S02]  /*7a7f0*/  LDL.LU R22, [R1+0x4d8] ;  /* 0x0004d80001167983 */ /* 0x000ea40000300800 */
[----:B------:R-:W2:Y:S01]  /*7a800*/  LDL.LU R23, [R1+0x4dc] ;  /* 0x0004dc0001177983 */ /* 0x000ea20000300800 */
[----:B------:R-:W2:Y:S01]  /*7a810*/  LDL.64 R14, [R1+0x168] ;  /* 0x00016800010e7983 */ /* 0x000ea20000100a00 */
[----:B------:R-:W2:Y:S02]  /*7a820*/  LDL.LU R24, [R1+0x4b0] ;  /* 0x0004b00001187983 */ /* 0x000ea40000300800 */
[----:B------:R-:W2:Y:S02]  /*7a830*/  LDL.LU R25, [R1+0x4b4] ;  /* 0x0004b40001197983 */ /* 0x000ea40000300800 */
[----:B------:R-:W2:Y:S01]  /*7a840*/  LDL.LU R26, [R1+0x4b8] ;  /* 0x0004b800011a7983 */ /* 0x000ea20000300800 */
[----:B------:R-:W2:Y:S04]  /*7a850*/  LDL.LU R27, [R1+0x4bc] ;  /* 0x0004bc00011b7983 */ /* 0x000ea80000300800 */
[----:B--2---:R0:W-:Y:S01]  /*7a860*/  STL.64 [R1+0x31b0], R26 ;  /* 0x0031b01a01007387 */ /* 0x0041e20000100a00 */
[----:B------:R-:W-:Y:S03]  /*7a870*/  STL.64 [R1+0x31a8], R24 ;  /* 0x0031a81801007387 */ /* 0x000fe60000100a00 */
[----:B0-----:R-:W2:Y:S01]  /*7a880*/  LDL.64 R26, [R1+0x158] ;  /* 0x00015800011a7983 */ /* 0x001ea20000100a00 */
[----:B------:R0:W-:Y:S02]  /*7a890*/  STL.64 [R1+0x3178], R6 ;  /* 0x0031780601007387 */ /* 0x0001e40000100a00 */
[----:B----4-:R-:W-:Y:S01]  /*7a8a0*/  STL.64 [R1+0x3170], R4 ;  /* 0x0031700401007387 */ /* 0x010fe20000100a00 */
[----:B0-----:R-:W4:Y:S04]  /*7a8b0*/  LDL.64 R6, [R1+0x128] ;  /* 0x0001280001067983 */ /* 0x001f280000100a00 */
[----:B----4-:R0:W-:Y:S04]  /*7a8c0*/  STL.64 [R1+0x3188], R6 ;  /* 0x0031880601007387 */ /* 0x0101e80000100a00 */
[----:B0-----:R-:W4:Y:S04]  /*7a8d0*/  LDL.64 R6, [R1+0x138] ;  /* 0x0001380001067983 */ /* 0x001f280000100a00 */
[----:B----4-:R0:W-:Y:S04]  /*7a8e0*/  STL.64 [R1+0x31a0], R6 ;  /* 0x0031a00601007387 */ /* 0x0101e80000100a00 */
[----:B0-----:R-:W4:Y:S01]  /*7a8f0*/  LDL.64 R6, [R1+0x148] ;  /* 0x0001480001067983 */ /* 0x001f220000100a00 */
[----:B---3--:R0:W-:Y:S02]  /*7a900*/  STL.64 [R1+0x3130], R10 ;  /* 0x0031300a01007387 */ /* 0x0081e40000100a00 */
[----:B------:R-:W-:Y:S01]  /*7a910*/  STL.64 [R1+0x3128], R8 ;  /* 0x0031280801007387 */ /* 0x000fe20000100a00 */
[----:B0-----:R-:W3:Y:S04]  /*7a920*/  LDL.64 R10, [R1+0xf8] ;  /* 0x0000f800010a7983 */ /* 0x001ee80000100a00 */
[----:B---3--:R0:W-:Y:S04]  /*7a930*/  STL.64 [R1+0x3148], R10 ;  /* 0x0031480a01007387 */ /* 0x0081e80000100a00 */
[----:B0-----:R-:W3:Y:S04]  /*7a940*/  LDL.64 R10, [R1+0x108] ;  /* 0x00010800010a7983 */ /* 0x001ee80000100a00 */
[----:B---3--:R0:W-:Y:S04]  /*7a950*/  STL.64 [R1+0x3160], R10 ;  /* 0x0031600a01007387 */ /* 0x0081e80000100a00 */
[----:B0-----:R-:W3:Y:S01]  /*7a960*/  LDL.64 R10, [R1+0x118] ;  /* 0x00011800010a7983 */ /* 0x001ee20000100a00 */
[----:B------:R-:W-:Y:S03]  /*7a970*/  HMMA.16816.F32.BF16 R20, R16, R14, R20 ;  /* 0x0000000e1014723c */ /* 0x000fe60000041814 */
[----:B---3--:R0:W-:Y:S01]  /*7a980*/  STL.64 [R1+0x3180], R10 ;  /* 0x0031800a01007387 */ /* 0x0081e20000100a00 */
[----:B------:R-:W3:Y:S02]  /*7a990*/  LDL.LU R8, [R1+0x490] ;  /* 0x0004900001087983 */ /* 0x000ee40000300800 */
[----:B------:R-:W3:Y:S01]  /*7a9a0*/  LDL.LU R9, [R1+0x494] ;  /* 0x0004940001097983 */ /* 0x000ee20000300800 */
[----:B0-----:R-:W2:Y:S01]  /*7a9b0*/  LDL.LU R10, [R1+0x498] ;  /* 0x00049800010a7983 */ /* 0x001ea20000300800 */
[----:B------:R-:W2:Y:S02]  /*7a9c0*/  LDL.LU R11, [R1+0x49c] ;  /* 0x00049c00010b7983 */ /* 0x000ea40000300800 */
[----:B------:R-:W-:Y:S01]  /*7a9d0*/  IMAD.MOV.U32 R13, RZ, RZ, R15 ;  /* 0x000000ffff0d7224 */ /* 0x000fe200078e000f */
[----:B--2---:R-:W-:Y:S01]  /*7a9e0*/  STL.64 [R1+0x3198], R10 ;  /* 0x0031980a01007387 */ /* 0x004fe20000100a00 */
[----:B---3--:R0:W-:Y:S03]  /*7a9f0*/  STL.64 [R1+0x3190], R8 ;  /* 0x0031900801007387 */ /* 0x0081e60000100a00 */
[----:B0-----:R-:W2:Y:S01]  /*7aa00*/  LDL.LU R8, [R1+0x4a0] ;  /* 0x0004a00001087983 */ /* 0x001ea20000300800 */
[----:B------:R-:W2:Y:S02]  /*7aa10*/  LDL.LU R9, [R1+0x4a4] ;  /* 0x0004a40001097983 */ /* 0x000ea40000300800 */
[----:B------:R-:W2:Y:S02]  /*7aa20*/  LDL.LU R10, [R1+0x4a8] ;  /* 0x0004a800010a7983 */ /* 0x000ea40000300800 */
[----:B------:R-:W2:Y:S03]  /*7aa30*/  LDL.LU R11, [R1+0x4ac] ;  /* 0x0004ac00010b7983 */ /* 0x000ea60000300800 */
[----:B------:R0:W-:Y:S01]  /*7aa40*/  STL.64 [R1+0x600], R20 ;  /* 0x0006001401007387 */ /* 0x0001e20000100a00 */
[----:B------:R-:W-:Y:S02]  /*7aa50*/  STL.64 [R1+0x608], R22 ;  /* 0x0006081601007387 */ /* 0x000fe40000100a00 */
[----:B0-----:R-:W-:-:S02]  /*7aa60*/  IMAD.MOV.U32 R20, RZ, RZ, R14 ;  /* 0x000000ffff147224 */ /* 0x001fc400078e000e */
[----:B------:R-:W3:Y:S04]  /*7aa70*/  LDL.LU.64 R14, [R1+0x31b8] ;  /* 0x0031b800010e7983 */ /* 0x000ee80000300a00 */
[----:B---3--:R-:W-:Y:S01]  /*7aa80*/  STL.64 [R1+0x3158], R14 ;  /* 0x0031580e01007387 */ /* 0x008fe20000100a00 */
[----:B------:R0:W-:Y:S02]  /*7aa90*/  STL [R1+0x3150], R13 ;  /* 0x0031500d01007387 */ /* 0x0001e40000100800 */
[----:B------:R-:W3:Y:S01]  /*7aaa0*/  LDL.LU R12, [R1+0x470] ;  /* 0x00047000010c7983 */ /* 0x000ee20000300800 */
[----:B0-----:R-:W3:Y:S01]  /*7aab0*/  LDL.LU R13, [R1+0x474] ;  /* 0x00047400010d7983 */ /* 0x001ee20000300800 */
[----:B------:R-:W3:Y:S02]  /*7aac0*/  LDL.LU R14, [R1+0x478] ;  /* 0x00047800010e7983 */ /* 0x000ee40000300800 */
[----:B------:R-:W3:Y:S02]  /*7aad0*/  LDL.LU R15, [R1+0x47c] ;  /* 0x00047c00010f7983 */ /* 0x000ee40000300800 */
[----:B------:R0:W-:Y:S02]  /*7aae0*/  STL [R1+0x3110], R20 ;  /* 0x0031101401007387 */ /* 0x0001e40000100800 */
        /* <DEDUP_REMOVED lines=8> */
[----:B------:R1:W-:Y:S02]  /*7ab70*/  STL.64 [R1+0x5d8], R22 ;  /* 0x0005d81601007387 */ /* 0x0003e40000100a00 */
[----:B0-----:R-:W-:Y:S02]  /*7ab80*/  IMAD.MOV.U32 R21, RZ, RZ, R27 ;  /* 0x000000ffff157224 */ /* 0x001fe400078e001b */
[----:B-1----:R-:W-:Y:S02]  /*7ab90*/  IMAD.MOV.U32 R22, RZ, RZ, R26 ;  /* 0x000000ffff167224 */ /* 0x002fe400078e001a */
[----:B------:R-:W2:Y:S01]  /*7aba0*/  LDL.LU.64 R26, [R1+0x31b0] ;  /* 0x0031b000011a7983 */ /* 0x000ea20000300a00 */
[----:B------:R-:W2:Y:S02]  /*7abb0*/  LDL.LU.64 R24, [R1+0x31a8] ;  /* 0x0031a80001187983 */ /* 0x000ea40000300a00 */
[----:B----4-:R-:W-:Y:S01]  /*7abc0*/  IMAD.MOV.U32 R23, RZ, RZ, R7 ;  /* 0x000000ffff177224 */ /* 0x010fe200078e0007 */
[C---:B--2---:R-:W-:Y:S11]  /*7abd0*/  HMMA.16816.F32.BF16 R24, R16.reuse, R6, R24 ;  /* 0x000000061018723c */ /* 0x044ff60000041818 */
[----:B------:R-:W-:Y:S11]  /*7abe0*/  @!UPT UIADD3 URZ, URZ, URZ, URZ ;  /* 0x0000003f3f3ff290 */ /* 0x000ff6000fffe03f */
[----:B------:R-:W-:Y:S01]  /*7abf0*/  @!UPT UIADD3 URZ, URZ, URZ, URZ ;  /* 0x0000003f3f3ff290 */ /* 0x000fe2000fffe03f */
[----:B------:R0:W-:Y:S01]  /*7ac00*/  STL.64 [R1+0x5f0], R24 ;  /* 0x0005f01801007387 */ /* 0x0001e20000100a00 */
[----:B------:R-:W-:Y:S02]  /*7ac10*/  STL.64 [R1+0x5f8], R26 ;  /* 0x0005f81a01007387 */ /* 0x000fe40000100a00 */
[----:B0-----:R-:W-:Y:S02]  /*7ac20*/  IMAD.MOV.U32 R24, RZ, RZ, R6 ;  /* 0x000000ffff187224 */ /* 0x001fe400078e0006 */
[----:B------:R-:W2:Y:S01]  /*7ac30*/  LDL.LU.64 R6, [R1+0x31a0] ;  /* 0x0031a00001067983 */ /* 0x000ea20000300a00 */
[----:B------:R-:W-:Y:S02]  /*7ac40*/  STL.64 [R1+0x3140], R22 ;  /* 0x0031401601007387 */ /* 0x000fe40000100a00 */
[----:B------:R0:W-:Y:S02]  /*7ac50*/  STL [R1+0x3138], R21 ;  /* 0x0031381501007387 */ /* 0x0001e40000100800 */
[----:B------:R-:W4:Y:S01]  /*7ac60*/  LDL.LU R20, [R1+0x460] ;  /* 0x0004600001147983 */ /* 0x000f220000300800 */
[----:B0-----:R-:W4:Y:S01]  /*7ac70*/  LDL.LU R21, [R1+0x464] ;  /* 0x0004640001157983 */ /* 0x001f220000300800 */
        /* <DEDUP_REMOVED lines=37> */
[----:B------:R-:W4:Y:S02]  /*7aed0*/  LDL.LU.64 R10, [R1+0x3148] ;  /* 0x00314800010a7983 */ /* 0x000f240000300a00 */
[C---:B----4-:R-:W-:Y:S01]  /*7aee0*/  HMMA.16816.F32.BF16 R20, R16.reuse, R10, R20 ;  /* 0x0000000a1014723c */ /* 0x050fe20000041814 */
[----:B------:R-:W-:Y:S11]  /*7aef0*/  IMAD.MOV.U32 R0, RZ, RZ, R11 ;  /* 0x000000ffff007224 */ /* 0x000ff600078e000b */
[----:B------:R-:W-:Y:S11]  /*7af00*/  @!UPT UIADD3 URZ, URZ, URZ, URZ ;  /* 0x0000003f3f3ff290 */ /* 0x000ff6000fffe03f */
[----:B------:R0:W-:Y:S01]  /*7af10*/  STL.64 [R1+0x4c0], R20 ;  /* 0x0004c01401007387 */ /* 0x0001e20000100a00 */
[----:B------:R1:W-:Y:S02]  /*7af20*/  STL.64 [R1+0x4c8], R22 ;  /* 0x0004c81601007387 */ /* 0x0003e40000100a00 */
[----:B0-----:R-:W-:Y:S01]  /*7af30*/  IMAD.MOV.U32 R20, RZ, RZ, R10 ;  /* 0x000000ffff147224 */ /* 0x001fe200078e000a */
[----:B-1----:R-:W4:Y:S01]  /*7af40*/  LDL.LU.64 R22, [R1+0x3140] ;  /* 0x0031400001167983 */ /* 0x002f220000300a00 */
[----:B------:R-:W2:Y:S02]  /*7af50*/  LDL.LU R21, [R1+0x3138] ;  /* 0x0031380001157983 */ /* 0x000ea40000300800 */
[----:B------:R-:W3:Y:S02]  /*7af60*/  LDL.LU.64 R10, [R1+0x3130] ;  /* 0x00313000010a7983 */ /* 0x000ee40000300a00 */
[----:B------:R-:W3:Y:S02]  /*7af70*/  LDL.LU.64 R8, [R1+0x3128] ;  /* 0x0031280001087983 */ /* 0x000ee40000300a00 */
[----:B---3--:R-:W-:Y:S11]  /*7af80*/  HMMA.16816.F32.BF16 R8, R16, R14, R8 ;  /* 0x0000000e1008723c */ /* 0x008ff60000041808 */
[----:B------:R-:W-:Y:S11]  /*7af90*/  @!UPT UIADD3 URZ, URZ, URZ, URZ ;  /* 0x0000003f3f3ff290 */ /* 0x000ff6000fffe03f */
[----:B------:R-:W-:Y:S01]  /*7afa0*/  @!UPT UIADD3 URZ, URZ, URZ, URZ ;  /* 0x0000003f3f3ff290 */ /* 0x000fe2000fffe03f */
[----:B------:R-:W-:Y:S01]  /*7afb0*/  STL.64 [R1+0x480], R8 ;  /* 0x0004800801007387 */ /* 0x000fe20000100a00 */
[----:B------:R0:W-:Y:S03]  /*7afc0*/  STL.64 [R1+0x488], R10 ;  /* 0x0004880a01007387 */ /* 0x0001e60000100a00 */
[----:B0-----:R-:W2:Y:S01]  /*7afd0*/  LDL.LU.64 R10, [R1+0x3120] ;  /* 0x00312000010a7983 */ /* 0x001ea20000300a00 */
[----:B------:R-:W2:Y:S02]  /*7afe0*/  LDL.LU.64 R8, [R1+0x3118] ;  /* 0x0031180001087983 */ /* 0x000ea40000300a00 */
[----:B------:R0:W-:Y:S02]  /*7aff0*/  STL.64 [R1+0x2fd0], R14 ;  /* 0x002fd00e01007387 */ /* 0x0001e40000100a00 */
[----:B0-----:R-:W-:Y:S02]  /*7b000*/  IMAD.MOV.U32 R14, RZ, RZ, R20 ;  /* 0x000000ffff0e7224 */ /* 0x001fe400078e0014 */
[----:B------:R-:W-:Y:S01]  /*7b010*/  IMAD.MOV.U32 R15, RZ, RZ, R0 ;  /* 0x000000ffff0f7224 */ /* 0x000fe200078e0000 */
[----:B------:R-:W3:Y:S01]  /*7b020*/  LDL.LU R20, [R1+0x3110] ;  /* 0x0031100001147983 */ /* 0x000ee20000300800 */
[----:B------:R-:W3:Y:S03]  /*7b030*/  LDL.LU R0, [R1+0x310c] ;  /* 0x00310c0001007983 */ /* 0x000ee60000300800 */
[----:B------:R0:W-:Y:S02]  /*7b040*/  STL.64 [R1+0x2fe0], R14 ;  /* 0x002fe00e01007387 */ /* 0x0001e40000100a00 */
[----:B0-----:R-:W-:-:S02]  /*7b050*/  IMAD.MOV.U32 R14, RZ, RZ, R12 ;  /* 0x000000ffff0e7224 */ /* 0x001fc400078e000c */
[----:B------:R-:W-:Y:S01]  /*7b060*/  IMAD.MOV.U32 R15, RZ, RZ, R29 ;  /* 0x000000ffff0f7224 */ /* 0x000fe200078e001d */
[----:B------:R-:W3:Y:S04]  /*7b070*/  LDL.LU R12, [R1+0x3108] ;  /* 0x00310800010c7983 */ /* 0x000ee80000300800 */
[----:B------:R0:W-:Y:S02]  /*7b080*/  STL.64 [R1+0x2ff8], R14 ;  /* 0x002ff80e01007387 */ /* 0x0001e40000100a00 */
[----:B0-----:R-:W-:Y:S02]  /*7b090*/  IMAD.MOV.U32 R14, RZ, RZ, R5 ;  /* 0x000000ffff0e7224 */ /* 0x001fe400078e0005 */
[----:B------:R-:W-:Y:S01]  /*7b0a0*/  IMAD.MOV.U32 R15, RZ, RZ, R4 ;  /* 0x000000ffff0f7224 */ /* 0x000fe200078e0004 */
[----:B--2---:R-:W-:Y:S11]  /*7b0b0*/  HMMA.16816.F32.BF16 R8, R16, R6, R8 ;  /* 0x000000061008723c */ /* 0x004ff60000041808 */
[----:B------:R-:W-:Y:S11]  /*7b0c0*/  @!UPT UIADD3 URZ, URZ, URZ, URZ ;  /* 0x0000003f3f3ff290 */ /* 0x000ff6000fffe03f */
[----:B------:R-:W-:Y:S01]  /*7b0d0*/  @!UPT UIADD3 URZ, URZ, URZ, URZ ;  /* 0x0000003f3f3ff290 */ /* 0x000fe2000fffe03f */
[----:B------:R-:W-:Y:S01]  /*7b0e0*/  STL.64 [R1+0x470], R8 ;  /* 0x0004700801007387 */ /* 0x000fe20000100a00 */
[----:B------:R0:W-:Y:S03]  /*7b0f0*/  STL.64 [R1+0x478], R10 ;  /* 0x0004780a01007387 */ /* 0x0001e60000100a00 */
[----:B0-----:R-:W2:Y:S01]  /*7b100*/  LDL.LU.64 R10, [R1+0x3100] ;  /* 0x00310000010a7983 */ /* 0x001ea20000300a00 */
[----:B------:R-:W2:Y:S02]  /*7b110*/  LDL.LU.64 R8, [R1+0x30f8] ;  /* 0x0030f80001087983 */ /* 0x000ea40000300a00 */
[----:B------:R-:W-:Y:S02]  /*7b120*/  STL.64 [R1+0x3010], R14 ;  /* 0x0030100e01007387 */ /* 0x000fe40000100a00 */
[----:B------:R0:W-:Y:S01]  /*7b130*/  STL.64 [R1+0x2fd8], R6 ;  /* 0x002fd80601007387 */ /* 0x0001e20000100a00 */
[----:B------:R-:W2:Y:S01]  /*7b140*/  LDL.LU R4, [R1+0x360] ;  /* 0x0003600001047983 */ /* 0x000ea20000300800 */
[----:B------:R-:W2:Y:S03]  /*7b150*/  LDL.LU R5, [R1+0x364] ;  /* 0x0003640001057983 */ /* 0x000ea60000300800 */
[----:B0-----:R-:W2:Y:S01]  /*7b160*/  LDL.LU R6, [R1+0x368] ;  /* 0x0003680001067983 */ /* 0x001ea20000300800 */
[----:B------:R-:W2:Y:S02]  /*7b170*/  LDL.LU R7, [R1+0x36c] ;  /* 0x00036c0001077983 */ /* 0x000ea40000300800 */
[----:B------:R-:W-:-:S02]  /*7b180*/  IMAD.MOV.U32 R14, RZ, RZ, R28 ;  /* 0x000000ffff0e7224 */ /* 0x000fc400078e001c */
[----:B------:R-:W-:-:S05]  /*7b190*/  IMAD.MOV.U32 R15, RZ, RZ, R27 ;  /* 0x000000ffff0f7224 */ /* 0x000fca00078e001b */
        /* <DEDUP_REMOVED lines=18> */
[----:B------:R0:W-:Y:S02]  /*7b2c0*/  STL.64 [R1+0x3058], R14 ;  /* 0x0030580e01007387 */ /* 0x0001e40000100a00 */
[----:B0-----:R-:W-:Y:S02]  /*7b2d0*/  IMAD.MOV.U32 R14, RZ, RZ, R22 ;  /* 0x000000ffff0e7224 */ /* 0x001fe400078e0016 */
        /* <DEDUP_REMOVED lines=32> */
[----:B------:R-:W-:Y:S01]  /*7b4e0*/  IMAD.MOV.U32 R26, RZ, RZ, R12 ;  /* 0x000000ffff1a7224 */ /* 0x000fe200078e000c */
[----:B--2---:R-:W-:Y:S01]  /*7b4f0*/  STL.64 [R1+0x30f0], R10 ;  /* 0x0030f00a01007387 */ /* 0x004fe20000100a00 */
[----:B----4-:R0:W-:Y:S03]  /*7b500*/  STL.64 [R1+0x30e8], R8 ;  /* 0x0030e80801007387 */ /* 0x0101e60000100a00 */
[----:B0-----:R-:W2:Y:S01]  /*7b510*/  LDL.LU R8, [R1+0x430] ;  /* 0x0004300001087983 */ /* 0x001ea20000300800 */
[----:B------:R-:W2:Y:S02]  /*7b520*/  LDL.LU R9, [R1+0x434] ;  /* 0x0004340001097983 */ /* 0x000ea40000300800 */
[----:B------:R-:W2:Y:S02]  /*7b530*/  LDL.LU R10, [R1+0x438] ;  /* 0x00043800010a7983 */ /* 0x000ea40000300800 */
[----:B------:R-:W2:Y:S01]  /*7b540*/  LDL.LU R11, [R1+0x43c] ;  /* 0x00043c00010b7983 */ /* 0x000ea20000300800 */
[----:B------:R-:W4:Y:S01]  /*7b550*/  LDL.LU R20, [R1+0x420] ;  /* 0x0004200001147983 */ /* 0x000f220000300800 */
[----:B------:R-:W4:Y:S02]  /*7b560*/  LDL.LU R21, [R1+0x424] ;  /* 0x0004240001157983 */ /* 0x000f240000300800 */
[----:B------:R-:W4:Y:S02]  /*7b570*/  LDL.LU R22, [R1+0x428] ;  /* 0x0004280001167983 */ /* 0x000f240000300800 */
[----:B------:R-:W4:Y:S01]  /*7b580*/  LDL.LU R23, [R1+0x42c] ;  /* 0x00042c0001177983 */ /* 0x000f220000300800 */
[----:B------:R0:W-:Y:S01]  /*7b590*/  STL.64 [R1+0x30b8], R14 ;  /* 0x0030b80e01007387 */ /* 0x0001e20000100a00 */
[----:B------:R-:W2:Y:S02]  /*7b5a0*/  LDL.LU R12, [R1+0x400] ;  /* 0x00040000010c7983 */ /* 0x000ea40000300800 */
[----:B------:R-:W2:Y:S01]  /*7b5b0*/  LDL.LU R13, [R1+0x404] ;  /* 0x00040400010d7983 */ /* 0x000ea20000300800 */
[----:B0-----:R-:W2:Y:S01]  /*7b5c0*/  LDL.LU R14, [R1+0x408] ;  /* 0x00040800010e7983 */ /* 0x001ea20000300800 */
[----:B------:R-:W2:Y:S02]  /*7b5d0*/  LDL.LU R15, [R1+0x40c] ;  /* 0x00040c00010f7983 */ /* 0x000ea40000300800 */
[----:B---3--:R-:W-:Y:S02]  /*7b5e0*/  STL.64 [R1+0x3068], R6 ;  /* 0x0030680601007387 */ /* 0x008fe40000100a00 */
[----:B------:R0:W-:Y:S02]  /*7b5f0*/  STL.64 [R1+0x3060], R4 ;  /* 0x0030600401007387 */ /* 0x0001e40000100a00 */
        /* <DEDUP_REMOVED lines=9> */
[----:B------:R-:W3:Y:S02]  /*7b690*/  LDL.LU R7, [R1+0x3dc] ;  /* 0x0003dc0001077983 */ /* 0x000ee40000300800 */
[----:B------:R-:W-:-:S07]  /*7b6a0*/  IMAD.MOV.U32 R27, RZ, RZ, R0 ;  /* 0x000000ffff1b7224 */ /* 0x000fce00078e0000 */
        /* <DEDUP_REMOVED lines=17> */
[----:B0-----:R-:W4:Y:S02]  /*7b7c0*/  LDL.LU.64 R26, [R1+0x30e0] ;  /* 0x0030e000011a7983 */ /* 0x001f240000300a00 */
[----:B----4-:R-:W-:Y:S02]  /*7b7d0*/  HMMA.16816.F32.BF16 R16, R16, R26, R20 ;  /* 0x0000001a1010723c */ /* 0x010fe40000041814 */
        /* <DEDUP_REMOVED lines=17> */
[C---:B---3--:R-:W-:Y:S11]  /*7b8f0*/  HMMA.16816.F32.BF16 R12, R16.reuse, R10, R12 ;  /* 0x0000000a100c723c */ /* 0x048ff6000004180c */
        /* <DEDUP_REMOVED lines=74> */
[----:B------:R-:W4:Y:S11]  /*7bda0*/  LDL.LU.64 R6, [R1+0x2fd8] ;  /* 0x002fd80001067983 */ /* 0x000f360000300a00 */
[----:B------:R-:W-:Y:S10]  /*7bdb0*/  @!UPT UIADD3 URZ, URZ, URZ, URZ ;  /* 0x0000003f3f3ff290 */ /* 0x000ff4000fffe03f */
[----:B------:R-:W-:Y:S01]  /*7bdc0*/  STL.64 [R1+0x7f0], R12 ;  /* 0x0007f00c01007387 */ /* 0x000fe20000100a00 */
[----:B------:R0:W-:Y:S03]  /*7bdd0*/  STL.64 [R1+0x7f8], R14 ;  /* 0x0007f80e01007387 */ /* 0x0001e60000100a00 */
[----:B0-----:R-:W3:Y:S02]  /*7bde0*/  LDL.LU.64 R14, [R1+0x2fd0] ;  /* 0x002fd000010e7983 */ /* 0x001ee40000300a00 */
[C---:B---3--:R-:W-:Y:S02]  /*7bdf0*/  HMMA.16816.F32.BF16 R8, R16.reuse, R14, R8 ;  /* 0x0000000e1008723c */ /* 0x048fe40000041808 */
[----:B------:R0:W-:Y:S04]  /*7be00*/  STL.64 [R1+0x2f70], R14 ;  /* 0x002f700e01007387 */ /* 0x0001e80000100a00 */
[----:B0-----:R-:W2:Y:S11]  /*7be10*/  LDL.LU.64 R14, [R1+0x178] ;  /* 0x00017800010e7983 */ /* 0x001eb60000300a00 */
[----:B------:R-:W-:Y:S06]  /*7be20*/  @!UPT UIADD3 URZ, URZ, URZ, URZ ;  /* 0x0000003f3f3ff290 */ /* 0x000fec000fffe03f */
[----:B------:R-:W-:Y:S01]  /*7be30*/  STL.64 [R1+0x780], R8 ;  /* 0x0007800801007387 */ /* 0x000fe20000100a00 */
[----:B------:R4:W-:Y:S02]  /*7be40*/  STL.64 [R1+0x788], R10 ;  /* 0x0007880a01007387 */ /* 0x0009e40000100a00 */
[C---:B----4-:R-:W-:Y:S01]  /*7be50*/  HMMA.16816.F32.BF16 R8, R16.reuse, R6, R20 ;  /* 0x000000061008723c */ /* 0x050fe20000041814 */
[----:B------:R-:W-:Y:S02]  /*7be60*/  IMAD.MOV.U32 R24, RZ, RZ, R2 ;  /* 0x000000ffff187224 */ /* 0x000fe400078e0002 */
[----:B------:R-:W-:Y:S01]  /*7be70*/  IMAD.MOV.U32 R25, RZ, RZ, R3 ;  /* 0x000000ffff197224 */ /* 0x000fe200078e0003 */
[----:B--2---:R-:W-:Y:S01]  /*7be80*/  STL.64 [R1+0x2f80], R14 ;  /* 0x002f800e01007387 */ /* 0x004fe20000100a00 */
[----:B------:R0:W-:Y:S11]  /*7be90*/  STL.64 [R1+0x2fb8], R26 ;  /* 0x002fb81a01007387 */ /* 0x0001f60000100a00 */
[----:B------:R-:W-:Y:S07]  /*7bea0*/  @!UPT UIADD3 URZ, URZ, URZ, URZ ;  /* 0x0000003f3f3ff290 */ /* 0x000fee000fffe03f */
[----:B------:R-:W-:Y:S02]  /*7beb0*/  STL.64 [R1+0x770], R8 ;  /* 0x0007700801007387 */ /* 0x000fe40000100a00 */
[----:B------:R-:W-:Y:S01]  /*7bec0*/  STL.64 [R1+0x778], R10 ;  /* 0x0007780a01007387 */ /* 0x000fe20000100a00 */
[----:B------:R-:W-:Y:S04]  /*7bed0*/  STL.64 [R1+0x2fb0], R24 ;  /* 0x002fb01801007387 */ /* 0x000fe80000100a00 */
[----:B0-----:R-:W2:Y:S01]  /*7bee0*/  LDL.LU.64 R26, [R1+0xc8] ;  /* 0x0000c800011a7983 */ /* 0x001ea20000300a00 */
[----:B------:R-:W3:Y:S02]  /*7bef0*/  LDL.LU R20, [R1+0x320] ;  /* 0x0003200001147983 */ /* 0x000ee40000300800 */
[----:B------:R-:W3:Y:S02]  /*7bf00*/  LDL.LU R21, [R1+0x324] ;  /* 0x0003240001157983 */ /* 0x000ee40000300800 */
[----:B------:R-:W4:Y:S01]  /*7bf10*/  LDL.LU R22, [R1+0x328] ;  /* 0x0003280001167983 */ /* 0x000f220000300800 */
[----:B------:R-:W4:Y:S04]  /*7bf20*/  LDL.LU R23, [R1+0x32c] ;  /* 0x00032c0001177983 */ /* 0x000f280000300800 */
[----:B----4-:R-:W-:Y:S01]  /*7bf30*/  STL.64 [R1+0x2fc8], R22 ;  /* 0x002fc81601007387 */ /* 0x010fe20000100a00 */
        /* <DEDUP_REMOVED lines=9> */
[----:B------:R-:W4:Y:S04]  /*7bfd0*/  LDL.LU.64 R14, [R1+0x188] ;  /* 0x00018800010e7983 */ /* 0x000f280000300a00 */
[----:B----4-:R0:W-:Y:S01]  /*7bfe0*/  STL.64 [R1+0x2f88], R14 ;  /* 0x002f880e01007387 */ /* 0x0101e20000100a00 */
[----:B------:R-:W4:Y:S02]  /*7bff0*/  LDL.LU R12, [R1+0x300] ;  /* 0x00030000010c7983 */ /* 0x000f240000300800 */
[----:B------:R-:W4:Y:S01]  /*7c000*/  LDL.LU R13, [R1+0x304] ;  /* 0x00030400010d7983 */ /* 0x000f220000300800 */
[----:B0-----:R-:W2:Y:S01]  /*7c010*/  LDL.LU R14, [R1+0x308] ;  /* 0x00030800010e7983 */ /* 0x001ea20000300800 */
[----:B------:R-:W2:Y:S03]  /*7c020*/  LDL.LU R15, [R1+0x30c] ;  /* 0x00030c00010f7983 */ /* 0x000ea60000300800 */
[----:B--2---:R-:W-:Y:S01]  /*7c030*/  STL.64 [R1+0x2f98], R14 ;  /* 0x002f980e01007387 */ /* 0x004fe20000100a00 */
[----:B----4-:R0:W-:Y:S03]  /*7c040*/  STL.64 [R1+0x2f90], R12 ;  /* 0x002f900c01007387 */ /* 0x0101e60000100a00 */
[----:B0-----:R-:W2:Y:S01]  /*7c050*/  LDL.LU.64 R12, [R1+0x30] ;  /* 0x00003000010c7983 */ /* 0x001ea20000300a00 */
[----:B------:R-:W4:Y:S02]  /*7c060*/  LDL.LU.64 R14, [R1+0x38] ;  /* 0x00003800010e7983 */ /* 0x000f240000300a00 */
[----:B------:R0:W-:Y:S02]  /*7c070*/  STL.64 [R1+0x2f10], R6 ;  /* 0x002f100601007387 */ /* 0x0001e40000100a00 */
[----:B------:R-:W2:Y:S01]  /*7c080*/  LDL.LU R4, [R1+0x2c0] ;  /* 0x0002c00001047983 */ /* 0x000ea20000300800 */
[----:B------:R-:W2:Y:S04]  /*7c090*/  LDL.LU R5, [R1+0x2c4] ;  /* 0x0002c40001057983 */ /* 0x000ea80000300800 */
[----:B0-----:R-:W2:Y:S01]  /*7c0a0*/  LDL.LU R6, [R1+0x2c8] ;  /* 0x0002c80001067983 */ /* 0x001ea20000300800 */
[----:B------:R-:W2:Y:S01]  /*7c0b0*/  LDL.LU R7, [R1+0x2cc] ;  /* 0x0002cc0001077983 */ /* 0x000ea20000300800 */
[----:B------:R-:W-:Y:S02]  /*7c0c0*/  HMMA.16816.F32.BF16 R20, R16, R26, R20 ;  /* 0x0000001a1014723c */ /* 0x000fe40000041814 */
[----:B--2---:R0:W-:Y:S01]  /*7c0d0*/  STL.64 [R1+0x2f68], R6 ;  /* 0x002f680601007387 */ /* 0x0041e20000100a00 */
[----:B------:R1:W-:Y:S03]  /*7c0e0*/  STL.64 [R1+0x2f60], R4 ;  /* 0x002f600401007387 */ /* 0x0003e60000100a00 */
[----:B0-----:R-:W2:Y:S01]  /*7c0f0*/  LDL.LU.64 R6, [R1+0x168] ;  /* 0x0001680001067983 */ /* 0x001ea20000300a00 */
[----:B------:R-:W-:-:S02]  /*7c100*/  IMAD.MOV.U32 R2, RZ, RZ, R26 ;  /* 0x000000ffff027224 */ /* 0x000fc400078e001a */
[----:B------:R-:W-:Y:S01]  /*7c110*/  IMAD.MOV.U32 R0, RZ, RZ, R27 ;  /* 0x000000ffff007224 */ /* 0x000fe200078e001b */
[----:B--2---:R0:W-:Y:S01]  /*7c120*/  STL.64 [R1+0x2f78], R6 ;  /* 0x002f780601007387 */ /* 0x0041e20000100a00 */
[----:B-1----:R-:W2:Y:S02]  /*7c130*/  LDL.LU R4, [R1+0x2e0] ;  /* 0x0002e00001047983 */ /* 0x002ea40000300800 */
[----:B------:R-:W2:Y:S01]  /*7c140*/  LDL.LU R5, [R1+0x2e4] ;  /* 0x0002e40001057983 */ /* 0x000ea20000300800 */
[----:B0-----:R-:W2:Y:S01]  /*7c150*/  LDL.LU R6, [R1+0x2e8] ;  /* 0x0002e80001067983 */ /* 0x001ea20000300800 */
[----:B------:R-:W2:Y:S08]  /*7c160*/  LDL.LU R7, [R1+0x2ec] ;  /* 0x0002ec0001077983 */ /* 0x000eb00000300800 */
[----:B------:R-:W-:Y:S02]  /*7c170*/  STL.64 [R1+0x7e0], R20 ;  /* 0x0007e01401007387 */ /* 0x000fe40000100a00 */
[----:B------:R0:W-:Y:S02]  /*7c180*/  STL.64 [R1+0x7e8], R22 ;  /* 0x0007e81601007387 */ /* 0x0001e40000100a00 */
[----:B0-----:R-:W2:Y:S01]  /*7c190*/  LDL.LU.64 R22, [R1+0x2fc8] ;  /* 0x002fc80001167983 */ /* 0x001ea20000300a00 */
[----:B------:R-:W2:Y:S02]  /*7c1a0*/  LDL.LU.64 R20, [R1+0x2fc0] ;  /* 0x002fc00001147983 */ /* 0x000ea40000300a00 */
[----:B------:R-:W2:Y:S02]  /*7c1b0*/  LDL.LU.64 R26, [R1+0x2fb8] ;  /* 0x002fb800011a7983 */ /* 0x000ea40000300a00 */
[----:B------:R-:W3:Y:S01]  /*7c1c0*/  LDL.LU.64 R24, [R1+0x2fb0] ;  /* 0x002fb00001187983 */ /* 0x000ee20000300a00 */
[----:B--2---:R-:W-:Y:S01]  /*7c1d0*/  HMMA.16816.F32.BF16 R16, R16, R26, R20 ;  /* 0x0000001a1010723c */ /* 0x004fe20000041814 */
[----:B------:R-:W3:Y:S01]  /*7c1e0*/  LDL.LU.64 R22, [R1+0x2fa8] ;  /* 0x002fa80001167983 */ /* 0x000ee20000300a00 */
[----:B----4-:R-:W-:-:S05]  /*7c1f0*/  IMAD.MOV.U32 R3, RZ, RZ, R15 ;  /* 0x000000ffff037224 */ /* 0x010fca00078e000f */
[----:B------:R-:W-:Y:S11]  /*7c200*/  IMAD.MOV.U32 R20, RZ, RZ, R12 ;  /* 0x000000ffff147224 */ /* 0x000ff600078e000c */
[----:B------:R-:W-:Y:S05]  /*7c210*/  @!UPT UIADD3 URZ, URZ, URZ, URZ ;  /* 0x0000003f3f3ff290 */ /* 0x000fea000fffe03f */
[----:B------:R0:W-:Y:S01]  /*7c220*/  STL.64 [R1+0x750], R16 ;  /* 0x0007501001007387 */ /* 0x0001e20000100a00 */
[----:B------:R1:W-:Y:S03]  /*7c230*/  STL.64 [R1+0x758], R18 ;  /* 0x0007581201007387 */ /* 0x0003e60000100a00 */
[----:B0-----:R-:W2:Y:S01]  /*7c240*/  LDL.LU R16, [R1+0x2d0] ;  /* 0x0002d00001107983 */ /* 0x001ea20000300800 */
[----:B------:R-:W2:Y:S02]  /*7c250*/  LDL.LU R17, [R1+0x2d4] ;  /* 0x0002d40001117983 */ /* 0x000ea40000300800 */
[----:B-1----:R-:W2:Y:S02]  /*7c260*/  LDL.LU R18, [R1+0x2d8] ;  /* 0x0002d80001127983 */ /* 0x002ea40000300800 */
[----:B------:R-:W2:Y:S01]  /*7c270*/  LDL.LU R19, [R1+0x2dc] ;  /* 0x0002dc0001137983 */ /* 0x000ea20000300800 */
[----:B------:R-:W-:Y:S01]  /*7c280*/  STL.64 [R1+0x2e58], R26 ;  /* 0x002e581a01007387 */ /* 0x000fe20000100a00 */
        /* <DEDUP_REMOVED lines=8> */
[----:B------:R-:W3:Y:S02]  /*7c310*/  LDL.LU.64 R14, [R1+0x2f98] ;  /* 0x002f9800010e7983 */ /* 0x000ee40000300a00 */
[----:B------:R-:W3:Y:S01]  /*7c320*/  LDL.LU.64 R12, [R1+0x2f90] ;  /* 0x002f9000010c7983 */ /* 0x000ee20000300a00 */
[----:B------:R0:W-:Y:S01]  /*7c330*/  STL.64 [R1+0x2e40], R22 ;  /* 0x002e401601007387 */ /* 0x0001e20000100a00 */
[----:B------:R-:W-:-:S02]  /*7c340*/  IMAD.MOV.U32 R21, RZ, RZ, R9 ;  /* 0x000000ffff157224 */ /* 0x000fc400078e0009 */
[----:B0-----:R-:W-:Y:S02]  /*7c350*/  IMAD.MOV.U32 R22, RZ, RZ, R8 ;  /* 0x000000ffff167224 */ /* 0x001fe400078e0008 */
[----:B------:R-:W-:-:S07]  /*7c360*/  IMAD.MOV.U32 R23, RZ, RZ, R3 ;  /* 0x000000ffff177224 */ /* 0x000fce00078e0003 */
[C---:B---3--:R-:W-:Y:S11]  /*7c370*/  HMMA.16816.F32.BF16 R12, R20.reuse, R10, R12 ;  /* 0x0000000a140c723c */ /* 0x048ff6000004180c */
[----:B------:R-:W-:Y:S11]  /*7c380*/  @!UPT UIADD3 URZ, URZ, URZ, URZ ;  /* 0x0000003f3f3ff290 */ /* 0x000ff6000fffe03f */
[----:B------:R-:W-:Y:S01]  /*7c390*/  @!UPT UIADD3 URZ, URZ, URZ, URZ ;  /* 0x0000003f3f3ff290 */ /* 0x000fe2000fffe03f */
[----:B------:R-:W-:Y:S01]  /*7c3a0*/  STL.64 [R1+0x520], R12 ;  /* 0x0005200c01007387 */ /* 0x000fe20000100a00 */
[----:B------:R0:W-:Y:S03]  /*7c3b0*/  STL.64 [R1+0x528], R14 ;  /* 0x0005280e01007387 */ /* 0x0001e60000100a00 */
[----:B0-----:R-:W3:Y:S01]  /*7c3c0*/  LDL.LU.64 R14, [R1+0x2f88] ;  /* 0x002f8800010e7983 */ /* 0x001ee20000300a00 */
[----:B------:R0:W-:Y:S02]  /*7c3d0*/  STL.64 [R1+0x2e28], R10 ;  /* 0x002e280a01007387 */ /* 0x0001e40000100a00 */
        /* <DEDUP_REMOVED lines=20> */
[----:B------:R-:W3:Y:S03]  /*7c520*/  LDL.LU.64 R14, [R1+0x2f70] ;  /* 0x002f7000010e7983 */ /* 0x000ee60000300a00 */
[----:B------:R0:W-:Y:S02]  /*7c530*/  STL.64 [R1+0x2ea8], R10 ;  /* 0x002ea80a01007387 */ /* 0x0001e40000100a00 */
[----:B------:R-:W-:Y:S01]  /*7c540*/  STL.64 [R1+0x2ea0], R8 ;  /* 0x002ea00801007387 */ /* 0x000fe20000100a00 */
[----:B0-----:R-:W4:Y:S01]  /*7c550*/  LDL.LU.64 R10, [R1+0x158] ;  /* 0x00015800010a7983 */ /* 0x001f220000300a00 */
[----:B--2---:R-:W-:Y:S01]  /*7c560*/  HMMA.16816.F32.BF16 R16, R20, R6, R16 ;  /* 0x000000061410723c */ /* 0x004fe20000041810 */
[----:B------:R-:W-:-:S02]  /*7c570*/  IMAD.MOV.U32 R13, RZ, RZ, R6 ;  /* 0x000000ffff0d7224 */ /* 0x000fc400078e0006 */
[----:B------:R-:W-:Y:S02]  /*7c580*/  IMAD.MOV.U32 R12, RZ, RZ, R7 ;  /* 0x000000ffff0c7224 */ /* 0x000fe400078e0007 */
[----:B------:R-:W2:Y:S01]  /*7c590*/  LDL.LU.64 R6, [R1+0x2f68] ;  /* 0x002f680001067983 */ /* 0x000ea20000300a00 */
[----:B------:R-:W2:Y:S02]  /*7c5a0*/  LDL.LU.64 R4, [R1+0x2f60] ;  /* 0x002f600001047983 */ /* 0x000ea40000300a00 */
[----:B------:R-:W-:Y:S02]  /*7c5b0*/  IMAD.MOV.U32 R28, RZ, RZ, R24 ;  /* 0x000000ffff1c7224 */ /* 0x000fe400078e0018 */
[----:B----4-:R-:W-:Y:S11]  /*7c5c0*/  IMAD.MOV.U32 R24, RZ, RZ, R10 ;  /* 0x000000ffff187224 */ /* 0x010ff600078e000a */
[----:B------:R-:W-:Y:S02]  /*7c5d0*/  @!UPT UIADD3 URZ, URZ, URZ, URZ ;  /* 0x0000003f3f3ff290 */ /* 0x000fe4000fffe03f */
[----:B------:R0:W-:Y:S01]  /*7c5e0*/  STL.64 [R1+0x4b0], R16 ;  /* 0x0004b01001007387 */ /* 0x0001e20000100a00 */
[----:B------:R-:W-:Y:S02]  /*7c5f0*/  STL.64 [R1+0x4b8], R18 ;  /* 0x0004b81201007387 */ /* 0x000fe40000100a00 */
[----:B------:R-:W-:Y:S02]  /*7c600*/  STL [R1+0x2eb8], R12 ;  /* 0x002eb80c01007387 */ /* 0x000fe40000100800 */
[----:B------:R-:W-:Y:S01]  /*7c610*/  STL [R1+0x2eb4], R13 ;  /* 0x002eb40d01007387 */ /* 0x000fe20000100800 */
[----:B---3--:R-:W-:Y:S01]  /*7c620*/  STL.64 [R1+0x2ef8], R14 ;  /* 0x002ef80e01007387 */ /* 0x008fe20000100a00 */
[----:B0-----:R-:W-:-:S05]  /*7c630*/  IMAD.MOV.U32 R16, RZ, RZ, R18 ;  /* 0x000000ffff107224 */ /* 0x001fca00078e0012 */
[----:B------:R0:W-:Y:S02]  /*7c640*/  STL [R1+0x29f8], R16 ;  /* 0x0029f81001007387 */ /* 0x0001e40000100800 */
[----:B0-----:R-:W-:Y:S01]  /*7c650*/  IMAD.MOV.U32 R16, RZ, RZ, R11 ;  /* 0x000000ffff107224 */ /* 0x001fe200078e000b */
[C---:B--2---:R-:W-:Y:S11]  /*7c660*/  HMMA.16816.F32.BF16 R4, R20.reuse, R10, R4 ;  /* 0x0000000a1404723c */ /* 0x044ff60000041804 */
[----:B------:R-:W-:Y:S11]  /*7c670*/  @!UPT UIADD3 URZ, URZ, URZ, URZ ;  /* 0x0000003f3f3ff290 */ /* 0x000ff6000fffe03f */
[----:B------:R-:W-:Y:S01]  /*7c680*/  @!UPT UIADD3 URZ, URZ, URZ, URZ ;  /* 0x0000003f3f3ff290 */ /* 0x000fe2000fffe03f */
[----:B------:R-:W-:Y:S01]  /*7c690*/  STL.64 [R1+0x3b0], R4 ;  /* 0x0003b00401007387 */ /* 0x000fe20000100a00 */
[----:B------:R-:W-:Y:S02]  /*7c6a0*/  STL.64 [R1+0x3b8], R6 ;  /* 0x0003b80601007387 */ /* 0x000fe40000100a00 */
[----:B------:R-:W-:Y:S02]  /*7c6b0*/  STL [R1+0x2ebc], R24 ;  /* 0x002ebc1801007387 */ /* 0x000fe40000100800 */
[----:B------:R-:W2:Y:S01]  /*7c6c0*/  LDL.LU R8, [R1+0x240] ;  /* 0x0002400001087983 */ /* 0x000ea20000300800 */
[----:B------:R-:W2:Y:S01]  /*7c6d0*/  LDL.LU R9, [R1+0x244] ;  /* 0x0002440001097983 */ /* 0x000ea20000300800 */
[----:B------:R-:W3:Y:S02]  /*7c6e0*/  LDL.LU R10, [R1+0x248] ;  /* 0x00024800010a7983 */ /* 0x000ee40000300800 */
[----:B------:R-:W3:Y:S02]  /*7c6f0*/  LDL.LU R11, [R1+0x24c] ;  /* 0x00024c00010b7983 */ /* 0x000ee40000300800 */
        /* <DEDUP_REMOVED lines=14> */
[----:B------:R-:W2:Y:S02]  /*7c7e0*/  LDL.LU R7, [R1+0x28c] ;  /* 0x00028c0001077983 */ /* 0x000ea40000300800 */
[----:B------:R-:W-:Y:S01]  /*7c7f0*/  IMAD.MOV.U32 R29, RZ, RZ, R25 ;  /* 0x000000ffff1d7224 */ /* 0x000fe200078e0019 */
[----:B------:R-:W3:Y:S01]  /*7c800*/  LDL.LU R24, [R1+0x2b0] ;  /* 0x0002b00001187983 */ /* 0x000ee20000300800 */
[----:B------:R-:W3:Y:S02]  /*7c810*/  LDL.LU R25, [R1+0x2b4] ;  /* 0x0002b40001197983 */ /* 0x000ee40000300800 */
[----:B------:R-:W3:Y:S02]  /*7c820*/  LDL.LU R26, [R1+0x2b8] ;  /* 0x0002b800011a7983 */ /* 0x000ee40000300800 */
[----:B------:R-:W3:Y:S01]  /*7c830*/  LDL.LU R27, [R1+0x2bc] ;  /* 0x0002bc00011b7983 */ /* 0x000ee20000300800 */
        /* <DEDUP_REMOVED lines=9> */
[----:B------:R-:W-:Y:S02]  /*7c8d0*/  STL.64 [R1+0x2f48], R4 ;  /* 0x002f480401007387 */ /* 0x000fe40000100a00 */
[----:B------:R0:W-:Y:S02]  /*7c8e0*/  STL.64 [R1+0x2f08], R14 ;  /* 0x002f080e01007387 */ /* 0x0001e40000100a00 */
[----:B----4-:R1:W-:Y:S01]  /*7c8f0*/  STL.64 [R1+0x2f00], R12 ;  /* 0x002f000c01007387 */ /* 0x0103e20000100a00 */
[----:B0-----:R-:W2:Y:S04]  /*7c900*/  LDL.LU.64 R14, [R1+0x118] ;  /* 0x00011800010e7983 */ /* 0x001ea80000300a00 */
[----:B--2---:R0:W-:Y:S01]  /*7c910*/  STL.64 [R1+0x2f28], R14 ;  /* 0x002f280e01007387 */ /* 0x0041e20000100a00 */
[----:B-1----:R-:W2:Y:S02]  /*7c920*/  LDL.LU R12, [R1+0x290] ;  /* 0x00029000010c7983 */ /* 0x002ea40000300800 */
[----:B------:R-:W2:Y:S01]  /*7c930*/  LDL.LU R13, [R1+0x294] ;  /* 0x00029400010d7983 */ /* 0x000ea20000300800 */
[----:B0-----:R-:W4:Y:S01]  /*7c940*/  LDL.LU R14, [R1+0x298] ;  /* 0x00029800010e7983 */ /* 0x001f220000300800 */
[----:B------:R-:W4:Y:S03]  /*7c950*/  LDL.LU R15, [R1+0x29c] ;  /* 0x00029c00010f7983 */ /* 0x000f260000300800 */
[----:B----4-:R0:W-:Y:S01]  /*7c960*/  STL.64 [R1+0x2f40], R14 ;  /* 0x002f400e01007387 */ /* 0x0101e20000100a00 */
[----:B--2---:R-:W-:Y:S03]  /*7c970*/  STL.64 [R1+0x2f38], R12 ;  /* 0x002f380c01007387 */ /* 0x004fe60000100a00 */
[----:B0-----:R-:W2:Y:S04]  /*7c980*/  LDL.LU.64 R14, [R1+0x138] ;  /* 0x00013800010e7983 */ /* 0x001ea80000300a00 */
[----:B--2---:R0:W-:Y:S04]  /*7c990*/  STL.64 [R1+0x2f58], R14 ;  /* 0x002f580e01007387 */ /* 0x0041e80000100a00 */
[----:B0-----:R-:W2:Y:S01]  /*7c9a0*/  LDL.LU.64 R14, [R1+0x148] ;  /* 0x00014800010e7983 */ /* 0x001ea20000300a00 */
[----:B---3--:R0:W-:Y:S02]  /*7c9b0*/  STL.64 [R1+0x2ed8], R10 ;  /* 0x002ed80a01007387 */ /* 0x0081e40000100a00 */
[----:B------:R-:W-:Y:S01]  /*7c9c0*/  STL.64 [R1+0x2ed0], R8 ;  /* 0x002ed00801007387 */ /* 0x000fe20000100a00 */
[----:B0-----:R-:W3:Y:S01]  /*7c9d0*/  LDL.LU.64 R10, [R1+0xf8] ;  /* 0x0000f800010a7983 */ /* 0x001ee20000300a00 */
[----:B--2---:R-:W-:Y:S07]  /*7c9e0*/  HMMA.16816.F32.BF16 R4, R20, R14, R24 ;  /* 0x0000000e1404723c */ /* 0x004fee0000041818 */
[----:B------:R-:W-:Y:S01]  /*7c9f0*/  IMAD.MOV.U32 R25, RZ, RZ, R14 ;  /* 0x000000ffff197224 */ /* 0x000fe200078e000e */
[----:B---3--:R0:W-:Y:S04]  /*7ca00*/  STL.64 [R1+0x2ef0], R10 ;  /* 0x002ef00a01007387 */ /* 0x0081e80000100a00 */
[----:B0-----:R-:W2:Y:S01]  /*7ca10*/  LDL.LU.64 R10, [R1+0x108] ;  /* 0x00010800010a7983 */ /* 0x001ea20000300a00 */
[----:B------:R0:W-:Y:S11]  /*7ca20*/  STL [R1+0x29fc], R17 ;  /* 0x0029fc1101007387 */ /* 0x0001f60000100800 */
[----:B------:R-:W-:-:S02]  /*7ca30*/  IMAD.MOV.U32 R18, RZ, RZ, R6 ;  /* 0x000000ffff127224 */ /* 0x000fc400078e0006 */
[----:B0-----:R-:W-:Y:S02]  /*7ca40*/  IMAD.MOV.U32 R17, RZ, RZ, R15 ;  /* 0x000000ffff117224 */ /* 0x001fe400078e000f */
[----:B------:R-:W3:Y:S01]  /*7ca50*/  LDL.LU.64 R14, [R1+0x2f58] ;  /* 0x002f5800010e7983 */ /* 0x000ee20000300a00 */
[----:B------:R-:W-:Y:S02]  /*7ca60*/  STL.64 [R1+0x4a0], R4 ;  /* 0x0004a00401007387 */ /* 0x000fe40000100a00 */
[----:B------:R0:W-:Y:S02]  /*7ca70*/  STL.64 [R1+0x4a8], R6 ;  /* 0x0004a80601007387 */ /* 0x0001e40000100a00 */
[----:B0-----:R-:W3:Y:S01]  /*7ca80*/  LDL.LU.64 R6, [R1+0x2f50] ;  /* 0x002f500001067983 */ /* 0x001ee20000300a00 */
[----:B------:R-:W3:Y:S02]  /*7ca90*/  LDL.LU.64 R4, [R1+0x2f48] ;  /* 0x002f480001047983 */ /* 0x000ee40000300a00 */
[----:B------:R-:W-:Y:S01]  /*7caa0*/  STL [R1+0x2a00], R18 ;  /* 0x002a001201007387 */ /* 0x000fe20000100800 */
[----:B---3--:R-:W-:Y:S01]  /*7cab0*/  HMMA.16816.F32.BF16 R4, R20, R14, R4 ;  /* 0x0000000e1404723c */ /* 0x008fe20000041804 */
[----:B------:R-:W-:-:S02]  /*7cac0*/  IMAD.MOV.U32 R27, RZ, RZ, R14 ;  /* 0x000000ffff1b7224 */ /* 0x000fc400078e000e */
[----:B------:R-:W-:Y:S02]  /*7cad0*/  IMAD.MOV.U32 R26, RZ, RZ, R15 ;  /* 0x000000ffff1a7224 */ /* 0x000fe400078e000f */
[----:B------:R-:W3:Y:S01]  /*7cae0*/  LDL.LU.64 R14, [R1+0x2f40] ;  /* 0x002f4000010e7983 */ /* 0x000ee20000300a00 */
[----:B------:R-:W3:Y:S11]  /*7caf0*/  LDL.LU.64 R12, [R1+0x2f38] ;  /* 0x002f3800010c7983 */ /* 0x000ef60000300a00 */
[----:B------:R-:W-:Y:S06]  /*7cb00*/  @!UPT UIADD3 URZ, URZ, URZ, URZ ;  /* 0x0000003f3f3ff290 */ /* 0x000fec000fffe03f */
[----:B------:R-:W-:Y:S01]  /*7cb10*/  STL.64 [R1+0x490], R4 ;  /* 0x0004900401007387 */ /* 0x000fe20000100a00 */
[----:B------:R0:W-:Y:S02]  /*7cb20*/  STL.64 [R1+0x498], R6 ;  /* 0x0004980601007387 */ /* 0x0001e40000100a00 */
[----:B------:R-:W-:Y:S02]  /*7cb30*/  IMAD.MOV.U32 R19, RZ, RZ, R6 ;  /* 0x000000ffff137224 */ /* 0x000fe400078e0006 */
[----:B0-----:R-:W3:Y:S01]  /*7cb40*/  LDL.LU.64 R6, [R1+0x2f30] ;  /* 0x002f300001067983 */ /* 0x001ee20000300a00 */
[----:B------:R-:W-:Y:S02]  /*7cb50*/  STL.64 [R1+0x2ee8], R26 ;  /* 0x002ee81a01007387 */ /* 0x000fe40000100a00 */
[----:B------:R0:W-:Y:S02]  /*7cb60*/  STL [R1+0x2ee0], R25 ;  /* 0x002ee01901007387 */ /* 0x0001e40000100800 */
[----:B------:R-:W4:Y:S01]  /*7cb70*/  LDL.LU R24, [R1+0x260] ;  /* 0x0002600001187983 */ /* 0x000f220000300800 */
[----:B0-----:R-:W4:Y:S01]  /*7cb80*/  LDL.LU R25, [R1+0x264] ;  /* 0x0002640001197983 */ /* 0x001f220000300800 */
[----:B------:R-:W4:Y:S02]  /*7cb90*/  LDL.LU R26, [R1+0x268] ;  /* 0x00026800011a7983 */ /* 0x000f240000300800 */
[----:B------:R-:W4:Y:S02]  /*7cba0*/  LDL.LU R27, [R1+0x26c] ;  /* 0x00026c00011b7983 */ /* 0x000f240000300800 */
[----:B------:R0:W-:Y:S02]  /*7cbb0*/  STL [R1+0x2a04], R19 ;  /* 0x002a041301007387 */ /* 0x0001e40000100800 */
[----:B0-----:R-:W-:Y:S01]  /*7cbc0*/  IMAD.MOV.U32 R19, RZ, RZ, R0 ;  /* 0x000000ffff137224 */ /* 0x001fe200078e0000 */
        /* <DEDUP_REMOVED lines=18> */
[----:B------:R-:W3:Y:S02]  /*7ccf0*/  LDL.LU.64 R12, [R1+0x2f00] ;  /* 0x002f0000010c7983 */ /* 0x000ee40000300a00 */
[----:B------:R-:W-:-:S02]  /*7cd00*/  IMAD.MOV.U32 R18, RZ, RZ, R2 ;  /* 0x000000ffff127224 */ /* 0x000fc400078e0002 */
[----:B--2---:R-:W-:Y:S01]  /*7cd10*/  IMAD.MOV.U32 R2, RZ, RZ, R11 ;  /* 0x000000ffff027224 */ /* 0x004fe200078e000b */
[C---:B---3--:R-:W-:Y:S11]  /*7cd20*/  HMMA.16816.F32.BF16 R12, R20.reuse, R10, R12 ;  /* 0x0000000a140c723c */ /* 0x048ff6000004180c */
[----:B------:R-:W-:Y:S11]  /*7cd30*/  @!UPT UIADD3 URZ, URZ, URZ, URZ ;  /* 0x0000003f3f3ff290 */ /* 0x000ff6000fffe03f */
[----:B------:R-:W-:Y:S01]  /*7cd40*/  @!UPT UIADD3 URZ, URZ, URZ, URZ ;  /* 0x0000003f3f3ff290 */ /* 0x000fe2000fffe03f */
        /* <DEDUP_REMOVED lines=9> */
[----:B------:R1:W-:Y:S02]  /*7cde0*/  STL.64 [R1+0x308], R26 ;  /* 0x0003081a01007387 */ /* 0x0003e40000100a00 */
[----:B0-----:R-:W-:Y:S01]  /*7cdf0*/  IMAD.MOV.U32 R24, RZ, RZ, R10 ;  /* 0x000000ffff187224 */ /* 0x001fe200078e000a */
[----:B-1----:R-:W3:Y:S01]  /*7ce00*/  LDL.LU.64 R26, [R1+0x2ee8] ;  /* 0x002ee800011a7983 */ /* 0x002ee20000300a00 */
[----:B------:R-:W4:Y:S02]  /*7ce10*/  LDL.LU R25, [R1+0x2ee0] ;  /* 0x002ee00001197983 */ /* 0x000f240000300800 */
[----:B------:R-:W2:Y:S02]  /*7ce20*/  LDL.LU.64 R10, [R1+0x2ed8] ;  /* 0x002ed800010a7983 */ /* 0x000ea40000300a00 */
        /* <DEDUP_REMOVED lines=30> */
[----:B------:R-:W2:Y:S01]  /*7d010*/  LDL.LU R4, [R1] ;  /* 0x0000000001047983 */ /* 0x000ea20000300800 */
[----:B------:R-:W2:Y:S03]  /*7d020*/  LDL.LU R5, [R1+0x4] ;  /* 0x0000040001057983 */ /* 0x000ea60000300800 */
[----:B0-----:R-:W2:Y:S01]  /*7d030*/  LDL.LU R6, [R1+0x8] ;  /* 0x0000080001067983 */ /* 0x001ea20000300800 */
[----:B------:R-:W-:-:S02]  /*7d040*/  IMAD.MOV.U32 R14, RZ, RZ, R3 ;  /* 0x000000ffff0e7224 */ /* 0x000fc400078e0003 */
[----:B------:R-:W-:Y:S02]  /*7d050*/  IMAD.MOV.U32 R15, RZ, RZ, R0 ;  /* 0x000000ffff0f7224 */ /* 0x000fe400078e0000 */
[----:B---3--:R-:W-:Y:S02]  /*7d060*/  IMAD.MOV.U32 R7, RZ, RZ, R2 ;  /* 0x000000ffff077224 */ /* 0x008fe400078e0002 */
[----:B------:R-:W3:Y:S01]  /*7d070*/  LDL.LU R2, [R1+0x2e9c] ;  /* 0x002e9c0001027983 */ /* 0x000ee20000300800 */
[----:B------:R-:W3:Y:S02]  /*7d080*/  LDL.LU R3, [R1+0x2e98] ;  /* 0x002e980001037983 */ /* 0x000ee40000300800 */
[----:B------:R-:W3:Y:S02]  /*7d090*/  LDL.LU R0, [R1+0x2e94] ;  /* 0x002e940001007983 */ /* 0x000ee40000300800 */
[----:B------:R-:W-:Y:S01]  /*7d0a0*/  STL.64 [R1+0x2d88], R14 ;  /* 0x002d880e01007387 */ /* 0x000fe20000100a00 */
        /* <DEDUP_REMOVED lines=12> */
[----:B----4-:R-:W-:Y:S02]  /*7d170*/  IMAD.MOV.U32 R14, RZ, RZ, R25 ;  /* 0x000000ffff0e7224 */ /* 0x010fe400078e0019 */
[----:B------:R-:W-:-:S02]  /*7d180*/  IMAD.MOV.U32 R15, RZ, RZ, R17 ;  /* 0x000000ffff0f7224 */ /* 0x000fc400078e0011 */
[----:B---3--:R-:W-:Y:S02]  /*7d190*/  IMAD.MOV.U32 R5, RZ, RZ, R0 ;  /* 0x000000ffff057224 */ /* 0x008fe400078e0000 */
[----:B------:R-:W-:Y:S01]  /*7d1a0*/  IMAD.MOV.U32 R6, RZ, RZ, R3 ;  /* 0x000000ffff067224 */ /* 0x000fe200078e0003 */
[----:B------:R-:W3:Y:S01]  /*7d1b0*/  LDL.LU R0, [R1+0x2e90] ;  /* 0x002e900001007983 */ /* 0x000ee20000300800 */
[----:B------:R-:W4:Y:S02]  /*7d1c0*/  LDL.LU R3, [R1+0x2e8c] ;  /* 0x002e8c0001037983 */ /* 0x000f240000300800 */
[----:B------:R-:W-:Y:S02]  /*7d1d0*/  IMAD.MOV.U32 R7, RZ, RZ, R2 ;  /* 0x000000ffff077224 */ /* 0x000fe400078e0002 */
[----:B------:R-:W3:Y:S01]  /*7d1e0*/  LDL.LU R2, [R1+0x2e88] ;  /* 0x002e880001027983 */ /* 0x000ee20000300800 */
[----:B------:R0:W-:Y:S02]  /*7d1f0*/  STL.64 [R1+0x2db8], R14 ;  /* 0x002db80e01007387 */ /* 0x0001e40000100a00 */
[----:B0-----:R-:W-:-:S02]  /*7d200*/  IMAD.MOV.U32 R14, RZ, RZ, R24 ;  /* 0x000000ffff0e7224 */ /* 0x001fc400078e0018 */
[----:B------:R-:W-:-:S05]  /*7d210*/  IMAD.MOV.U32 R15, RZ, RZ, R16 ;  /* 0x000000ffff0f7224 */ /* 0x000fca00078e0010 */
[----:B------:R-:W-:Y:S01]  /*7d220*/  STL.64 [R1+0x2dd0], R14 ;  /* 0x002dd00e01007387 */ /* 0x000fe20000100a00 */
[----:B------:R-:W-:Y:S03]  /*7d230*/  STL.64 [R1+0x2d68], R6 ;  /* 0x002d680601007387 */ /* 0x000fe60000100a00 */
[----:B--2---:R0:W-:Y:S04]  /*7d240*/  STL.64 [R1+0x2d60], R4 ;  /* 0x002d600401007387 */ /* 0x0041e80000100a00 */
        /* <DEDUP_REMOVED lines=10> */
[----:B------:R-:W-:Y:S02]  /*7d2f0*/  IMAD.MOV.U32 R14, RZ, RZ, R11 ;  /* 0x000000ffff0e7224 */ /* 0x000fe400078e000b */
[----:B------:R-:W-:-:S02]  /*7d300*/  IMAD.MOV.U32 R15, RZ, RZ, R10 ;  /* 0x000000ffff0f7224 */ /* 0x000fc400078e000a */
[----:B---3--:R-:W-:Y:S02]  /*7d310*/  IMAD.MOV.U32 R5, RZ, RZ, R2 ;  /* 0x000000ffff057224 */ /* 0x008fe400078e0002 */
[----:B----4-:R-:W-:Y:S02]  /*7d320*/  IMAD.MOV.U32 R6, RZ, RZ, R3 ;  /* 0x000000ffff067224 */ /* 0x010fe400078e0003 */
[----:B------:R-:W-:Y:S01]  /*7d330*/  IMAD.MOV.U32 R7, RZ, RZ, R0 ;  /* 0x000000ffff077224 */ /* 0x000fe200078e0000 */
[----:B------:R-:W3:Y:S01]  /*7d340*/  LDL.LU R2, [R1+0x2e84] ;  /* 0x002e840001027983 */ /* 0x000ee20000300800 */
[----:B------:R-:W4:Y:S02]  /*7d350*/  LDL.LU R3, [R1+0x2e80] ;  /* 0x002e800001037983 */ /* 0x000f240000300800 */
[----:B------:R-:W3:Y:S02]  /*7d360*/  LDL.LU R0, [R1+0x2e7c] ;  /* 0x002e7c0001007983 */ /* 0x000ee40000300800 */
[----:B------:R-:W-:Y:S01]  /*7d370*/  STL.64 [R1+0x2e00], R14 ;  /* 0x002e000e01007387 */ /* 0x000fe20000100a00 */
[----:B------:R-:W-:Y:S04]  /*7d380*/  STL.64 [R1+0x2d98], R6 ;  /* 0x002d980601007387 */ /* 0x000fe80000100a00 */
        /* <DEDUP_REMOVED lines=8> */
[----:B--2---:R4:W-:Y:S01]  /*7d410*/  STL.64 [R1+0x2db0], R6 ;  /* 0x002db00601007387 */ /* 0x0049e20000100a00 */
[----:B------:R0:W-:Y:S02]  /*7d420*/  STL.64 [R1+0x2da8], R4 ;  /* 0x002da80401007387 */ /* 0x0001e40000100a00 */
[----:B----4-:R-:W-:Y:S01]  /*7d430*/  IMAD.MOV.U32 R6, RZ, RZ, R3 ;  /* 0x000000ffff067224 */ /* 0x010fe200078e0003 */
[----:B0-----:R-:W2:Y:S01]  /*7d440*/  LDL.LU R4, [R1+0x1b0] ;  /* 0x0001b00001047983 */ /* 0x001ea20000300800 */
[----:B---3--:R-:W-:Y:S02]  /*7d450*/  IMAD.MOV.U32 R5, RZ, RZ, R0 ;  /* 0x000000ffff057224 */ /* 0x008fe400078e0000 */
[----:B------:R-:W3:Y:S02]  /*7d460*/  LDL.LU R0, [R1+0x2e78] ;  /* 0x002e780001007983 */ /* 0x000ee40000300800 */
[----:B------:R-:W4:Y:S02]  /*7d470*/  LDL.LU R3, [R1+0x2e74] ;  /* 0x002e740001037983 */ /* 0x000f240000300800 */
[----:B------:R-:W-:-:S02]  /*7d480*/  IMAD.MOV.U32 R7, RZ, RZ, R2 ;  /* 0x000000ffff077224 */ /* 0x000fc400078e0002 */
[----:B------:R-:W2:Y:S01]  /*7d490*/  LDL.LU R2, [R1+0x2e70] ;  /* 0x002e700001027983 */ /* 0x000ea20000300800 */
[----:B------:R-:W2:Y:S02]  /*7d4a0*/  LDL.LU R8, [R1+0x210] ;  /* 0x0002100001087983 */ /* 0x000ea40000300800 */
[----:B------:R-:W2:Y:S02]  /*7d4b0*/  LDL.LU R9, [R1+0x214] ;  /* 0x0002140001097983 */ /* 0x000ea40000300800 */
[----:B------:R-:W2:Y:S01]  /*7d4c0*/  LDL.LU R10, [R1+0x218] ;  /* 0x00021800010a7983 */ /* 0x000ea20000300800 */
[----:B------:R-:W2:Y:S01]  /*7d4d0*/  LDL.LU R11, [R1+0x21c] ;  /* 0x00021c00010b7983 */ /* 0x000ea20000300800 */
[----:B------:R-:W3:Y:S02]  /*7d4e0*/  LDL.LU R24, [R1+0x230] ;  /* 0x0002300001187983 */ /* 0x000ee40000300800 */
[----:B------:R-:W3:Y:S02]  /*7d4f0*/  LDL.LU R25, [R1+0x234] ;  /* 0x0002340001197983 */ /* 0x000ee40000300800 */
[----:B------:R-:W3:Y:S01]  /*7d500*/  LDL.LU R26, [R1+0x238] ;  /* 0x00023800011a7983 */ /* 0x000ee20000300800 */
[----:B------:R-:W3:Y:S04]  /*7d510*/  LDL.LU R27, [R1+0x23c] ;  /* 0x00023c00011b7983 */ /* 0x000ee80000300800 */
        /* <DEDUP_REMOVED lines=19> */
[----:B----4-:R-:W-:-:S02]  /*7d650*/  IMAD.MOV.U32 R6, RZ, RZ, R3 ;  /* 0x000000ffff067224 */ /* 0x010fc400078e0003 */
[----:B---3--:R-:W-:Y:S02]  /*7d660*/  IMAD.MOV.U32 R7, RZ, RZ, R0 ;  /* 0x000000ffff077224 */ /* 0x008fe400078e0000 */
[----:B------:R-:W-:Y:S02]  /*7d670*/  IMAD.MOV.U32 R5, RZ, RZ, R2 ;  /* 0x000000ffff057224 */ /* 0x000fe400078e0002 */
[----:B------:R-:W3:Y:S01]  /*7d680*/  LDL.LU R2, [R1+0x2e6c] ;  /* 0x002e6c0001027983 */ /* 0x000ee20000300800 */
[----:B------:R-:W4:Y:S02]  /*7d690*/  LDL.LU R3, [R1+0x2e68] ;  /* 0x002e680001037983 */ /* 0x000f240000300800 */
[----:B------:R-:W3:Y:S02]  /*7d6a0*/  LDL.LU R0, [R1+0x2e64] ;  /* 0x002e640001007983 */ /* 0x000ee40000300800 */
[----:B------:R-:W-:Y:S01]  /*7d6b0*/  STL.64 [R1+0x2df8], R6 ;  /* 0x002df80601007387 */ /* 0x000fe20000100a00 */
[----:B------:R-:W-:Y:S01]  /*7d6c0*/  HMMA.16816.F32.BF16 R24, R20, R18, R24 ;  /* 0x000000121418723c */ /* 0x000fe20000041818 */
        /* <DEDUP_REMOVED lines=8> */
[----:B---3--:R-:W-:-:S02]  /*7d750*/  IMAD.MOV.U32 R5, RZ, RZ, R0 ;  /* 0x000000ffff057224 */ /* 0x008fc400078e0000 */
[----:B------:R-:W3:Y:S04]  /*7d760*/  LDL.LU R0, [R1+0x2e60] ;  /* 0x002e600001007983 */ /* 0x000ee80000300800 */
[----:B------:R-:W-:Y:S01]  /*7d770*/  STL.64 [R1+0x2d0], R24 ;  /* 0x0002d01801007387 */ /* 0x000fe20000100a00 */
[----:B------:R0:W-:Y:S04]  /*7d780*/  STL.64 [R1+0x2d8], R26 ;  /* 0x0002d81a01007387 */ /* 0x0001e80000100a00 */
[----:B0-----:R-:W2:Y:S01]  /*7d790*/  LDL.LU.64 R26, [R1+0x2e58] ;  /* 0x002e5800011a7983 */ /* 0x001ea20000300a00 */
[----:B----4-:R-:W-:-:S02]  /*7d7a0*/  IMAD.MOV.U32 R6, RZ, RZ, R3 ;  /* 0x000000ffff067224 */ /* 0x010fc400078e0003 */
[----:B------:R-:W-:Y:S01]  /*7d7b0*/  IMAD.MOV.U32 R7, RZ, RZ, R2 ;  /* 0x000000ffff077224 */ /* 0x000fe200078e0002 */
[----:B--2---:R-:W-:Y:S01]  /*7d7c0*/  HMMA.16816.F32.BF16 R20, R20, R26, R8 ;  /* 0x0000001a1414723c */ /* 0x004fe20000041808 */
[----:B------:R-:W2:Y:S01]  /*7d7d0*/  LDL.LU.64 R10, [R1+0x2e50] ;  /* 0x002e5000010a7983 */ /* 0x000ea20000300a00 */
[----:B------:R-:W2:Y:S02]  /*7d7e0*/  LDL.LU.64 R8, [R1+0x2e48] ;  /* 0x002e480001087983 */ /* 0x000ea40000300a00 */
[----:B------:R-:W-:Y:S02]  /*7d7f0*/  IMAD.MOV.U32 R3, RZ, RZ, R26 ;  /* 0x000000ffff037224 */ /* 0x000fe400078e001a */
[----:B------:R-:W-:Y:S11]  /*7d800*/  IMAD.MOV.U32 R2, RZ, RZ, R27 ;  /* 0x000000ffff027224 */ /* 0x000ff600078e001b */
[----:B------:R-:W-:Y:S06]  /*7d810*/  @!UPT UIADD3 URZ, URZ, URZ, URZ ;  /* 0x0000003f3f3ff290 */ /* 0x000fec000fffe03f */
[----:B------:R-:W-:Y:S01]  /*7d820*/  STL.64 [R1+0x2c0], R20 ;  /* 0x0002c01401007387 */ /* 0x000fe20000100a00 */
[----:B------:R0:W-:Y:S03]  /*7d830*/  STL.64 [R1+0x2c8], R22 ;  /* 0x0002c81601007387 */ /* 0x0001e60000100a00 */
[----:B0-----:R-:W2:Y:S01]  /*7d840*/  LDL.LU.64 R22, [R1+0x2e40] ;  /* 0x002e400001167983 */ /* 0x001ea20000300a00 */
[----:B------:R-:W2:Y:S02]  /*7d850*/  LDL.LU.64 R26, [R1+0x2e38] ;  /* 0x002e3800011a7983 */ /* 0x000ea40000300a00 */
[----:B------:R-:W2:Y:S02]  /*7d860*/  LDL.LU.64 R24, [R1+0x2e30] ;  /* 0x002e300001187983 */ /* 0x000ea40000300a00 */
[C---:B--2---:R-:W-:Y:S01]  /*7d870*/  HMMA.16816.F32.BF16 R20, R24.reuse, R22, R8 ;  /* 0x000000161814723c */ /* 0x044fe20000041808 */
[----:B------:R-:W2:Y:S11]  /*7d880*/  LDL.LU.64 R10, [R1+0x2e28] ;  /* 0x002e2800010a7983 */ /* 0x000eb60000300a00 */
[----:B------:R-:W-:Y:S11]  /*7d890*/  @!UPT UIADD3 URZ, URZ, URZ, URZ ;  /* 0x0000003f3f3ff290 */ /* 0x000ff6000fffe03f */
[----:B------:R0:W-:Y:S01]  /*7d8a0*/  STL.64 [R1+0xa50], R20 ;  /* 0x000a501401007387 */ /* 0x0001e20000100a00 */
[----:B------:R1:W-:Y:S03]  /*7d8b0*/  STL.64 [R1+0xa58], R22 ;  /* 0x000a581601007387 */ /* 0x0003e60000100a00 */
[----:B0-----:R-:W4:Y:S01]  /*7d8c0*/  LDL.LU.64 R20, [R1+0x2e20] ;  /* 0x002e200001147983 */ /* 0x001f220000300a00 */
[----:B-1----:R-:W3:Y:S01]  /*7d8d0*/  LDL.LU.64 R22, [R1+0xdd0] ;  /* 0x000dd00001167983 */ /* 0x002ee20000300a00 */
[C---:B--2---:R-:W-:Y:S02]  /*7d8e0*/  HMMA.16816.F32.BF16 R8, R24.reuse, R10, R12 ;  /* 0x0000000a1808723c */ /* 0x044fe4000004180c */
[----:B------:R-:W2:Y:S11]  /*7d8f0*/  LDL.LU.64 R14, [R1+0x2e18] ;  /* 0x002e1800010e7983 */ /* 0x000eb60000300a00 */
[----:B------:R-:W-:Y:S10]  /*7d900*/  @!UPT UIADD3 URZ, URZ, URZ, URZ ;  /* 0x0000003f3f3ff290 */ /* 0x000ff4000fffe03f */
[----:B------:R-:W-:Y:S01]  /*7d910*/  STL.64 [R1+0xa00], R8 ;  /* 0x000a000801007387 */ /* 0x000fe20000100a00 */
[----:B------:R0:W-:Y:S03]  /*7d920*/  STL.64 [R1+0xa08], R10 ;  /* 0x000a080a01007387 */ /* 0x0001e60000100a00 */
[----:B0-----:R-:W3:Y:S01]  /*7d930*/  LDL.LU.64 R10, [R1+0xdc8] ;  /* 0x000dc800010a7983 */ /* 0x001ee20000300a00 */
        /* <DEDUP_REMOVED lines=81> */
[----:B------:R0:W-:Y:S01]  /*7de50*/  STL.64 [R1+0x8a0], R12 ;  /* 0x0008a00c01007387 */ /* 0x0001e20000100a00 */
[----:B------:R1:W-:Y:S03]  /*7de60*/  STL.64 [R1+0x8a8], R14 ;  /* 0x0008a80e01007387 */ /* 0x0003e60000100a00 */
[----:B0-----:R-:W3:Y:S01]  /*7de70*/  LDL.LU.64 R12, [R1+0xdc0] ;  /* 0x000dc000010c7983 */ /* 0x001ee20000300a00 */
[----:B-1----:R-:W3:Y:S01]  /*7de80*/  LDL.LU R14, [R1+0x2508] ;  /* 0x00250800010e7983 */ /* 0x002ee20000300800 */
[----:B--2---:R-:W-:Y:S11]  /*7de90*/  HMMA.16816.F32.BF16 R16, R24, R18, R4 ;  /* 0x000000121810723c */ /* 0x004ff60000041804 */
[----:B------:R-:W-:Y:S11]  /*7dea0*/  @!UPT UIADD3 URZ, URZ, URZ, URZ ;  /* 0x0000003f3f3ff290 */ /* 0x000ff6000fffe03f */
[----:B------:R-:W-:Y:S01]  /*7deb0*/  @!UPT UIADD3 URZ, URZ, URZ, URZ ;  /* 0x0000003f3f3ff290 */ /* 0x000fe2000fffe03f */
[----:B------:R-:W-:Y:S01]  /*7dec0*/  STL.64 [R1+0x8c0], R16 ;  /* 0x0008c01001007387 */ /* 0x000fe20000100a00 */
[----:B------:R0:W-:Y:S02]  /*7ded0*/  STL.64 [R1+0x8c8], R18 ;  /* 0x0008c81201007387 */ /* 0x0001e40000100a00 */
[----:B------:R-:W2:Y:S02]  /*7dee0*/  LDL.LU R15, [R1+0x2500] ;  /* 0x00250000010f7983 */ /* 0x000ea40000300800 */
[----:B------:R-:W-:-:S04]  /*7def0*/  IMAD.MOV.U32 R9, RZ, RZ, c[0x0][0x188] ;  /* 0x00006200ff097624 */ /* 0x000fc800078e00ff */
[----:B------:R-:W-:-:S04]  /*7df00*/  IMAD.SHL.U32 R9, R9, 0x80, RZ ;  /* 0x0000008009097824 */ /* 0x000fc800078e00ff */
[----:B------:R-:W-:Y:S02]  /*7df10*/  IMAD.SHL.U32 R9, R9, 0x2, RZ ;  /* 0x0000000209097824 */ /* 0x000fe400078e00ff */
[----:B------:R-:W-:-:S03]  /*7df20*/  IMAD.MOV.U32 R7, RZ, RZ, R29 ;  /* 0x000000ffff077224 */ /* 0x000fc600078e001d */
[----:B------:R-:W-:Y:S01]  /*7df30*/  IADD3 R8, P0, R28, R9, RZ ;  /* 0x000000091c087210 */ /* 0x000fe20007f1e0ff */
[----:B------:R-:W-:-:S04]  /*7df40*/  IMAD.MOV.U32 R6, RZ, RZ, R28 ;  /* 0x000000ffff067224 */ /* 0x000fc800078e001c */
[----:B---3--:R-:W-:Y:S01]  /*7df50*/  IMAD.X R4, R7, 0x1, R0, P0 ;  /* 0x0000000107047824 */ /* 0x008fe200000e0600 */
[-C--:B------:R-:W-:Y:S02]  /*7df60*/  IADD3 R6, P0, R10, R9.reuse, RZ ;  /* 0x000000090a067210 */ /* 0x080fe40007f1e0ff */
[-C--:B------:R-:W-:Y:S02]  /*7df70*/  IADD3 R7, P2, R12, R9.reuse, RZ ;  /* 0x000000090c077210 */ /* 0x080fe40007f5e0ff */
[----:B------:R-:W-:-:S05]  /*7df80*/  IADD3 R5, P1, R22, R9, RZ ;  /* 0x0000000916057210 */ /* 0x000fca0007f3e0ff */
[----:B------:R-:W-:Y:S01]  /*7df90*/  IMAD.X R9, R23, 0x1, R0, P1 ;  /* 0x0000000117097824 */ /* 0x000fe200008e0600 */
[----:B--2---:R1:W-:Y:S01]  /*7dfa0*/  STL.64 [R1+0x2cf0], R14 ;  /* 0x002cf00e01007387 */ /* 0x0043e20000100a00 */
[----:B0-----:R-:W2:Y:S02]  /*7dfb0*/  LDL.LU R19, [R1+0x24f8] ;  /* 0x0024f80001137983 */ /* 0x001ea40000300800 */
[----:B------:R-:W3:Y:S02]  /*7dfc0*/  LDL.LU R18, [R1+0x24f0] ;  /* 0x0024f00001127983 */ /* 0x000ee40000300800 */
[----:B------:R-:W2:Y:S01]  /*7dfd0*/  LDL.LU R17, [R1+0x24e8] ;  /* 0x0024e80001117983 */ /* 0x000ea20000300800 */
[----:B------:R-:W2:Y:S01]  /*7dfe0*/  LDL.LU R16, [R1+0x24e0] ;  /* 0x0024e00001107983 */ /* 0x000ea20000300800 */
[----:B------:R-:W2:Y:S02]  /*7dff0*/  LDL.LU R29, [R1+0x2504] ;  /* 0x00250400011d7983 */ /* 0x000ea40000300800 */
[----:B------:R-:W2:Y:S02]  /*7e000*/  LDL.LU R28, [R1+0x24d8] ;  /* 0x0024d800011c7983 */ /* 0x000ea40000300800 */
[----:B-1----:R-:W-:-:S02]  /*7e010*/  IMAD.MOV.U32 R15, RZ, RZ, R2 ;  /* 0x000000ffff0f7224 */ /* 0x002fc400078e0002 */
[----:B------:R-:W-:Y:S01]  /*7e020*/  IMAD.MOV.U32 R14, RZ, RZ, R3 ;  /* 0x000000ffff0e7224 */ /* 0x000fe200078e0003 */
[----:B------:R-:W2:Y:S01]  /*7e030*/  LDL.LU R2, [R1+0x24fc] ;  /* 0x0024fc0001027983 */ /* 0x000ea20000300800 */
[----:B------:R-:W2:Y:S02]  /*7e040*/  LDL.LU R3, [R1+0x24d0] ;  /* 0x0024d00001037983 */ /* 0x000ea40000300800 */
[----:B------:R0:W-:Y:S02]  /*7e050*/  STL [R1+0x2a08], R6 ;  /* 0x002a080601007387 */ /* 0x0001e40000100800 */
[----:B0-----:R-:W2:Y:S01]  /*7e060*/  LDL.LU R6, [R1+0xfe8] ;  /* 0x000fe80001067983 */ /* 0x001ea20000300800 */
[----:B------:R0:W-:Y:S03]  /*7e070*/  STL [R1+0x2a0c], R7 ;  /* 0x002a0c0701007387 */ /* 0x0001e60000100800 */
[----:B0-----:R-:W3:Y:S01]  /*7e080*/  LDL R7, [R1+0x27f0] ;  /* 0x0027f00001077983 */ /* 0x001ee20000100800 */
[----:B------:R-:W4:Y:S02]  /*7e090*/  LDL.LU.64 R22, [R1+0x2cf8] ;  /* 0x002cf80001167983 */ /* 0x000f240000300a00 */
[----:B------:R-:W-:-:S02]  /*7e0a0*/  IMAD.X R10, R11, 0x1, R0, P0 ;  /* 0x000000010b0a7824 */ /* 0x000fc400000e0600 */
[----:B------:R-:W-:-:S03]  /*7e0b0*/  IMAD.X R11, R13, 0x1, R0, P2 ;  /* 0x000000010d0b7824 */ /* 0x000fc600010e0600 */
[----:B------:R-:W-:Y:S01]  /*7e0c0*/  STL [R1+0x2a10], R10 ;  /* 0x002a100a01007387 */ /* 0x000fe20000100800 */
[----:B--2---:R-:W-:-:S05]  /*7e0d0*/  IADD3 R6, R6, 0x1, RZ ;  /* 0x0000000106067810 */ /* 0x004fca0007ffe0ff */
[----:B------:R0:W-:Y:S01]  /*7e0e0*/  STL [R1+0xfe8], R6 ;  /* 0x000fe80601007387 */ /* 0x0001e20000100800 */
[----:B------:R-:W-:Y:S01]  /*7e0f0*/  STL [R1+0x2a14], R11 ;  /* 0x002a140b01007387 */ /* 0x000fe20000100800 */
[----:B----4-:R-:W-:Y:S02]  /*7e100*/  HMMA.16816.F32.BF16 R20, R24, R14, R20 ;  /* 0x0000000e1814723c */ /* 0x010fe40000041814 */
[----:B------:R-:W2:Y:S01]  /*7e110*/  LDL.LU.64 R14, [R1+0x2cf0] ;  /* 0x002cf000010e7983 */ /* 0x000ea20000300a00 */
[----:B---3--:R-:W-:Y:S01]  /*7e120*/  ISETP.NE.U32.AND P0, PT, R6, R7, PT ;  /* 0x000000070600720c */ /* 0x008fe20003f05070 */
[----:B0-----:R-:W-:Y:S02]  /*7e130*/  IMAD.MOV.U32 R6, RZ, RZ, R8 ;  /* 0x000000ffff067224 */ /* 0x001fe400078e0008 */
[----:B------:R-:W-:-:S04]  /*7e140*/  IMAD.MOV.U32 R8, RZ, RZ, c[0x0][0x188] ;  /* 0x00006200ff087624 */ /* 0x000fc800078e00ff */
[----:B------:R-:W-:Y:S02]  /*7e150*/  IMAD.SHL.U32 R8, R8, 0x80, RZ ;  /* 0x0000008008087824 */ /* 0x000fe400078e00ff */
[----:B------:R-:W-:Y:S02]  /*7e160*/  IMAD.MOV.U32 R7, RZ, RZ, R4 ;  /* 0x000000ffff077224 */ /* 0x000fe400078e0004 */
[----:B------:R-:W-:Y:S02]  /*7e170*/  IMAD.SHL.U32 R8, R8, 0x2, RZ ;  /* 0x0000000208087824 */ /* 0x000fe400078e00ff */
[----:B------:R-:W-:Y:S02]  /*7e180*/  IMAD.MOV.U32 R4, RZ, RZ, R5 ;  /* 0x000000ffff047224 */ /* 0x000fe400078e0005 */
[----:B------:R-:W-:Y:S01]  /*7e190*/  IMAD.MOV.U32 R5, RZ, RZ, R9 ;  /* 0x000000ffff057224 */ /* 0x000fe200078e0009 */
[----:B------:R-:W-:-:S05]  /*7e1a0*/  IADD3 R19, P2, R19, R8, RZ ;  /* 0x0000000813137210 */ /* 0x000fca0007f5e0ff */
[----:B------:R-:W-:Y:S02]  /*7e1b0*/  IMAD.MOV.U32 R12, RZ, RZ, R23 ;  /* 0x000000ffff0c7224 */ /* 0x000fe400078e0017 */
[----:B------:R-:W-:Y:S01]  /*7e1c0*/  IMAD.MOV.U32 R13, RZ, RZ, R22 ;  /* 0x000000ffff0d7224 */ /* 0x000fe200078e0016 */
[----:B------:R-:W-:Y:S01]  /*7e1d0*/  STL.64 [R1+0x8b0], R20 ;  /* 0x0008b01401007387 */ /* 0x000fe20000100a00 */
[----:B------:R-:W-:Y:S02]  /*7e1e0*/  STL.64 [R1+0x8b8], R22 ;  /* 0x0008b81601007387 */ /* 0x000fe40000100a00 */
[----:B------:R-:W-:Y:S01]  /*7e1f0*/  STL [R1+0x2a1c], R12 ;  /* 0x002a1c0c01007387 */ /* 0x000fe20000100800 */
[-C--:B------:R-:W-:Y:S01]  /*7e200*/  IADD3 R18, P3, R18, R8.reuse, RZ ;  /* 0x0000000812127210 */ /* 0x080fe20007f7e0ff */
[----:B------:R-:W-:Y:S01]  /*7e210*/  STL [R1+0x2a18], R13 ;  /* 0x002a180d01007387 */ /* 0x000fe20000100800 */
[----:B------:R-:W-:Y:S02]  /*7e220*/  STL.64 [R1+0xdd8], R6 ;  /* 0x000dd80601007387 */ /* 0x000fe40000100a00 */
[----:B------:R-:W-:Y:S01]  /*7e230*/  STL.64 [R1+0xdd0], R4 ;  /* 0x000dd00401007387 */ /* 0x000fe20000100a00 */
[----:B------:R-:W-:-:S02]  /*7e240*/  IADD3 R17, P4, R17, R8, RZ ;  /* 0x0000000811117210 */ /* 0x000fc40007f9e0ff */
[-C--:B------:R-:W-:Y:S02]  /*7e250*/  IADD3 R16, P5, R16, R8.reuse, RZ ;  /* 0x0000000810107210 */ /* 0x080fe40007fbe0ff */
[-C--:B--2---:R-:W-:Y:S02]  /*7e260*/  IADD3 R14, P6, R14, R8.reuse, RZ ;  /* 0x000000080e0e7210 */ /* 0x084fe40007fde0ff */
[----:B------:R-:W-:-:S03]  /*7e270*/  IADD3 R15, P1, R15, R8, RZ ;  /* 0x000000080f0f7210 */ /* 0x000fc60007f3e0ff */
[----:B------:R-:W-:Y:S02]  /*7e280*/  STL [R1+0x2508], R14 ;  /* 0x0025080e01007387 */ /* 0x000fe40000100800 */
[----:B------:R-:W-:Y:S02]  /*7e290*/  STL [R1+0x2500], R15 ;  /* 0x0025000f01007387 */ /* 0x000fe40000100800 */
[--C-:B------:R-:W-:Y:S02]  /*7e2a0*/  IMAD.X R29, R29, 0x1, R0.reuse, P6 ;  /* 0x000000011d1d7824 */ /* 0x100fe400030e0600 */
[----:B------:R-:W-:Y:S01]  /*7e2b0*/  STL [R1+0x24f8], R19 ;  /* 0x0024f81301007387 */ /* 0x000fe20000100800 */
[----:B------:R-:W-:Y:S01]  /*7e2c0*/  STL [R1+0x24f0], R18 ;  /* 0x0024f01201007387 */ /* 0x000fe20000100800 */
[-C--:B------:R-:W-:Y:S01]  /*7e2d0*/  IADD3 R28, P6, R28, R8.reuse, RZ ;  /* 0x000000081c1c7210 */ /* 0x080fe20007fde0ff */
[----:B------:R-:W-:Y:S02]  /*7e2e0*/  STL [R1+0x24e8], R17 ;  /* 0x0024e81101007387 */ /* 0x000fe40000100800 */
[--C-:B------:R-:W-:Y:S01]  /*7e2f0*/  IMAD.X R2, R2, 0x1, R0.reuse, P1 ;  /* 0x0000000102027824 */ /* 0x100fe200008e0600 */
[----:B------:R-:W-:Y:S01]  /*7e300*/  STL [R1+0x24e0], R16 ;  /* 0x0024e01001007387 */ /* 0x000fe20000100800 */
[----:B------:R-:W-:Y:S02]  /*7e310*/  STL [R1+0x2504], R29 ;  /* 0x0025041d01007387 */ /* 0x000fe40000100800 */
[----:B------:R0:W-:Y:S01]  /*7e320*/  STL [R1+0x2ce8], R8 ;  /* 0x002ce80801007387 */ /* 0x0001e20000100800 */
[----:B------:R-:W-:Y:S01]  /*7e330*/  IADD3 R3, P1, R3, R8, RZ ;  /* 0x0000000803037210 */ /* 0x000fe20007f3e0ff */
[----:B------:R-:W-:Y:S04]  /*7e340*/  STL [R1+0x24d8], R28 ;  /* 0x0024d81c01007387 */ /* 0x000fe80000100800 */
[----:B0-----:R-:W2:Y:S01]  /*7e350*/  LDL.LU R8, [R1+0x24f4] ;  /* 0x0024f40001087983 */ /* 0x001ea20000300800 */
[----:B------:R-:W-:Y:S02]  /*7e360*/  STL [R1+0x24fc], R2 ;  /* 0x0024fc0201007387 */ /* 0x000fe40000100800 */
[----:B------:R-:W3:Y:S02]  /*7e370*/  LDL.LU R5, [R1+0x24e4] ;  /* 0x0024e40001057983 */ /* 0x000ee40000300800 */
[----:B------:R-:W-:Y:S01]  /*7e380*/  STL [R1+0x24d0], R3 ;  /* 0x0024d00301007387 */ /* 0x000fe20000100800 */
[----:B---3--:R0:W-:Y:S04]  /*7e390*/  STL [R1+0x2cdc], R5 ;  /* 0x002cdc0501007387 */ /* 0x0081e80000100800 */
[----:B0-----:R-:W3:Y:S04]  /*7e3a0*/  LDL.LU R5, [R1+0x24c0] ;  /* 0x0024c00001057983 */ /* 0x001ee80000300800 */
[----:B---3--:R0:W-:Y:S04]  /*7e3b0*/  STL [R1+0x2ce0], R5 ;  /* 0x002ce00501007387 */ /* 0x0081e80000100800 */
[----:B0-----:R-:W3:Y:S01]  /*7e3c0*/  LDL.LU R5, [R1+0x24ec] ;  /* 0x0024ec0001057983 */ /* 0x001ee20000300800 */
[----:B--2---:R-:W-:-:S03]  /*7e3d0*/  IMAD.X R8, R8, 0x1, R0, P2 ;  /* 0x0000000108087824 */ /* 0x004fc600010e0600 */
[----:B---3--:R0:W-:Y:S04]  /*7e3e0*/  STL [R1+0x2ce4], R5 ;  /* 0x002ce40501007387 */ /* 0x0081e80000100800 */
[----:B0-----:R-:W2:Y:S01]  /*7e3f0*/  LDL.LU R5, [R1+0x24c8] ;  /* 0x0024c80001057983 */ /* 0x001ea20000300800 */
[----:B------:R-:W3:Y:S02]  /*7e400*/  LDL.LU R9, [R1+0x24b8] ;  /* 0x0024b80001097983 */ /* 0x000ee40000300800 */
        /* <DEDUP_REMOVED lines=25> */
[----:B------:R0:W-:Y:S02]  /*7e5a0*/  STL [R1+0x24f4], R8 ;  /* 0x0024f40801007387 */ /* 0x0001e40000100800 */
[----:B0-----:R-:W2:Y:S02]  /*7e5b0*/  LDL.LU R8, [R1+0x2ce8] ;  /* 0x002ce80001087983 */ /* 0x001ea40000300800 */
[----:B--2---:R-:W-:-:S05]  /*7e5c0*/  IADD3 R5, P2, R5, R8, RZ ;  /* 0x0000000805057210 */ /* 0x004fca0007f5e0ff */
[----:B------:R0:W-:Y:S04]  /*7e5d0*/  STL [R1+0x24c8], R5 ;  /* 0x0024c80501007387 */ /* 0x0001e80000100800 */
[----:B0-----:R-:W2:Y:S02]  /*7e5e0*/  LDL.LU R5, [R1+0x2ce4] ;  /* 0x002ce40001057983 */ /* 0x001ea40000300800 */
[----:B--2---:R-:W-:-:S05]  /*7e5f0*/  IMAD.X R5, R5, 0x1, R0, P3 ;  /* 0x0000000105057824 */ /* 0x004fca00018e0600 */
[----:B------:R0:W-:Y:S04]  /*7e600*/  STL [R1+0x24ec], R5 ;  /* 0x0024ec0501007387 */ /* 0x0001e80000100800 */
[----:B0-----:R-:W2:Y:S02]  /*7e610*/  LDL.LU R5, [R1+0x2ce0] ;  /* 0x002ce00001057983 */ /* 0x001ea40000300800 */
[----:B--2---:R-:W-:-:S05]  /*7e620*/  IADD3 R5, P3, R5, R8, RZ ;  /* 0x0000000805057210 */ /* 0x004fca0007f7e0ff */
[----:B------:R0:W-:Y:S04]  /*7e630*/  STL [R1+0x24c0], R5 ;  /* 0x0024c00501007387 */ /* 0x0001e80000100800 */
[----:B0-----:R-:W2:Y:S01]  /*7e640*/  LDL.LU R5, [R1+0x2cdc] ;  /* 0x002cdc0001057983 */ /* 0x001ea20000300800 */
[--C-:B----4-:R-:W-:Y:S01]  /*7e650*/  IMAD.X R4, R4, 0x1, R0.reuse, P5 ;  /* 0x0000000104047824 */ /* 0x110fe200028e0600 */
[-C--:B------:R-:W-:Y:S01]  /*7e660*/  IADD3 R13, P5, R13, R8.reuse, RZ ;  /* 0x000000080d0d7210 */ /* 0x080fe20007fbe0ff */
[--C-:B------:R-:W-:Y:S01]  /*7e670*/  IMAD.X R12, R12, 0x1, R0.reuse, P6 ;  /* 0x000000010c0c7824 */ /* 0x100fe200030e0600 */
        /* <DEDUP_REMOVED lines=16> */
[----:B------:R-:W-:Y:S01]  /*7e780*/  IADD3 R29, P3, R29, R8, RZ ;  /* 0x000000081d1d7210 */ /* 0x000fe20007f7e0ff */
[----:B------:R-:W-:-:S02]  /*7e790*/  IMAD.X R3, R3, 0x1, R0, P5 ;  /* 0x0000000103037824 */ /* 0x000fc400028e0600 */
[----:B--2---:R-:W-:Y:S01]  /*7e7a0*/  IMAD.X R5, R5, 0x1, R0, P4 ;  /* 0x0000000105057824 */ /* 0x004fe200020e0600 */
[----:B---3--:R-:W-:-:S04]  /*7e7b0*/  IADD3 R9, P4, R9, R8, RZ ;  /* 0x0000000809097210 */ /* 0x008fc80007f9e0ff */
[----:B------:R-:W-:Y:S01]  /*7e7c0*/  STL [R1+0x24e4], R5 ;  /* 0x0024e40501007387 */ /* 0x000fe20000100800 */
[----:B------:R-:W-:Y:S02]  /*7e7d0*/  STL [R1+0x24b8], R9 ;  /* 0x0024b80901007387 */ /* 0x000fe40000100800 */
[----:B------:R-:W-:Y:S02]  /*7e7e0*/  STL [R1+0x24dc], R4 ;  /* 0x0024dc0401007387 */ /* 0x000fe40000100800 */
[----:B------:R-:W-:Y:S01]  /*7e7f0*/  STL [R1+0x24b0], R13 ;  /* 0x0024b00d01007387 */ /* 0x000fe20000100800 */
[----:B------:R-:W-:Y:S01]  /*7e800*/  STL [R1+0x24d4], R12 ;  /* 0x0024d40c01007387 */ /* 0x000fe20000100800 */
[----:B------:R-:W-:Y:S02]  /*7e810*/  STL [R1+0x24a8], R24 ;  /* 0x0024a81801007387 */ /* 0x000fe40000100800 */
[----:B------:R-:W-:Y:S02]  /*7e820*/  STL [R1+0x24cc], R25 ;  /* 0x0024cc1901007387 */ /* 0x000fe40000100800 */
[----:B------:R-:W-:Y:S02]  /*7e830*/  STL [R1+0x24a0], R26 ;  /* 0x0024a01a01007387 */ /* 0x000fe40000100800 */
[--C-:B------:R-:W-:Y:S01]  /*7e840*/  IMAD.X R23, R23, 0x1, R0.reuse, P4 ;  /* 0x0000000117177824 */ /* 0x100fe200020e0600 */
[----:B------:R-:W-:Y:S01]  /*7e850*/  STL [R1+0x24c4], R27 ;  /* 0x0024c41b01007387 */ /* 0x000fe20000100800 */
[----:B------:R-:W-:Y:S01]  /*7e860*/  IADD3 R11, P4, R11, R8, RZ ;  /* 0x000000080b0b7210 */ /* 0x000fe20007f9e0ff */
        /* <DEDUP_REMOVED lines=12> */
[----:B------:R-:W-:-:S02]  /*7e930*/  IMAD.X R28, R28, 0x1, R0, P4 ;  /* 0x000000011c1c7824 */ /* 0x000fc400020e0600 */
[----:B------:R-:W-:Y:S01]  /*7e940*/  STL [R1+0x2468], R17 ;  /* 0x0024681101007387 */ /* 0x000fe20000100800 */
[-C--:B------:R-:W-:Y:S01]  /*7e950*/  IADD3 R2, P4, R2, R8.reuse, RZ ;  /* 0x0000000802027210 */ /* 0x080fe20007f9e0ff */
[----:B------:R-:W-:Y:S01]  /*7e960*/  STL [R1+0x248c], R16 ;  /* 0x00248c1001007387 */ /* 0x000fe20000100800 */
[----:B------:R-:W-:Y:S02]  /*7e970*/  STL [R1+0x2460], R29 ;  /* 0x0024601d01007387 */ /* 0x000fe40000100800 */
[----:B------:R0:W-:Y:S02]  /*7e980*/  STL [R1+0x2cd8], R0 ;  /* 0x002cd80001007387 */ /* 0x0001e40000100800 */
[----:B------:R-:W-:Y:S01]  /*7e990*/  STL [R1+0x2484], R28 ;  /* 0x0024841c01007387 */ /* 0x000fe20000100800 */
        /* <DEDUP_REMOVED lines=8> */
[----:B--2---:R-:W-:-:S03]  /*7ea20*/  IADD3 R0, P5, R0, R8, RZ ;  /* 0x0000000800007210 */ /* 0x004fc60007fbe0ff */
        /* <DEDUP_REMOVED lines=30> */
[----:B--2---:R-:W-:-:S05]  /*7ec10*/  IMAD.X R5, R5, 0x1, R0, P6 ;  /* 0x0000000105057824 */ /* 0x004fca00030e0600 */
[----:B------:R0:W-:Y:S04]  /*7ec20*/  STL [R1+0x2474], R5 ;  /* 0x0024740501007387 */ /* 0x0001e80000100800 */
[----:B0-----:R-:W2:Y:S02]  /*7ec30*/  LDL.LU R5, [R1+0x2cd4] ;  /* 0x002cd40001057983 */ /* 0x001ea40000300800 */
[----:B--2---:R-:W-:-:S05]  /*7ec40*/  IADD3 R5, P6, R5, R8, RZ ;  /* 0x0000000805057210 */ /* 0x004fca0007fde0ff */
[----:B------:R0:W-:Y:S04]  /*7ec50*/  STL [R1+0x2448], R5 ;  /* 0x0024480501007387 */ /* 0x0001e80000100800 */
[----:B0-----:R-:W2:Y:S02]  /*7ec60*/  LDL.LU R5, [R1+0x2cd0] ;  /* 0x002cd00001057983 */ /* 0x001ea40000300800 */
[----:B--2---:R-:W-:-:S05]  /*7ec70*/  IMAD.X R5, R5, 0x1, R0, P1 ;  /* 0x0000000105057824 */ /* 0x004fca00008e0600 */
[----:B------:R0:W-:Y:S04]  /*7ec80*/  STL [R1+0x246c], R5 ;  /* 0x00246c0501007387 */ /* 0x0001e80000100800 */
[----:B0-----:R-:W2:Y:S01]  /*7ec90*/  LDL.LU R5, [R1+0x2ccc] ;  /* 0x002ccc0001057983 */ /* 0x001ea20000300800 */
[--C-:B---3--:R-:W-:Y:S01]  /*7eca0*/  IMAD.X R9, R9, 0x1, R0.reuse, P2 ;  /* 0x0000000109097824 */ /* 0x108fe200010e0600 */
[-C--:B----4-:R-:W-:Y:S01]  /*7ecb0*/  IADD3 R4, P2, R4, R8.reuse, RZ ;  /* 0x0000000804047210 */ /* 0x090fe20007f5e0ff */
        /* <DEDUP_REMOVED lines=18> */
[----:B------:R-:W-:Y:S01]  /*7ede0*/  IMAD.X R2, R2, 0x1, R0, P2 ;  /* 0x0000000102027824 */ /* 0x000fe200010e0600 */
[----:B------:R-:W-:-:S02]  /*7edf0*/  IADD3 R3, P2, R3, R8, RZ ;  /* 0x0000000803037210 */ /* 0x000fc40007f5e0ff */
[----:B--2---:R-:W-:-:S05]  /*7ee00*/  IADD3 R5, P1, R5, R8, RZ ;  /* 0x0000000805057210 */ /* 0x004fca0007f3e0ff */
[----:B------:R-:W-:Y:S01]  /*7ee10*/  STL [R1+0x2440], R5 ;  /* 0x0024400501007387 */ /* 0x000fe20000100800 */
[----:B------:R-:W-:Y:S02]  /*7ee20*/  STL [R1+0x2464], R9 ;  /* 0x0024640901007387 */ /* 0x000fe40000100800 */
[----:B------:R-:W-:Y:S02]  /*7ee30*/  STL [R1+0x2438], R4 ;  /* 0x0024380401007387 */ /* 0x000fe40000100800 */
[----:B------:R-:W-:Y:S01]  /*7ee40*/  STL [R1+0x245c], R13 ;  /* 0x00245c0d01007387 */ /* 0x000fe20000100800 */
[----:B------:R-:W-:Y:S01]  /*7ee50*/  STL [R1+0x2430], R12 ;  /* 0x0024300c01007387 */ /* 0x000fe20000100800 */
        /* <DEDUP_REMOVED lines=16> */
[----:B------:R-:W-:-:S02]  /*7ef60*/  IMAD.X R29, R29, 0x1, R0, P1 ;  /* 0x000000011d1d7824 */ /* 0x000fc400008e0600 */
[----:B------:R-:W-:Y:S02]  /*7ef70*/  STL [R1+0x241c], R19 ;  /* 0x00241c1301007387 */ /* 0x000fe40000100800 */
[----:B------:R-:W-:Y:S01]  /*7ef80*/  STL [R1+0x23f0], R18 ;  /* 0x0023f01201007387 */ /* 0x000fe20000100800 */
[----:B------:R-:W-:Y:S01]  /*7ef90*/  IADD3 R28, P1, R28, R8, RZ ;  /* 0x000000081c1c7210 */ /* 0x000fe20007f3e0ff */
[----:B------:R-:W-:Y:S01]  /*7efa0*/  STL [R1+0x2414], R17 ;  /* 0x0024141101007387 */ /* 0x000fe20000100800 */
[----:B------:R-:W-:Y:S02]  /*7efb0*/  STL [R1+0x23e8], R16 ;  /* 0x0023e81001007387 */ /* 0x000fe40000100800 */
[----:B------:R-:W-:Y:S02]  /*7efc0*/  STL [R1+0x240c], R29 ;  /* 0x00240c1d01007387 */ /* 0x000fe40000100800 */
[----:B------:R0:W-:Y:S01]  /*7efd0*/  STL [R1+0x2cc8], R8 ;  /* 0x002cc80801007387 */ /* 0x0001e20000100800 */
        /* <DEDUP_REMOVED lines=2014> */
[-C--:B------:R-:W-:Y:S01]  /*86dc0*/  IADD3 R28, P5, R28, R8.reuse, RZ ;  /* 0x000000081c1c7210 */ /* 0x080fe20007fbe0ff */
[----:B------:R-:W-:Y:S01]  /*86dd0*/  STL [R1+0x1a64], R17 ;  /* 0x001a641101007387 */ /* 0x000fe20000100800 */
[----:B------:R-:W-:Y:S02]  /*86de0*/  STL [R1+0x1a38], R16 ;  /* 0x001a381001007387 */ /* 0x000fe40000100800 */
[----:B------:R-:W-:Y:S02]  /*86df0*/  STL [R1+0x1a5c], R29 ;  /* 0x001a5c1d01007387 */ /* 0x000fe40000100800 */
[----:B------:R0:W-:Y:S01]  /*86e00*/  STL [R1+0x1a54], R2 ;  /* 0x001a540201007387 */ /* 0x0001e20000100800 */
[----:B------:R-:W-:Y:S04]  /*86e10*/  STL [R1+0x1a30], R28 ;  /* 0x001a301c01007387 */ /* 0x000fe80000100800 */
[----:B0-----:R-:W2:Y:S01]  /*86e20*/  LDL.LU R2, [R1+0x1a4c] ;  /* 0x001a4c0001027983 */ /* 0x001ea20000300800 */
[----:B------:R-:W3:Y:S01]  /*86e30*/  LDL.LU R5, [R1+0x1a3c] ;  /* 0x001a3c0001057983 */ /* 0x000ee20000300800 */
[----:B------:R-:W-:-:S02]  /*86e40*/  IADD3 R3, P6, R3, R8, RZ ;  /* 0x0000000803037210 */ /* 0x000fc40007fde0ff */
[----:B---3--:R0:W-:Y:S03]  /*86e50*/  STL [R1+0x2b80], R5 ;  /* 0x002b800501007387 */ /* 0x0081e60000100800 */
[----:B------:R-:W-:Y:S01]  /*86e60*/  STL [R1+0x1a28], R3 ;  /* 0x001a280301007387 */ /* 0x000fe20000100800 */
        /* <DEDUP_REMOVED lines=31> */
[----:B------:R0:W-:Y:S02]  /*87060*/  STL [R1+0x1a4c], R2 ;  /* 0x001a4c0201007387 */ /* 0x0001e40000100800 */
[----:B0-----:R-:W3:Y:S01]  /*87070*/  LDL.LU R2, [R1+0x19d4] ;  /* 0x0019d40001027983 */ /* 0x001ee20000300800 */
        /* <DEDUP_REMOVED lines=10> */
[-C--:B---3--:R-:W-:Y:S01]  /*87120*/  IADD3 R13, P4, R13, R8.reuse, RZ ;  /* 0x000000080d0d7210 */ /* 0x088fe20007f9e0ff */
        /* <DEDUP_REMOVED lines=15> */
[--C-:B------:R-:W-:Y:S01]  /*87220*/  IMAD.X R16, R16, 0x1, R0.reuse, P2 ;  /* 0x0000000110107824 */ /* 0x100fe200010e0600 */
[-C--:B------:R-:W-:Y:S02]  /*87230*/  IADD3 R3, P2, R3, R8.reuse, RZ ;  /* 0x0000000803037210 */ /* 0x080fe40007f5e0ff */
[-C--:B------:R-:W-:Y:S01]  /*87240*/  IADD3 R17, P1, R17, R8.reuse, RZ ;  /* 0x0000000811117210 */ /* 0x080fe20007f3e0ff */
[----:B--2---:R-:W-:Y:S01]  /*87250*/  IMAD.X R5, R5, 0x1, R0, P3 ;  /* 0x0000000105057824 */ /* 0x004fe200018e0600 */
[----:B------:R-:W-:-:S04]  /*87260*/  IADD3 R9, P3, R9, R8, RZ ;  /* 0x0000000809097210 */ /* 0x000fc80007f7e0ff */
        /* <DEDUP_REMOVED lines=10> */
[-C--:B------:R-:W-:Y:S01]  /*87310*/  IADD3 R11, P3, R11, R8.reuse, RZ ;  /* 0x000000080b0b7210 */ /* 0x080fe20007f7e0ff */
        /* <DEDUP_REMOVED lines=12> */
[----:B------:R0:W-:Y:S02]  /*873e0*/  STL [R1+0x19b8], R3 ;  /* 0x0019b80301007387 */ /* 0x0001e40000100800 */
[----:B------:R-:W-:Y:S01]  /*873f0*/  STL [R1+0x19c0], R17 ;  /* 0x0019c01101007387 */ /* 0x000fe20000100800 */
[----:B0-----:R-:W2:Y:S01]  /*87400*/  LDL.LU R3, [R1+0x19a8] ;  /* 0x0019a80001037983 */ /* 0x001ea20000300800 */
[----:B------:R-:W-:Y:S02]  /*87410*/  STL [R1+0x19e4], R16 ;  /* 0x0019e41001007387 */ /* 0x000fe40000100800 */
[----:B------:R-:W3:Y:S02]  /*87420*/  LDL.LU R5, [R1+0x1998] ;  /* 0x0019980001057983 */ /* 0x000ee40000300800 */
[----:B------:R-:W-:Y:S01]  /*87430*/  IMAD.X R29, R29, 0x1, R0, P3 ;  /* 0x000000011d1d7824 */ /* 0x000fe200018e0600 */
[----:B------:R-:W-:-:S04]  /*87440*/  IADD3 R28, P3, R28, R8, RZ ;  /* 0x000000081c1c7210 */ /* 0x000fc80007f7e0ff */
[----:B------:R-:W-:Y:S04]  /*87450*/  STL [R1+0x19dc], R29 ;  /* 0x0019dc1d01007387 */ /* 0x000fe80000100800 */
[----:B---3--:R0:W-:Y:S01]  /*87460*/  STL [R1+0x2b74], R5 ;  /* 0x002b740501007387 */ /* 0x0081e20000100800 */
[----:B------:R-:W-:Y:S03]  /*87470*/  STL [R1+0x19b0], R28 ;  /* 0x0019b01c01007387 */ /* 0x000fe60000100800 */
[----:B0-----:R-:W3:Y:S01]  /*87480*/  LDL.LU R5, [R1+0x19c4] ;  /* 0x0019c40001057983 */ /* 0x001ee20000300800 */
[----:B------:R-:W-:-:S05]  /*87490*/  IMAD.X R2, R2, 0x1, R0, P4 ;  /* 0x0000000102027824 */ /* 0x000fca00020e0600 */
[----:B------:R-:W-:Y:S04]  /*874a0*/  STL [R1+0x19d4], R2 ;  /* 0x0019d40201007387 */ /* 0x000fe80000100800 */
[----:B---3--:R0:W-:Y:S04]  /*874b0*/  STL [R1+0x2b78], R5 ;  /* 0x002b780501007387 */ /* 0x0081e80000100800 */
[----:B0-----:R-:W3:Y:S01]  /*874c0*/  LDL.LU R5, [R1+0x19a0] ;  /* 0x0019a00001057983 */ /* 0x001ee20000300800 */
[----:B--2---:R-:W-:-:S03]  /*874d0*/  IADD3 R3, P4, R3, R8, RZ ;  /* 0x0000000803037210 */ /* 0x004fc60007f9e0ff */
        /* <DEDUP_REMOVED lines=25> */
[----:B------:R0:W-:Y:S01]  /*87670*/  STL [R1+0x19a8], R3 ;  /* 0x0019a80301007387 */ /* 0x0001e20000100800 */
[----:B------:R-:W3:Y:S02]  /*87680*/  LDL.LU R29, [R1+0x1938] ;  /* 0x00193800011d7983 */ /* 0x000ee40000300800 */
[----:B------:R-:W3:Y:S01]  /*87690*/  LDL.LU R28, [R1+0x195c] ;  /* 0x00195c00011c7983 */ /* 0x000ee20000300800 */
[----:B0-----:R-:W3:Y:S01]  /*876a0*/  LDL.LU R3, [R1+0x1930] ;  /* 0x0019300001037983 */ /* 0x001ee20000300800 */
        /* <DEDUP_REMOVED lines=27> */
[----:B------:R-:W-:Y:S01]  /*87860*/  IMAD.X R18, R18, 0x1, R0, P5 ;  /* 0x0000000112127824 */ /* 0x000fe200028e0600 */
[-C--:B------:R-:W-:Y:S02]  /*87870*/  IADD3 R17, P5, R17, R8.reuse, RZ ;  /* 0x0000000811117210 */ /* 0x080fe40007fbe0ff */
        /* <DEDUP_REMOVED lines=21> */
[----:B------:R0:W-:Y:S01]  /*879d0*/  STL [R1+0x1948], R2 ;  /* 0x0019480201007387 */ /* 0x0001e20000100800 */
[----:B------:R-:W-:Y:S02]  /*879e0*/  STL [R1+0x1950], R15 ;  /* 0x0019500f01007387 */ /* 0x000fe40000100800 */
[--C-:B------:R-:W-:Y:S01]  /*879f0*/  IMAD.X R16, R16, 0x1, R0.reuse, P6 ;  /* 0x0000000110107824 */ /* 0x100fe200030e0600 */
[----:B0-----:R-:W2:Y:S01]  /*87a00*/  LDL.LU R2, [R1+0x1954] ;  /* 0x0019540001027983 */ /* 0x001ea20000300800 */
[----:B------:R-:W-:Y:S02]  /*87a10*/  STL [R1+0x1974], R19 ;  /* 0x0019741301007387 */ /* 0x000fe40000100800 */
[----:B------:R-:W-:Y:S02]  /*87a20*/  STL [R1+0x196c], R18 ;  /* 0x00196c1201007387 */ /* 0x000fe40000100800 */
[----:B------:R-:W-:Y:S01]  /*87a30*/  STL [R1+0x1940], R17 ;  /* 0x0019401101007387 */ /* 0x000fe20000100800 */
[----:B------:R-:W-:Y:S01]  /*87a40*/  STL [R1+0x1964], R16 ;  /* 0x0019641001007387 */ /* 0x000fe20000100800 */
[----:B------:R-:W3:Y:S01]  /*87a50*/  LDL.LU R5, [R1+0x1944] ;  /* 0x0019440001057983 */ /* 0x000ee20000300800 */
[----:B------:R-:W-:Y:S01]  /*87a60*/  IADD3 R29, P6, R29, R8, RZ ;  /* 0x000000081d1d7210 */ /* 0x000fe20007fde0ff */
[----:B------:R-:W-:-:S04]  /*87a70*/  IMAD.X R28, R28, 0x1, R0, P1 ;  /* 0x000000011c1c7824 */ /* 0x000fc800008e0600 */
[----:B------:R-:W-:Y:S04]  /*87a80*/  STL [R1+0x1938], R29 ;  /* 0x0019381d01007387 */ /* 0x000fe80000100800 */
[----:B---3--:R0:W-:Y:S01]  /*87a90*/  STL [R1+0x2b68], R5 ;  /* 0x002b680501007387 */ /* 0x0081e20000100800 */
[----:B------:R-:W-:Y:S03]  /*87aa0*/  STL [R1+0x195c], R28 ;  /* 0x00195c1c01007387 */ /* 0x000fe60000100800 */
[----:B0-----:R-:W3:Y:S01]  /*87ab0*/  LDL.LU R5, [R1+0x1920] ;  /* 0x0019200001057983 */ /* 0x001ee20000300800 */
[----:B------:R-:W-:-:S05]  /*87ac0*/  IADD3 R3, P1, R3, R8, RZ ;  /* 0x0000000803037210 */ /* 0x000fca0007f3e0ff */
[----:B------:R-:W-:Y:S04]  /*87ad0*/  STL [R1+0x1930], R3 ;  /* 0x0019300301007387 */ /* 0x000fe80000100800 */
        /* <DEDUP_REMOVED lines=25> */
[----:B------:R0:W-:Y:S02]  /*87c70*/  STL [R1+0x1954], R2 ;  /* 0x0019540201007387 */ /* 0x0001e40000100800 */
[----:B------:R-:W3:Y:S02]  /*87c80*/  LDL.LU R18, [R1+0x18c8] ;  /* 0x0018c80001127983 */ /* 0x000ee40000300800 */
[----:B------:R-:W3:Y:S01]  /*87c90*/  LDL.LU R17, [R1+0x18ec] ;  /* 0x0018ec0001117983 */ /* 0x000ee20000300800 */
[----:B------:R-:W3:Y:S01]  /*87ca0*/  LDL.LU R16, [R1+0x18c0] ;  /* 0x0018c00001107983 */ /* 0x000ee20000300800 */
[----:B------:R-:W3:Y:S02]  /*87cb0*/  LDL.LU R29, [R1+0x18e4] ;  /* 0x0018e400011d7983 */ /* 0x000ee40000300800 */
[----:B------:R-:W3:Y:S01]  /*87cc0*/  LDL.LU R28, [R1+0x18b8] ;  /* 0x0018b800011c7983 */ /* 0x000ee20000300800 */
        /* <DEDUP_REMOVED lines=24> */
[--C-:B------:R-:W-:Y:S01]  /*87e50*/  IMAD.X R14, R14, 0x1, R0.reuse, P1 ;  /* 0x000000010e0e7824 */ /* 0x100fe200008e0600 */
[-C--:B------:R-:W-:Y:S01]  /*87e60*/  IADD3 R15, P1, R15, R8.reuse, RZ ;  /* 0x000000080f0f7210 */ /* 0x080fe20007f3e0ff */
[--C-:B------:R-:W-:Y:S01]  /*87e70*/  IMAD.X R19, R19, 0x1, R0.reuse, P2 ;  /* 0x0000000113137824 */ /* 0x100fe200010e0600 */
[-C--:B------:R-:W-:Y:S01]  /*87e80*/  IADD3 R18, P2, R18, R8.reuse, RZ ;  /* 0x0000000812127210 */ /* 0x080fe20007f5e0ff */
[--C-:B------:R-:W-:Y:S01]  /*87e90*/  IMAD.X R17, R17, 0x1, R0.reuse, P3 ;  /* 0x0000000111117824 */ /* 0x100fe200018e0600 */
        /* <DEDUP_REMOVED lines=20> */
[----:B------:R0:W-:Y:S01]  /*87fe0*/  STL [R1+0x18d8], R3 ;  /* 0x0018d80301007387 */ /* 0x0001e20000100800 */
[----:B------:R-:W-:Y:S03]  /*87ff0*/  STL [R1+0x18e0], R7 ;  /* 0x0018e00701007387 */ /* 0x000fe60000100800 */
[----:B0-----:R-:W2:Y:S01]  /*88000*/  LDL.LU R3, [R1+0x18b0] ;  /* 0x0018b00001037983 */ /* 0x001ea20000300800 */
[----:B------:R-:W-:Y:S02]  /*88010*/  STL [R1+0x1904], R6 ;  /* 0x0019040601007387 */ /* 0x000fe40000100800 */
[----:B------:R-:W-:Y:S02]  /*88020*/  STL [R1+0x18fc], R14 ;  /* 0x0018fc0e01007387 */ /* 0x000fe40000100800 */
[----:B------:R-:W-:Y:S01]  /*88030*/  STL [R1+0x18d0], R15 ;  /* 0x0018d00f01007387 */ /* 0x000fe20000100800 */
[----:B------:R-:W-:Y:S01]  /*88040*/  STL [R1+0x18f4], R19 ;  /* 0x0018f41301007387 */ /* 0x000fe20000100800 */
[----:B------:R-:W-:Y:S02]  /*88050*/  STL [R1+0x18c8], R18 ;  /* 0x0018c81201007387 */ /* 0x000fe40000100800 */
[----:B------:R-:W-:Y:S02]  /*88060*/  STL [R1+0x18ec], R17 ;  /* 0x0018ec1101007387 */ /* 0x000fe40000100800 */
[----:B------:R-:W-:Y:S01]  /*88070*/  STL [R1+0x18c0], R16 ;  /* 0x0018c01001007387 */ /* 0x000fe20000100800 */
[----:B------:R-:W3:Y:S01]  /*88080*/  LDL.LU R5, [R1+0x18a0] ;  /* 0x0018a00001057983 */ /* 0x000ee20000300800 */
        /* <DEDUP_REMOVED lines=81> */
[----:B------:R-:W-:Y:S01]  /*885a0*/  STL [R1+0x1880], R27 ;  /* 0x0018801b01007387 */ /* 0x000fe20000100800 */
[-C--:B------:R-:W-:Y:S01]  /*885b0*/  IADD3 R23, P1, R23, R8.reuse, RZ ;  /* 0x0000000817177210 */ /* 0x080fe20007f3e0ff */
[----:B------:R-:W-:Y:S01]  /*885c0*/  STL [R1+0x18a4], R20 ;  /* 0x0018a41401007387 */ /* 0x000fe20000100800 */
[----:B------:R-:W-:Y:S01]  /*885d0*/  STL [R1+0x1878], R21 ;  /* 0x0018781501007387 */ /* 0x000fe20000100800 */
[----:B------:R-:W-:Y:S02]  /*885e0*/  STL [R1+0x189c], R22 ;  /* 0x00189c1601007387 */ /* 0x000fe40000100800 */
[----:B------:R0:W-:Y:S02]  /*885f0*/  STL [R1+0x1868], R28 ;  /* 0x0018681c01007387 */ /* 0x0001e40000100800 */
[----:B------:R-:W-:Y:S02]  /*88600*/  STL [R1+0x1870], R23 ;  /* 0x0018701701007387 */ /* 0x000fe40000100800 */
[--C-:B------:R-:W-:Y:S01]  /*88610*/  IMAD.X R16, R16, 0x1, R0.reuse, P1 ;  /* 0x0000000110107824 */ /* 0x100fe200008e0600 */
[----:B------:R-:W-:Y:S01]  /*88620*/  IADD3 R29, P1, R29, R8, RZ ;  /* 0x000000081d1d7210 */ /* 0x000fe20007f3e0ff */
        /* <DEDUP_REMOVED lines=11> */
[----:B------:R0:W-:Y:S01]  /*886e0*/  STL [R1+0x1838], R3 ;  /* 0x0018380301007387 */ /* 0x0001e20000100800 */
[----:B------:R-:W-:Y:S04]  /*886f0*/  STL [R1+0x1840], R29 ;  /* 0x0018401d01007387 */ /* 0x000fe80000100800 */
[----:B0-----:R-:W3:Y:S01]  /*88700*/  LDL.LU R3, [R1+0x1830] ;  /* 0x0018300001037983 */ /* 0x001ee20000300800 */
[----:B------:R-:W-:Y:S02]  /*88710*/  STL [R1+0x1864], R2 ;  /* 0x0018640201007387 */ /* 0x000fe40000100800 */
[----:B------:R-:W4:Y:S02]  /*88720*/  LDL.LU R5, [R1+0x184c] ;  /* 0x00184c0001057983 */ /* 0x000f240000300800 */
[----:B----4-:R0:W-:Y:S04]  /*88730*/  STL [R1+0x2b54], R5 ;  /* 0x002b540501007387 */ /* 0x0101e80000100800 */
[----:B0-----:R-:W4:Y:S01]  /*88740*/  LDL.LU R5, [R1+0x1828] ;  /* 0x0018280001057983 */ /* 0x001f220000300800 */
[----:B--2---:R-:W-:-:S03]  /*88750*/  IMAD.X R28, R28, 0x1, R0, P3 ;  /* 0x000000011c1c7824 */ /* 0x004fc600018e0600 */
[----:B----4-:R0:W-:Y:S04]  /*88760*/  STL [R1+0x2b58], R5 ;  /* 0x002b580501007387 */ /* 0x0101e80000100800 */
[----:B0-----:R-:W2:Y:S01]  /*88770*/  LDL.LU R5, [R1+0x1854] ;  /* 0x0018540001057983 */ /* 0x001ea20000300800 */
        /* <DEDUP_REMOVED lines=15> */
[----:B------:R0:W-:Y:S01]  /*88870*/  STL [R1+0x185c], R28 ;  /* 0x00185c1c01007387 */ /* 0x0001e20000100800 */
[----:B------:R-:W4:Y:S02]  /*88880*/  LDL.LU R7, [R1+0x180c] ;  /* 0x00180c0001077983 */ /* 0x000f240000300800 */
[----:B------:R-:W4:Y:S02]  /*88890*/  LDL.LU R6, [R1+0x17e0] ;  /* 0x0017e00001067983 */ /* 0x000f240000300800 */
[----:B------:R-:W4:Y:S01]  /*888a0*/  LDL.LU R14, [R1+0x1804] ;  /* 0x00180400010e7983 */ /* 0x000f220000300800 */
[----:B------:R-:W4:Y:S01]  /*888b0*/  LDL.LU R15, [R1+0x17d8] ;  /* 0x0017d800010f7983 */ /* 0x000f220000300800 */
[----:B------:R-:W4:Y:S02]  /*888c0*/  LDL.LU R19, [R1+0x17fc] ;  /* 0x0017fc0001137983 */ /* 0x000f240000300800 */
[----:B------:R-:W4:Y:S01]  /*888d0*/  LDL.LU R18, [R1+0x17d0] ;  /* 0x0017d00001127983 */ /* 0x000f220000300800 */
[----:B---3--:R-:W-:Y:S01]  /*888e0*/  IADD3 R3, P3, R3, R8, RZ ;  /* 0x0000000803037210 */ /* 0x008fe20007f7e0ff */
[----:B------:R-:W3:Y:S01]  /*888f0*/  LDL.LU R17, [R1+0x17f4] ;  /* 0x0017f40001117983 */ /* 0x000ee20000300800 */
[----:B------:R-:W3:Y:S02]  /*88900*/  LDL.LU R16, [R1+0x17c8] ;  /* 0x0017c80001107983 */ /* 0x000ee40000300800 */
[----:B------:R-:W3:Y:S02]  /*88910*/  LDL.LU R29, [R1+0x17ec] ;  /* 0x0017ec00011d7983 */ /* 0x000ee40000300800 */
[----:B0-----:R-:W3:Y:S01]  /*88920*/  LDL.LU R28, [R1+0x17c0] ;  /* 0x0017c000011c7983 */ /* 0x001ee20000300800 */
[----:B------:R0:W-:Y:S04]  /*88930*/  STL [R1+0x1830], R3 ;  /* 0x0018300301007387 */ /* 0x0001e80000100800 */
[----:B0-----:R-:W3:Y:S01]  /*88940*/  LDL.LU R3, [R1+0x17e4] ;  /* 0x0017e40001037983 */ /* 0x001ee20000300800 */
        /* <DEDUP_REMOVED lines=24> */
[--C-:B---3--:R-:W-:Y:S01]  /*88ad0*/  IMAD.X R17, R17, 0x1, R0.reuse, P4 ;  /* 0x0000000111117824 */ /* 0x108fe200020e0600 */
        /* <DEDUP_REMOVED lines=9> */
[--C-:B------:R-:W-:Y:S02]  /*88b70*/  IMAD.X R2, R2, 0x1, R0.reuse, P5 ;  /* 0x0000000102027824 */ /* 0x100fe400028e0600 */
[----:B------:R-:W-:Y:S01]  /*88b80*/  STL [R1+0x1834], R25 ;  /* 0x0018341901007387 */ /* 0x000fe20000100800 */
[----:B------:R-:W-:Y:S01]  /*88b90*/  STL [R1+0x1808], R26 ;  /* 0x0018081a01007387 */ /* 0x000fe20000100800 */
[----:B------:R-:W-:Y:S02]  /*88ba0*/  STL [R1+0x182c], R27 ;  /* 0x00182c1b01007387 */ /* 0x000fe40000100800 */
[----:B------:R-:W-:Y:S01]  /*88bb0*/  STL [R1+0x1800], R20 ;  /* 0x0018001401007387 */ /* 0x000fe20000100800 */
[-C--:B------:R-:W-:Y:S01]  /*88bc0*/  IADD3 R23, P5, R23, R8.reuse, RZ ;  /* 0x0000000817177210 */ /* 0x080fe20007fbe0ff */
[----:B------:R0:W-:Y:S01]  /*88bd0*/  STL [R1+0x181c], R2 ;  /* 0x00181c0201007387 */ /* 0x0001e20000100800 */
[----:B------:R-:W-:Y:S03]  /*88be0*/  STL [R1+0x1824], R21 ;  /* 0x0018241501007387 */ /* 0x000fe60000100800 */
[--C-:B------:R-:W-:Y:S01]  /*88bf0*/  IMAD.X R29, R29, 0x1, R0.reuse, P5 ;  /* 0x000000011d1d7824 */ /* 0x100fe200028e0600 */
        /* <DEDUP_REMOVED lines=8> */
[-C--:B------:R-:W-:Y:S01]  /*88c80*/  IADD3 R28, P5, R28, R8.reuse, RZ ;  /* 0x000000081c1c7210 */ /* 0x080fe20007fbe0ff */
[----:B------:R-:W-:Y:S01]  /*88c90*/  STL [R1+0x17d8], R15 ;  /* 0x0017d80f01007387 */ /* 0x000fe20000100800 */
[----:B------:R-:W-:Y:S02]  /*88ca0*/  STL [R1+0x17fc], R19 ;  /* 0x0017fc1301007387 */ /* 0x000fe40000100800 */
[----:B------:R-:W-:Y:S02]  /*88cb0*/  STL [R1+0x17d0], R18 ;  /* 0x0017d01201007387 */ /* 0x000fe40000100800 */
[----:B------:R-:W-:Y:S01]  /*88cc0*/  STL [R1+0x17f4], R17 ;  /* 0x0017f41101007387 */ /* 0x000fe20000100800 */
[----:B------:R0:W-:Y:S01]  /*88cd0*/  STL [R1+0x17c0], R28 ;  /* 0x0017c01c01007387 */ /* 0x0001e20000100800 */
[----:B------:R-:W-:Y:S03]  /*88ce0*/  STL [R1+0x17c8], R16 ;  /* 0x0017c81001007387 */ /* 0x000fe60000100800 */
[----:B0-----:R-:W3:Y:S01]  /*88cf0*/  LDL.LU R28, [R1+0x17dc] ;  /* 0x0017dc00011c7983 */ /* 0x001ee20000300800 */
[----:B------:R-:W-:Y:S02]  /*88d00*/  STL [R1+0x17ec], R29 ;  /* 0x0017ec1d01007387 */ /* 0x000fe40000100800 */
[----:B------:R-:W4:Y:S02]  /*88d10*/  LDL.LU R5, [R1+0x17a8] ;  /* 0x0017a80001057983 */ /* 0x000f240000300800 */
[----:B------:R-:W-:Y:S01]  /*88d20*/  IMAD.X R3, R3, 0x1, R0, P6 ;  /* 0x0000000103037824 */ /* 0x000fe200030e0600 */
[----:B----4-:R0:W-:Y:S04]  /*88d30*/  STL [R1+0x2b4c], R5 ;  /* 0x002b4c0501007387 */ /* 0x0101e80000100800 */
[----:B0-----:R-:W4:Y:S01]  /*88d40*/  LDL.LU R5, [R1+0x17d4] ;  /* 0x0017d40001057983 */ /* 0x001f220000300800 */
[----:B------:R-:W-:Y:S01]  /*88d50*/  STL [R1+0x17e4], R3 ;  /* 0x0017e40301007387 */ /* 0x000fe20000100800 */
[----:B--2---:R-:W-:-:S02]  /*88d60*/  IADD3 R2, P6, R2, R8, RZ ;  /* 0x0000000802027210 */ /* 0x004fc40007fde0ff */
        /* <DEDUP_REMOVED lines=15> */
[----:B------:R0:W-:Y:S02]  /*88e60*/  STL [R1+0x17b8], R2 ;  /* 0x0017b80201007387 */ /* 0x0001e40000100800 */
        /* <DEDUP_REMOVED lines=8> */
[----:B---3--:R-:W-:Y:S01]  /*88ef0*/  IMAD.X R28, R28, 0x1, R0, P1 ;  /* 0x000000011c1c7824 */ /* 0x008fe200008e0600 */
[----:B------:R-:W3:Y:S01]  /*88f00*/  LDL.LU R17, [R1+0x1750] ;  /* 0x0017500001117983 */ /* 0x000ee20000300800 */
[----:B0-----:R-:W3:Y:S02]  /*88f10*/  LDL.LU R2, [R1+0x1774] ;  /* 0x0017740001027983 */ /* 0x001ee40000300800 */
[----:B------:R-:W3:Y:S02]  /*88f20*/  LDL.LU R16, [R1+0x1748] ;  /* 0x0017480001107983 */ /* 0x000ee40000300800 */
[----:B------:R-:W3:Y:S01]  /*88f30*/  LDL.LU R29, [R1+0x176c] ;  /* 0x00176c00011d7983 */ /* 0x000ee20000300800 */
[----:B------:R0:W-:Y:S04]  /*88f40*/  STL [R1+0x17dc], R28 ;  /* 0x0017dc1c01007387 */ /* 0x0001e80000100800 */
[----:B0-----:R-:W3:Y:S01]  /*88f50*/  LDL.LU R28, [R1+0x1740] ;  /* 0x00174000011c7983 */ /* 0x001ee20000300800 */
[----:B--2---:R-:W-:-:S05]  /*88f60*/  IADD3 R5, P1, R5, R8, RZ ;  /* 0x0000000805057210 */ /* 0x004fca0007f3e0ff */
[----:B------:R0:W-:Y:S04]  /*88f70*/  STL [R1+0x17b0], R5 ;  /* 0x0017b00501007387 */ /* 0x0001e80000100800 */
[----:B0-----:R-:W2:Y:S02]  /*88f80*/  LDL.LU R5, [R1+0x2b50] ;  /* 0x002b500001057983 */ /* 0x001ea40000300800 */
[----:B--2---:R-:W-:-:S05]  /*88f90*/  IMAD.X R5, R5, 0x1, R0, P2 ;  /* 0x0000000105057824 */ /* 0x004fca00010e0600 */
[----:B------:R0:W-:Y:S04]  /*88fa0*/  STL [R1+0x17d4], R5 ;  /* 0x0017d40501007387 */ /* 0x0001e80000100800 */
[----:B0-----:R-:W2:Y:S01]  /*88fb0*/  LDL.LU R5, [R1+0x2b4c] ;  /* 0x002b4c0001057983 */ /* 0x001ea20000300800 */
[--C-:B----4-:R-:W-:Y:S01]  /*88fc0*/  IMAD.X R9, R9, 0x1, R0.reuse, P3 ;  /* 0x0000000109097824 */ /* 0x110fe200018e0600 */
        /* <DEDUP_REMOVED lines=18> */
[----:B---3--:R-:W-:-:S02]  /*890f0*/  IADD3 R17, P1, R17, R8, RZ ;  /* 0x0000000811117210 */ /* 0x008fc40007f3e0ff */
        /* <DEDUP_REMOVED lines=10> */
[----:B------:R0:W-:Y:S01]  /*891a0*/  STL [R1+0x1780], R3 ;  /* 0x0017800301007387 */ /* 0x0001e20000100800 */
[-C--:B------:R-:W-:Y:S01]  /*891b0*/  IADD3 R22, P2, R22, R8.reuse, RZ ;  /* 0x0000000816167210 */ /* 0x080fe20007f5e0ff */
[----:B------:R-:W-:Y:S02]  /*891c0*/  STL [R1+0x1788], R27 ;  /* 0x0017881b01007387 */ /* 0x000fe40000100800 */
[----:B0-----:R-:W2:Y:S01]  /*891d0*/  LDL.LU R3, [R1+0x1764] ;  /* 0x0017640001037983 */ /* 0x001ea20000300800 */
        /* <DEDUP_REMOVED lines=16> */
[----:B------:R-:W4:Y:S01]  /*892e0*/  LDL.LU R5, [R1+0x1754] ;  /* 0x0017540001057983 */ /* 0x000f220000300800 */
[----:B------:R-:W-:Y:S01]  /*892f0*/  IADD3 R16, P2, R16, R8, RZ ;  /* 0x0000000810107210 */ /* 0x000fe20007f5e0ff */
[----:B------:R-:W-:-:S04]  /*89300*/  IMAD.X R29, R29, 0x1, R0, P3 ;  /* 0x000000011d1d7824 */ /* 0x000fc800018e0600 */
[----:B------:R-:W-:Y:S04]  /*89310*/  STL [R1+0x1748], R16 ;  /* 0x0017481001007387 */ /* 0x000fe80000100800 */
[----:B----4-:R0:W-:Y:S01]  /*89320*/  STL [R1+0x2b44], R5 ;  /* 0x002b440501007387 */ /* 0x0101e20000100800 */
[----:B------:R-:W-:Y:S03]  /*89330*/  STL [R1+0x176c], R29 ;  /* 0x00176c1d01007387 */ /* 0x000fe60000100800 */
[----:B0-----:R-:W4:Y:S01]  /*89340*/  LDL.LU R5, [R1+0x1730] ;  /* 0x0017300001057983 */ /* 0x001f220000300800 */
[----:B------:R-:W-:-:S05]  /*89350*/  IADD3 R28, P3, R28, R8, RZ ;  /* 0x000000081c1c7210 */ /* 0x000fca0007f7e0ff */
[----:B------:R-:W-:Y:S01]  /*89360*/  STL [R1+0x1740], R28 ;  /* 0x0017401c01007387 */ /* 0x000fe20000100800 */
        /* <DEDUP_REMOVED lines=24> */
[----:B---3--:R-:W-:Y:S01]  /*894f0*/  IADD3 R2, P4, R2, R8, RZ ;  /* 0x0000000802027210 */ /* 0x008fe20007f9e0ff */
[----:B0-----:R-:W3:Y:S01]  /*89500*/  LDL.LU R3, [R1+0x16d8] ;  /* 0x0016d80001037983 */ /* 0x001ee20000300800 */
[----:B------:R-:W3:Y:S01]  /*89510*/  LDL.LU R18, [R1+0x16fc] ;  /* 0x0016fc0001127983 */ /* 0x000ee20000300800 */
[----:B------:R-:W3:Y:S02]  /*89520*/  LDL.LU R17, [R1+0x16d0] ;  /* 0x0016d00001117983 */ /* 0x000ee40000300800 */
[----:B------:R-:W3:Y:S02]  /*89530*/  LDL.LU R16, [R1+0x16f4] ;  /* 0x0016f40001107983 */ /* 0x000ee40000300800 */
[----:B------:R0:W-:Y:S01]  /*89540*/  STL [R1+0x1738], R2 ;  /* 0x0017380201007387 */ /* 0x0001e20000100800 */
[----:B------:R-:W3:Y:S04]  /*89550*/  LDL.LU R29, [R1+0x16c8] ;  /* 0x0016c800011d7983 */ /* 0x000ee80000300800 */
        /* <DEDUP_REMOVED lines=11> */
[--C-:B------:R-:W-:Y:S02]  /*89610*/  IMAD.X R28, R28, 0x1, R0.reuse, P4 ;  /* 0x000000011c1c7824 */ /* 0x100fe400020e0600 */
[----:B------:R-:W-:Y:S01]  /*89620*/  IMAD.X R25, R25, 0x1, R0, P3 ;  /* 0x0000000119197824 */ /* 0x000fe200018e0600 */
[----:B------:R-:W-:-:S02]  /*89630*/  IADD3 R26, P3, R26, R8, RZ ;  /* 0x000000081a1a7210 */ /* 0x000fc40007f7e0ff */
[-C--:B------:R-:W-:Y:S01]  /*89640*/  IADD3 R27, P4, R27, R8.reuse, RZ ;  /* 0x000000081b1b7210 */ /* 0x080fe20007f9e0ff */
[--C-:B------:R-:W-:Y:S01]  /*89650*/  IMAD.X R20, R20, 0x1, R0.reuse, P5 ;  /* 0x0000000114147824 */ /* 0x100fe200028e0600 */
[-C--:B------:R-:W-:Y:S01]  /*89660*/  IADD3 R21, P5, R21, R8.reuse, RZ ;  /* 0x0000000815157210 */ /* 0x080fe20007fbe0ff */
[--C-:B------:R-:W-:Y:S01]  /*89670*/  IMAD.X R11, R11, 0x1, R0.reuse, P1 ;  /* 0x000000010b0b7824 */ /* 0x100fe200008e0600 */
[-C--:B------:R-:W-:Y:S01]  /*89680*/  IADD3 R10, P1, R10, R8.reuse, RZ ;  /* 0x000000080a0a7210 */ /* 0x080fe20007f3e0ff */
[--C-:B------:R-:W-:Y:S01]  /*89690*/  IMAD.X R7, R7, 0x1, R0.reuse, P2 ;  /* 0x0000000107077824 */ /* 0x100fe200010e0600 */
[-C--:B------:R-:W-:Y:S01]  /*896a0*/  IADD3 R6, P2, R6, R8.reuse, RZ ;  /* 0x0000000806067210 */ /* 0x080fe20007f5e0ff */
[--C-:B------:R-:W-:Y:S02]  /*896b0*/  IMAD.X R14, R14, 0x1, R0.reuse, P3 ;  /* 0x000000010e0e7824 */ /* 0x100fe400018e0600 */
[----:B------:R-:W-:Y:S01]  /*896c0*/  IMAD.X R19, R19, 0x1, R0, P4 ;  /* 0x0000000113137824 */ /* 0x000fe200020e0600 */
[----:B---3--:R-:W-:-:S02]  /*896d0*/  IADD3 R3, P4, R3, R8, RZ ;  /* 0x0000000803037210 */ /* 0x008fc40007f9e0ff */
        /* <DEDUP_REMOVED lines=11> */
[----:B------:R0:W-:Y:S02]  /*89790*/  STL [R1+0x1734], R28 ;  /* 0x0017341c01007387 */ /* 0x0001e40000100800 */
[----:B------:R-:W-:Y:S02]  /*897a0*/  STL [R1+0x173c], R25 ;  /* 0x00173c1901007387 */ /* 0x000fe40000100800 */
[--C-:B------:R-:W-:Y:S01]  /*897b0*/  IMAD.X R22, R22, 0x1, R0.reuse, P6 ;  /* 0x0000000116167824 */ /* 0x100fe200030e0600 */
[-C--:B------:R-:W-:Y:S01]  /*897c0*/  IADD3 R23, P6, R23, R8.reuse, RZ ;  /* 0x0000000817177210 */ /* 0x080fe20007fde0ff */
        /* <DEDUP_REMOVED lines=16> */
[----:B------:R-:W-:Y:S02]  /*898d0*/  STL [R1+0x16fc], R18 ;  /* 0x0016fc1201007387 */ /* 0x000fe40000100800 */
[----:B------:R-:W-:Y:S01]  /*898e0*/  STL [R1+0x16d0], R17 ;  /* 0x0016d01101007387 */ /* 0x000fe20000100800 */
[----:B------:R-:W4:Y:S01]  /*898f0*/  LDL.LU R5, [R1+0x16b0] ;  /* 0x0016b00001057983 */ /* 0x000f220000300800 */
[----:B------:R-:W-:Y:S01]  /*89900*/  IMAD.X R16, R16, 0x1, R0, P6 ;  /* 0x0000000110107824 */ /* 0x000fe200030e0600 */
[----:B------:R-:W-:-:S04]  /*89910*/  IADD3 R29, P6, R29, R8, RZ ;  /* 0x000000081d1d7210 */ /* 0x000fc80007fde0ff */
[----:B------:R-:W-:Y:S04]  /*89920*/  STL [R1+0x16f4], R16 ;  /* 0x0016f41001007387 */ /* 0x000fe80000100800 */
[----:B----4-:R0:W-:Y:S01]  /*89930*/  STL [R1+0x2b3c], R5 ;  /* 0x002b3c0501007387 */ /* 0x0101e20000100800 */
[----:B------:R-:W-:Y:S03]  /*89940*/  STL [R1+0x16c8], R29 ;  /* 0x0016c81d01007387 */ /* 0x000fe60000100800 */
[----:B0-----:R-:W4:Y:S01]  /*89950*/  LDL.LU R5, [R1+0x16dc] ;  /* 0x0016dc0001057983 */ /* 0x001f220000300800 */
[----:B------:R-:W-:-:S05]  /*89960*/  IMAD.X R2, R2, 0x1, R0, P1 ;  /* 0x0000000102027824 */ /* 0x000fca00008e0600 */
[----:B------:R-:W-:Y:S01]  /*89970*/  STL [R1+0x16ec], R2 ;  /* 0x0016ec0201007387 */ /* 0x000fe20000100800 */
[----:B--2---:R-:W-:-:S03]  /*89980*/  IADD3 R28, P1, R28, R8, RZ ;  /* 0x000000081c1c7210 */ /* 0x004fc60007f3e0ff */
        /* <DEDUP_REMOVED lines=20> */
[----:B------:R-:W4:Y:S02]  /*89ad0*/  LDL.LU R14, [R1+0x1668] ;  /* 0x00166800010e7983 */ /* 0x000f240000300800 */
[----:B---3--:R-:W-:Y:S01]  /*89ae0*/  IMAD.X R3, R3, 0x1, R0, P2 ;  /* 0x0000000103037824 */ /* 0x008fe200010e0600 */
[----:B0-----:R-:W3:Y:S01]  /*89af0*/  LDL.LU R28, [R1+0x168c] ;  /* 0x00168c00011c7983 */ /* 0x001ee20000300800 */
[----:B------:R-:W3:Y:S02]  /*89b00*/  LDL.LU R15, [R1+0x1660] ;  /* 0x00166000010f7983 */ /* 0x000ee40000300800 */
[----:B------:R-:W3:Y:S02]  /*89b10*/  LDL.LU R19, [R1+0x1684] ;  /* 0x0016840001137983 */ /* 0x000ee40000300800 */
[----:B------:R-:W3:Y:S01]  /*89b20*/  LDL.LU R18, [R1+0x1658] ;  /* 0x0016580001127983 */ /* 0x000ee20000300800 */
[----:B------:R0:W-:Y:S01]  /*89b30*/  STL [R1+0x16e4], R3 ;  /* 0x0016e40301007387 */ /* 0x0001e20000100800 */
[----:B------:R-:W3:Y:S02]  /*89b40*/  LDL.LU R17, [R1+0x167c] ;  /* 0x00167c0001117983 */ /* 0x000ee40000300800 */
        /* <DEDUP_REMOVED lines=23> */
[--C-:B---3--:R-:W-:Y:S02]  /*89cc0*/  IMAD.X R28, R28, 0x1, R0.reuse, P1 ;  /* 0x000000011c1c7824 */ /* 0x108fe400008e0600 */
[----:B------:R-:W-:Y:S01]  /*89cd0*/  IMAD.X R6, R6, 0x1, R0, P6 ;  /* 0x0000000106067824 */ /* 0x000fe200030e0600 */
[----:B------:R-:W-:-:S02]  /*89ce0*/  IADD3 R14, P6, R14, R8, RZ ;  /* 0x000000080e0e7210 */ /* 0x000fc40007fde0ff */
        /* <DEDUP_REMOVED lines=8> */
[----:B------:R0:W-:Y:S01]  /*89d70*/  STL [R1+0x1698], R2 ;  /* 0x0016980201007387 */ /* 0x0001e20000100800 */
        /* <DEDUP_REMOVED lines=18> */
[----:B0-----:R-:W3:Y:S01]  /*89ea0*/  LDL.LU R28, [R1+0x1640] ;  /* 0x00164000011c7983 */ /* 0x001ee20000300800 */
[----:B------:R-:W-:Y:S02]  /*89eb0*/  STL [R1+0x1668], R14 ;  /* 0x0016680e01007387 */ /* 0x000fe40000100800 */
[----:B------:R-:W-:Y:S02]  /*89ec0*/  STL [R1+0x1660], R15 ;  /* 0x0016600f01007387 */ /* 0x000fe40000100800 */
[----:B------:R-:W-:Y:S01]  /*89ed0*/  STL [R1+0x1684], R19 ;  /* 0x0016841301007387 */ /* 0x000fe20000100800 */
[----:B------:R-:W-:Y:S01]  /*89ee0*/  STL [R1+0x1658], R18 ;  /* 0x0016581201007387 */ /* 0x000fe20000100800 */
        /* <DEDUP_REMOVED lines=36> */
[----:B------:R-:W3:Y:S01]  /*8a130*/  LDL.LU R19, [R1+0x15e0] ;  /* 0x0015e00001137983 */ /* 0x000ee20000300800 */
[----:B------:R-:W3:Y:S02]  /*8a140*/  LDL.LU R18, [R1+0x1604] ;  /* 0x0016040001127983 */ /* 0x000ee40000300800 */
[----:B------:R-:W3:Y:S02]  /*8a150*/  LDL.LU R17, [R1+0x15d8] ;  /* 0x0015d80001117983 */ /* 0x000ee40000300800 */
[----:B------:R-:W3:Y:S01]  /*8a160*/  LDL.LU R16, [R1+0x15fc] ;  /* 0x0015fc0001107983 */ /* 0x000ee20000300800 */
        /* <DEDUP_REMOVED lines=8> */
[--C-:B----4-:R-:W-:Y:S02]  /*8a1f0*/  IMAD.X R3, R3, 0x1, R0.reuse, P3 ;  /* 0x0000000103037824 */ /* 0x110fe400018e0600 */
        /* <DEDUP_REMOVED lines=11> */
[-C--:B---3--:R-:W-:Y:S02]  /*8a2b0*/  IADD3 R2, P3, R2, R8.reuse, RZ ;  /* 0x0000000802027210 */ /* 0x088fe40007f7e0ff */
        /* <DEDUP_REMOVED lines=46> */
[-C--:B--2---:R-:W-:Y:S01]  /*8a5a0*/  IADD3 R3, P2, R3, R8.reuse, RZ ;  /* 0x0000000803037210 */ /* 0x084fe20007f5e0ff */
[----:B---3--:R-:W-:Y:S02]  /*8a5b0*/  IMAD.X R2, R2, 0x1, R0, P3 ;  /* 0x0000000102027824 */ /* 0x008fe400018e0600 */
[----:B----4-:R0:W-:Y:S04]  /*8a5c0*/  STL [R1+0x2b30], R5 ;  /* 0x002b300501007387 */ /* 0x0101e80000100800 */
[----:B0-----:R-:W2:Y:S01]  /*8a5d0*/  LDL.LU R5, [R1+0x15c0] ;  /* 0x0015c00001057983 */ /* 0x001ea20000300800 */
[----:B------:R-:W3:Y:S02]  /*8a5e0*/  LDL.LU R9, [R1+0x15dc] ;  /* 0x0015dc0001097983 */ /* 0x000ee40000300800 */
[----:B------:R-:W4:Y:S02]  /*8a5f0*/  LDL.LU R28, [R1+0x15b0] ;  /* 0x0015b000011c7983 */ /* 0x000f240000300800 */
        /* <DEDUP_REMOVED lines=36> */
[--C-:B------:R-:W-:Y:S02]  /*8a840*/  IMAD.X R12, R12, 0x1, R0.reuse, P1 ;  /* 0x000000010c0c7824 */ /* 0x100fe400008e0600 */
[----:B------:R0:W-:Y:S01]  /*8a850*/  STL [R1+0x15b0], R28 ;  /* 0x0015b01c01007387 */ /* 0x0001e20000100800 */
        /* <DEDUP_REMOVED lines=19> */
[----:B0-----:R-:W2:Y:S02]  /*8a990*/  LDL.LU R28, [R1+0x1574] ;  /* 0x00157400011c7983 */ /* 0x001ea40000300800 */
        /* <DEDUP_REMOVED lines=13> */
[----:B------:R0:W-:Y:S01]  /*8aa70*/  STL [R1+0x15a4], R3 ;  /* 0x0015a40301007387 */ /* 0x0001e20000100800 */
[----:B------:R-:W-:Y:S01]  /*8aa80*/  STL [R1+0x15ac], R23 ;  /* 0x0015ac1701007387 */ /* 0x000fe20000100800 */
[----:B------:R-:W-:Y:S01]  /*8aa90*/  IMAD.X R17, R17, 0x1, R0, P4 ;  /* 0x0000000111117824 */ /* 0x000fe200020e0600 */
[----:B------:R-:W-:-:S02]  /*8aaa0*/  IADD3 R16, P4, R16, R8, RZ ;  /* 0x0000000810107210 */ /* 0x000fc40007f9e0ff */
        /* <DEDUP_REMOVED lines=10> */
[----:B------:R-:W4:Y:S02]  /*8ab50*/  LDL.LU R4, [R1+0x156c] ;  /* 0x00156c0001047983 */ /* 0x000f240000300800 */
[----:B------:R-:W-:Y:S01]  /*8ab60*/  STL [R1+0x1558], R16 ;  /* 0x0015581001007387 */ /* 0x000fe20000100800 */
[----:B------:R0:W-:Y:S01]  /*8ab70*/  STL [R1+0x1550], R2 ;  /* 0x0015500201007387 */ /* 0x0001e20000100800 */
[----:B------:R-:W-:Y:S03]  /*8ab80*/  STL [R1+0x157c], R29 ;  /* 0x00157c1d01007387 */ /* 0x000fe60000100800 */
[----:B0-----:R-:W2:Y:S04]  /*8ab90*/  LDL.LU R2, [R1+0x1564] ;  /* 0x0015640001027983 */ /* 0x001ea80000300800 */
[----:B--2---:R0:W-:Y:S04]  /*8aba0*/  STL [R1+0x2b28], R2 ;  /* 0x002b280201007387 */ /* 0x0041e80000100800 */
[----:B0-----:R-:W2:Y:S01]  /*8abb0*/  LDL.LU R2, [R1+0x1540] ;  /* 0x0015400001027983 */ /* 0x001ea20000300800 */
[----:B------:R-:W-:-:S02]  /*8abc0*/  IMAD.X R28, R28, 0x1, R0, P6 ;  /* 0x000000011c1c7824 */ /* 0x000fc400030e0600 */
[----:B------:R-:W2:Y:S02]  /*8abd0*/  LDL.LU R5, [R1+0x1538] ;  /* 0x0015380001057983 */ /* 0x000ea40000300800 */
[----:B------:R-:W2:Y:S01]  /*8abe0*/  LDL.LU R9, [R1+0x155c] ;  /* 0x00155c0001097983 */ /* 0x000ea20000300800 */
[----:B------:R-:W2:Y:S01]  /*8abf0*/  LDL.LU R13, [R1+0x1530] ;  /* 0x00153000010d7983 */ /* 0x000ea20000300800 */
[----:B------:R-:W2:Y:S02]  /*8ac00*/  LDL.LU R12, [R1+0x1554] ;  /* 0x00155400010c7983 */ /* 0x000ea40000300800 */
[----:B------:R0:W-:Y:S02]  /*8ac10*/  STL [R1+0x1574], R28 ;  /* 0x0015741c01007387 */ /* 0x0001e40000100800 */
        /* <DEDUP_REMOVED lines=9> */
[----:B---3--:R-:W-:Y:S01]  /*8acb0*/  IADD3 R3, P6, R3, R8, RZ ;  /* 0x0000000803037210 */ /* 0x008fe20007fde0ff */
[----:B------:R-:W3:Y:S01]  /*8acc0*/  LDL.LU R10, [R1+0x152c] ;  /* 0x00152c00010a7983 */ /* 0x000ee20000300800 */
        /* <DEDUP_REMOVED lines=8> */
[----:B----4-:R-:W-:-:S02]  /*8ad50*/  IMAD.X R4, R4, 0x1, R0, P1 ;  /* 0x0000000104047824 */ /* 0x010fc400008e0600 */
[----:B------:R-:W4:Y:S02]  /*8ad60*/  LDL.LU R16, [R1+0x150c] ;  /* 0x00150c0001107983 */ /* 0x000f240000300800 */
[----:B------:R-:W3:Y:S01]  /*8ad70*/  LDL.LU R29, [R1+0x14e0] ;  /* 0x0014e000011d7983 */ /* 0x000ee20000300800 */
[----:B0-----:R-:W3:Y:S01]  /*8ad80*/  LDL.LU R28, [R1+0x1504] ;  /* 0x00150400011c7983 */ /* 0x001ee20000300800 */
[----:B-1----:R-:W3:Y:S02]  /*8ad90*/  LDL.LU R3, [R1+0x14d8] ;  /* 0x0014d80001037983 */ /* 0x002ee40000300800 */
[----:B------:R-:W-:Y:S01]  /*8ada0*/  STL [R1+0x156c], R4 ;  /* 0x00156c0401007387 */ /* 0x000fe20000100800 */
[----:B--2---:R-:W-:-:S05]  /*8adb0*/  IADD3 R2, P1, R2, R8, RZ ;  /* 0x0000000802027210 */ /* 0x004fca0007f3e0ff */
[----:B------:R0:W-:Y:S04]  /*8adc0*/  STL [R1+0x1540], R2 ;  /* 0x0015400201007387 */ /* 0x0001e80000100800 */
[----:B0-----:R-:W2:Y:S01]  /*8add0*/  LDL.LU R2, [R1+0x2b28] ;  /* 0x002b280001027983 */ /* 0x001ea20000300800 */
[----:B------:R-:W-:-:S04]  /*8ade0*/  IMAD.MOV.U32 R4, RZ, RZ, c[0x0][0x18c] ;  /* 0x00006300ff047624 */ /* 0x000fc800078e00ff */
[----:B------:R-:W-:Y:S02]  /*8adf0*/  IMAD.SHL.U32 R4, R4, 0x80, RZ ;  /* 0x0000008004047824 */ /* 0x000fe400078e00ff */
[--C-:B------:R-:W-:Y:S02]  /*8ae00*/  IMAD.X R9, R9, 0x1, R0.reuse, P3 ;  /* 0x0000000109097824 */ /* 0x100fe400018e0600 */
[----:B------:R-:W-:Y:S02]  /*8ae10*/  IMAD.SHL.U32 R4, R4, 0x2, RZ ;  /* 0x0000000204047824 */ /* 0x000fe400078e00ff */
[----:B--2---:R-:W-:-:S05]  /*8ae20*/  IMAD.X R2, R2, 0x1, R0, P2 ;  /* 0x0000000102027824 */ /* 0x004fca00010e0600 */
[----:B------:R0:W-:Y:S04]  /*8ae30*/  STL [R1+0x1564], R2 ;  /* 0x0015640201007387 */ /* 0x0001e80000100800 */
[----:B0-----:R-:W2:Y:S01]  /*8ae40*/  LDL.LU R2, [R1+0x2b24] ;  /* 0x002b240001027983 */ /* 0x001ea20000300800 */
[-C--:B------:R-:W-:Y:S02]  /*8ae50*/  IADD3 R5, P2, R5, R8.reuse, RZ ;  /* 0x0000000805057210 */ /* 0x080fe40007f5e0ff */
[----:B------:R-:W-:Y:S01]  /*8ae60*/  IADD3 R13, P3, R13, R8, RZ ;  /* 0x000000080d0d7210 */ /* 0x000fe20007f7e0ff */
[--C-:B------:R-:W-:Y:S01]  /*8ae70*/  IMAD.X R12, R12, 0x1, R0.reuse, P4 ;  /* 0x000000010c0c7824 */ /* 0x100fe200020e0600 */
[-C--:B------:R-:W-:Y:S01]  /*8ae80*/  IADD3 R24, P4, R24, R4.reuse, RZ ;  /* 0x0000000418187210 */ /* 0x080fe20007f9e0ff */
[--C-:B------:R-:W-:Y:S01]  /*8ae90*/  IMAD.X R25, R25, 0x1, R0.reuse, P5 ;  /* 0x0000000119197824 */ /* 0x100fe200028e0600 */
[----:B------:R-:W-:Y:S01]  /*8aea0*/  STL [R1+0x1538], R5 ;  /* 0x0015380501007387 */ /* 0x000fe20000100800 */
[----:B------:R-:W-:Y:S01]  /*8aeb0*/  STL [R1+0x155c], R9 ;  /* 0x00155c0901007387 */ /* 0x000fe20000100800 */
[-C--:B------:R-:W-:Y:S01]  /*8aec0*/  IADD3 R26, P5, R26, R4.reuse, RZ ;  /* 0x000000041a1a7210 */ /* 0x080fe20007fbe0ff */
[----:B------:R-:W-:Y:S02]  /*8aed0*/  STL [R1+0x1530], R13 ;  /* 0x0015300d01007387 */ /* 0x000fe40000100800 */
[--C-:B------:R-:W-:Y:S01]  /*8aee0*/  IMAD.X R27, R27, 0x1, R0.reuse, P6 ;  /* 0x000000011b1b7824 */ /* 0x100fe200030e0600 */
[----:B------:R-:W-:Y:S01]  /*8aef0*/  STL [R1+0x1554], R12 ;  /* 0x0015540c01007387 */ /* 0x000fe20000100800 */
[-C--:B------:R-:W-:Y:S01]  /*8af00*/  IADD3 R20, P6, R20, R4.reuse, RZ ;  /* 0x0000000414147210 */ /* 0x080fe20007fde0ff */
[----:B------:R-:W-:Y:S02]  /*8af10*/  STL [R1+0x1528], R24 ;  /* 0x0015281801007387 */ /* 0x000fe40000100800 */
[--C-:B------:R-:W-:Y:S01]  /*8af20*/  IMAD.X R21, R21, 0x1, R0.reuse, P1 ;  /* 0x0000000115157824 */ /* 0x100fe200008e0600 */
[----:B------:R-:W-:Y:S01]  /*8af30*/  STL [R1+0x154c], R25 ;  /* 0x00154c1901007387 */ /* 0x000fe20000100800 */
[-C--:B------:R-:W-:Y:S01]  /*8af40*/  IADD3 R22, P1, R22, R4.reuse, RZ ;  /* 0x0000000416167210 */ /* 0x080fe20007f3e0ff */
[----:B------:R-:W-:Y:S02]  /*8af50*/  STL [R1+0x1520], R26 ;  /* 0x0015201a01007387 */ /* 0x000fe40000100800 */
[----:B------:R-:W-:Y:S02]  /*8af60*/  STL [R1+0x1544], R27 ;  /* 0x0015441b01007387 */ /* 0x000fe40000100800 */
[--C-:B------:R-:W-:Y:S01]  /*8af70*/  IMAD.X R23, R23, 0x1, R0.reuse, P2 ;  /* 0x0000000117177824 */ /* 0x100fe200010e0600 */
[----:B------:R-:W-:Y:S01]  /*8af80*/  STL [R1+0x1518], R20 ;  /* 0x0015181401007387 */ /* 0x000fe20000100800 */
[-C--:B------:R-:W-:Y:S01]  /*8af90*/  IADD3 R11, P2, R11, R4.reuse, RZ ;  /* 0x000000040b0b7210 */ /* 0x080fe20007f5e0ff */
[----:B------:R-:W-:Y:S02]  /*8afa0*/  STL [R1+0x153c], R21 ;  /* 0x00153c1501007387 */ /* 0x000fe40000100800 */
[----:B---3--:R-:W-:Y:S01]  /*8afb0*/  IMAD.X R10, R10, 0x1, R0, P3 ;  /* 0x000000010a0a7824 */ /* 0x008fe200018e0600 */
[----:B------:R-:W-:Y:S01]  /*8afc0*/  STL [R1+0x1510], R22 ;  /* 0x0015101601007387 */ /* 0x000fe20000100800 */
[-C--:B------:R-:W-:Y:S01]  /*8afd0*/  IADD3 R7, P3, R7, R4.reuse, RZ ;  /* 0x0000000407077210 */ /* 0x080fe20007f7e0ff */
[----:B------:R-:W-:Y:S02]  /*8afe0*/  STL [R1+0x2a20], R0 ;  /* 0x002a200001007387 */ /* 0x000fe40000100800 */
[----:B------:R-:W-:Y:S01]  /*8aff0*/  STL [R1+0x1534], R23 ;  /* 0x0015341701007387 */ /* 0x000fe20000100800 */
[----:B------:R-:W-:Y:S01]  /*8b000*/  STL [R1+0x1508], R11 ;  /* 0x0015080b01007387 */ /* 0x000fe20000100800 */
[----:B------:R-:W-:Y:S02]  /*8b010*/  STL [R1+0x152c], R10 ;  /* 0x00152c0a01007387 */ /* 0x000fe40000100800 */
[----:B------:R-:W-:Y:S02]  /*8b020*/  STL [R1+0x1500], R7 ;  /* 0x0015000701007387 */ /* 0x000fe40000100800 */
[--C-:B--2---:R-:W-:Y:S01]  /*8b030*/  IMAD.X R6, R6, 0x1, R2.reuse, P4 ;  /* 0x0000000106067824 */ /* 0x104fe200020e0602 */
[-C--:B------:R-:W-:Y:S01]  /*8b040*/  IADD3 R14, P4, R14, R4.reuse, RZ ;  /* 0x000000040e0e7210 */ /* 0x080fe20007f9e0ff */
[--C-:B------:R-:W-:Y:S01]  /*8b050*/  IMAD.X R15, R15, 0x1, R2.reuse, P5 ;  /* 0x000000010f0f7824 */ /* 0x100fe200028e0602 */
[-C--:B------:R-:W-:Y:S01]  /*8b060*/  IADD3 R19, P5, R19, R4.reuse, RZ ;  /* 0x0000000413137210 */ /* 0x080fe20007fbe0ff */
[--C-:B------:R-:W-:Y:S01]  /*8b070*/  IMAD.X R18, R18, 0x1, R2.reuse, P6 ;  /* 0x0000000112127824 */ /* 0x100fe200030e0602 */
[----:B------:R-:W-:Y:S01]  /*8b080*/  STL [R1+0x1524], R6 ;  /* 0x0015240601007387 */ /* 0x000fe20000100800 */
[-C--:B------:R-:W-:Y:S01]  /*8b090*/  IADD3 R17, P6, R17, R4.reuse, RZ ;  /* 0x0000000411117210 */ /* 0x080fe20007fde0ff */
[----:B------:R-:W-:Y:S02]  /*8b0a0*/  STL [R1+0x14f8], R14 ;  /* 0x0014f80e01007387 */ /* 0x000fe40000100800 */
[--C-:B----4-:R-:W-:Y:S01]  /*8b0b0*/  IMAD.X R16, R16, 0x1, R2.reuse, P1 ;  /* 0x0000000110107824 */ /* 0x110fe200008e0602 */
        /* <DEDUP_REMOVED lines=1579> */
[----:B------:R-:W-:Y:S01]  /*91370*/  IMAD.X R19, R19, 0x1, R2, P1 ;  /* 0x0000000113137824 */ /* 0x000fe200008e0602 */
[----:B--2---:R-:W-:-:S05]  /*91380*/  IADD3 R0, P3, R0, R4, RZ ;  /* 0x0000000400007210 */ /* 0x004fca0007f7e0ff */
[----:B------:R0:W-:Y:S04]  /*91390*/  STL [R1+0x2798], R0 ;  /* 0x0027980001007387 */ /* 0x0001e80000100800 */
[----:B0-----:R0:W5:Y:S01]  /*913a0*/  LDL.LU R0, [R1+0x2a20] ;  /* 0x002a200001007983 */ /* 0x0011620000300800 */
[----:B------:R1:W-:Y:S03]  /*913b0*/  STL [R1+0x2764], R12 ;  /* 0x0027640c01007387 */ /* 0x0003e60000100800 */
[----:B-1----:R0:W5:Y:S01]  /*913c0*/  LDL.LU R12, [R1+0x2a1c] ;  /* 0x002a1c00010c7983 */ /* 0x0021620000300800 */
[----:B------:R1:W-:Y:S03]  /*913d0*/  STL [R1+0x27a0], R13 ;  /* 0x0027a00d01007387 */ /* 0x0003e60000100800 */
[----:B-1----:R0:W5:Y:S01]  /*913e0*/  LDL.LU R13, [R1+0x2a18] ;  /* 0x002a1800010d7983 */ /* 0x0021620000300800 */
[----:B------:R1:W-:Y:S03]  /*913f0*/  STL [R1+0x276c], R11 ;  /* 0x00276c0b01007387 */ /* 0x0003e60000100800 */
[----:B-1----:R-:W2:Y:S01]  /*91400*/  LDL.LU R11, [R1+0x2a14] ;  /* 0x002a1400010b7983 */ /* 0x002ea20000300800 */
[----:B------:R1:W-:Y:S03]  /*91410*/  STL [R1+0x27a8], R10 ;  /* 0x0027a80a01007387 */ /* 0x0003e60000100800 */
[----:B-1----:R-:W3:Y:S01]  /*91420*/  LDL.LU R10, [R1+0x2a10] ;  /* 0x002a1000010a7983 */ /* 0x002ee20000300800 */
[----:B------:R1:W-:Y:S03]  /*91430*/  STL [R1+0x2774], R7 ;  /* 0x0027740701007387 */ /* 0x0003e60000100800 */
[----:B-1----:R-:W4:Y:S01]  /*91440*/  LDL.LU R7, [R1+0x2a0c] ;  /* 0x002a0c0001077983 */ /* 0x002f220000300800 */
[----:B------:R1:W-:Y:S03]  /*91450*/  STL [R1+0x27b0], R6 ;  /* 0x0027b00601007387 */ /* 0x0003e60000100800 */
[----:B-1----:R-:W4:Y:S01]  /*91460*/  LDL.LU R6, [R1+0x2a08] ;  /* 0x002a080001067983 */ /* 0x002f220000300800 */
[----:B------:R-:W-:Y:S01]  /*91470*/  IADD3 R18, P1, R18, R4, RZ ;  /* 0x0000000412127210 */ /* 0x000fe20007f3e0ff */
[----:B------:R-:W-:-:S02]  /*91480*/  IMAD.X R17, R17, 0x1, R2, P2 ;  /* 0x0000000111117824 */ /* 0x000fc400010e0602 */
[----:B------:R1:W-:Y:S01]  /*91490*/  STL [R1+0x277c], R19 ;  /* 0x00277c1301007387 */ /* 0x0003e20000100800 */
[-C--:B------:R-:W-:Y:S01]  /*914a0*/  IADD3 R16, P2, R16, R4.reuse, RZ ;  /* 0x0000000410107210 */ /* 0x080fe20007f5e0ff */
[--C-:B------:R-:W-:Y:S01]  /*914b0*/  IMAD.X R28, R28, 0x1, R2.reuse, P3 ;  /* 0x000000011c1c7824 */ /* 0x100fe200018e0602 */
[-C--:B------:R-:W-:Y:S01]  /*914c0*/  IADD3 R29, P3, R29, R4.reuse, RZ ;  /* 0x000000041d1d7210 */ /* 0x080fe20007f7e0ff */
[--C-:B------:R-:W-:Y:S01]  /*914d0*/  IMAD.X R3, R3, 0x1, R2.reuse, P4 ;  /* 0x0000000103037824 */ /* 0x100fe200020e0602 */
[----:B-1----:R0:W5:Y:S01]  /*914e0*/  LDL.LU R19, [R1+0x2a04] ;  /* 0x002a040001137983 */ /* 0x0021620000300800 */
[----:B------:R1:W-:Y:S01]  /*914f0*/  STL [R1+0x27b8], R18 ;  /* 0x0027b81201007387 */ /* 0x0003e20000100800 */
[-C--:B------:R-:W-:Y:S01]  /*91500*/  IADD3 R5, P4, R5, R4.reuse, RZ ;  /* 0x0000000405057210 */ /* 0x080fe20007f9e0ff */
[--C-:B------:R-:W-:Y:S01]  /*91510*/  IMAD.X R9, R9, 0x1, R2.reuse, P5 ;  /* 0x0000000109097824 */ /* 0x100fe200028e0602 */
[-C--:B------:R-:W-:Y:S01]  /*91520*/  IADD3 R8, P5, R8, R4.reuse, RZ ;  /* 0x0000000408087210 */ /* 0x080fe20007fbe0ff */
[----:B-1----:R0:W5:Y:S01]  /*91530*/  LDL.LU R18, [R1+0x2a00] ;  /* 0x002a000001127983 */ /* 0x0021620000300800 */
[----:B------:R1:W-:Y:S02]  /*91540*/  STL [R1+0x2784], R17 ;  /* 0x0027841101007387 */ /* 0x0003e40000100800 */
[--C-:B------:R-:W-:Y:S01]  /*91550*/  IMAD.X R24, R24, 0x1, R2.reuse, P6 ;  /* 0x0000000118187824 */ /* 0x100fe200030e0602 */
[-C--:B------:R-:W-:Y:S01]  /*91560*/  IADD3 R25, P6, R25, R4.reuse, RZ ;  /* 0x0000000419197210 */ /* 0x080fe20007fde0ff */
[----:B-1----:R0:W5:Y:S01]  /*91570*/  LDL.LU R17, [R1+0x29fc] ;  /* 0x0029fc0001117983 */ /* 0x0021620000300800 */
[----:B------:R1:W-:Y:S02]  /*91580*/  STL [R1+0x27c0], R16 ;  /* 0x0027c01001007387 */ /* 0x0003e40000100800 */
[--C-:B------:R-:W-:Y:S01]  /*91590*/  IMAD.X R26, R26, 0x1, R2.reuse, P1 ;  /* 0x000000011a1a7824 */ /* 0x100fe200008e0602 */
[----:B------:R-:W-:Y:S01]  /*915a0*/  IADD3 R27, P1, R27, R4, RZ ;  /* 0x000000041b1b7210 */ /* 0x000fe20007f3e0ff */
[----:B-1----:R0:W5:Y:S01]  /*915b0*/  LDL.LU R16, [R1+0x29f8] ;  /* 0x0029f80001107983 */ /* 0x0021620000300800 */
[----:B------:R1:W-:Y:S02]  /*915c0*/  STL [R1+0x278c], R28 ;  /* 0x00278c1c01007387 */ /* 0x0003e40000100800 */
[----:B------:R-:W-:-:S02]  /*915d0*/  IMAD.X R20, R20, 0x1, R2, P2 ;  /* 0x0000000114147824 */ /* 0x000fc400010e0602 */
[--C-:B------:R-:W-:Y:S01]  /*915e0*/  IMAD.X R21, R21, 0x1, R2.reuse, P3 ;  /* 0x0000000115157824 */ /* 0x100fe200018e0602 */
[----:B-1----:R0:W5:Y:S01]  /*915f0*/  LDL.LU R28, [R1+0x29f4] ;  /* 0x0029f400011c7983 */ /* 0x0021620000300800 */
[----:B------:R1:W-:Y:S02]  /*91600*/  STL [R1+0x27c8], R29 ;  /* 0x0027c81d01007387 */ /* 0x0003e40000100800 */
[--C-:B------:R-:W-:Y:S02]  /*91610*/  IMAD.X R22, R22, 0x1, R2.reuse, P4 ;  /* 0x0000000116167824 */ /* 0x100fe400020e0602 */
[--C-:B------:R-:W-:Y:S01]  /*91620*/  IMAD.X R23, R23, 0x1, R2.reuse, P5 ;  /* 0x0000000117177824 */ /* 0x100fe200028e0602 */
[----:B-1----:R0:W5:Y:S01]  /*91630*/  LDL.LU R29, [R1+0x29f0] ;  /* 0x0029f000011d7983 */ /* 0x0021620000300800 */
[----:B------:R1:W-:Y:S02]  /*91640*/  STL [R1+0x2794], R3 ;  /* 0x0027940301007387 */ /* 0x0003e40000100800 */
[----:B------:R2:W-:Y:S02]  /*91650*/  STL [R1+0x27d0], R5 ;  /* 0x0027d00501007387 */ /* 0x0005e40000100800 */
[----:B------:R3:W-:Y:S01]  /*91660*/  STL [R1+0x279c], R9 ;  /* 0x00279c0901007387 */ /* 0x0007e20000100800 */
[----:B------:R0:W-:Y:S01]  /*91670*/  STL [R1+0x27d8], R8 ;  /* 0x0027d80801007387 */ /* 0x0001e20000100800 */
[----:B------:R0:W-:Y:S02]  /*91680*/  STL [R1+0x27a4], R24 ;  /* 0x0027a41801007387 */ /* 0x0001e40000100800 */
[----:B------:R0:W-:Y:S02]  /*91690*/  STL [R1+0x27e0], R25 ;  /* 0x0027e01901007387 */ /* 0x0001e40000100800 */
[----:B------:R0:W-:Y:S01]  /*916a0*/  STL [R1+0x27ac], R26 ;  /* 0x0027ac1a01007387 */ /* 0x0001e20000100800 */
[----:B------:R0:W-:Y:S04]  /*916b0*/  STL [R1+0x27e4], R27 ;  /* 0x0027e41b01007387 */ /* 0x0001e80000100800 */
[----:B-1----:R-:W1:Y:S01]  /*916c0*/  S2R R3, SR_TID.X ;  /* 0x0000000000037919 */ /* 0x002e620000002100 */
[----:B------:R-:W-:-:S02]  /*916d0*/  IMAD.X R14, R14, 0x1, R2, P6 ;  /* 0x000000010e0e7824 */ /* 0x000fc400030e0602 */
[----:B------:R0:W-:Y:S02]  /*916e0*/  STL [R1+0x27b4], R20 ;  /* 0x0027b41401007387 */ /* 0x0001e40000100800 */
[----:B------:R0:W-:Y:S02]  /*916f0*/  STL [R1+0x27bc], R21 ;  /* 0x0027bc1501007387 */ /* 0x0001e40000100800 */
[----:B------:R-:W-:Y:S01]  /*91700*/  IMAD.X R15, R15, 0x1, R2, P1 ;  /* 0x000000010f0f7824 */ /* 0x000fe200008e0602 */
[----:B------:R0:W-:Y:S01]  /*91710*/  STL [R1+0x27c4], R22 ;  /* 0x0027c41601007387 */ /* 0x0001e20000100800 */
[----:B------:R0:W-:Y:S02]  /*91720*/  STL [R1+0x27cc], R23 ;  /* 0x0027cc1701007387 */ /* 0x0001e40000100800 */
[----:B------:R0:W-:Y:S01]  /*91730*/  STL [R1+0x27d4], R14 ;  /* 0x0027d40e01007387 */ /* 0x0001e20000100800 */
[----:B-1----:R-:W-:-:S05]  /*91740*/  LOP3.LUT R3, R3, 0x3f, RZ, 0xc0, !PT ;  /* 0x0000003f03037812 */ /* 0x002fca00078ec0ff */
[----:B------:R-:W-:Y:S02]  /*91750*/  IMAD.SHL.U32 R3, R3, 0x2, RZ ;  /* 0x0000000203037824 */ /* 0x000fe400078e00ff */
[----:B--2---:R-:W-:Y:S02]  /*91760*/  IMAD.MOV.U32 R5, RZ, RZ, R11 ;  /* 0x000000ffff057224 */ /* 0x004fe400078e000b */
[----:B---3--:R-:W-:Y:S02]  /*91770*/  IMAD.MOV.U32 R9, RZ, RZ, R10 ;  /* 0x000000ffff097224 */ /* 0x008fe400078e000a */
[----:B----4-:R-:W-:-:S05]  /*91780*/  IMAD.MOV.U32 R4, RZ, RZ, R7 ;  /* 0x000000ffff047224 */ /* 0x010fca00078e0007 */
[----:B------:R1:W-:Y:S01]  /*91790*/  STL.64 [R1+0xdc0], R4 ;  /* 0x000dc00401007387 */ /* 0x0003e20000100a00 */
[----:B------:R1:W-:Y:S02]  /*917a0*/  STL [R1+0x27dc], R15 ;  /* 0x0027dc0f01007387 */ /* 0x0003e40000100800 */
[----:B0-----:R-:W-:-:S05]  /*917b0*/  IMAD.MOV.U32 R8, RZ, RZ, R6 ;  /* 0x000000ffff087224 */ /* 0x001fca00078e0006 */
[----:B------:R1:W-:Y:S01]  /*917c0*/  STL.64 [R1+0xdc8], R8 ;  /* 0x000dc80801007387 */ /* 0x0003e20000100a00 */
[----:B------:R-:W-:Y:S01]  /*917d0*/  @!P0 CALL.REL.NOINC `(.L_x_1) ;  /* 0x0000001000008944 */ /* 0x000fe20003c00000 */
[----:B------:R-:W-:Y:S05]  /*917e0*/  BRA `(.L_x_2) ;  /* 0xfff8c6e000007947 */ /* 0x000fea000383ffff */
.L_x_1:
[----:B------:R-:W2:Y:S04]  /*917f0*/  LDL.LU R3, [R1+0x2c0] ;  /* 0x0002c00001037983 */ /* 0x000ea80000300800 */
[----:B--2---:R0:W-:Y:S04]  /*91800*/  STL [R1+0x2dd0], R3 ;  /* 0x002dd00301007387 */ /* 0x0041e80000100800 */
[----:B0-----:R-:W2:Y:S04]  /*91810*/  LDL.LU R3, [R1+0x2dc] ;  /* 0x0002dc0001037983 */ /* 0x001ea80000300800 */
        /* <DEDUP_REMOVED lines=17> */
[----:B-----5:R-:W2:Y:S01]  /*91930*/  LDL.LU R0, [R1+0x2d4] ;  /* 0x0002d40001007983 */ /* 0x020ea20000300800 */
[----:B0-----:R-:W-:-:S03]  /*91940*/  IMAD.MOV.U32 R3, RZ, RZ, R13 ;  /* 0x000000ffff037224 */ /* 0x001fc600078e000d */
        /* <DEDUP_REMOVED lines=17> */
[----:B------:R-:W2:Y:S04]  /*91a60*/  LDL.LU R2, [R1+0x2d0] ;  /* 0x0002d00001027983 */ /* 0x000ea80000300800 */
[----:B------:R-:W3:Y:S04]  /*91a70*/  LDL.LU R7, [R1+0x2e4] ;  /* 0x0002e40001077983 */ /* 0x000ee80000300800 */
[----:B------:R-:W3:Y:S04]  /*91a80*/  LDL.LU R11, [R1+0x2e0] ;  /* 0x0002e000010b7983 */ /* 0x000ee80000300800 */
[----:B------:R-:W4:Y:S04]  /*91a90*/  LDL.LU R6, [R1+0x2f4] ;  /* 0x0002f40001067983 */ /* 0x000f280000300800 */
[----:B------:R-:W4:Y:S04]  /*91aa0*/  LDL.LU R10, [R1+0x2f0] ;  /* 0x0002f000010a7983 */ /* 0x000f280000300800 */
[----:B-1----:R-:W2:Y:S04]  /*91ab0*/  LDL.LU R5, [R1+0x75c] ;  /* 0x00075c0001057983 */ /* 0x002ea80000300800 */
[----:B------:R-:W2:Y:S04]  /*91ac0*/  LDL.LU R9, [R1+0x758] ;  /* 0x0007580001097983 */ /* 0x000ea80000300800 */
[----:B------:R-:W2:Y:S04]  /*91ad0*/  LDL.LU R8, [R1+0x7ec] ;  /* 0x0007ec0001087983 */ /* 0x000ea80000300800 */
[----:B------:R-:W2:Y:S04]  /*91ae0*/  LDL.LU R4, [R1+0x7e8] ;  /* 0x0007e80001047983 */ /* 0x000ea80000300800 */
[----:B------:R-:W2:Y:S04]  /*91af0*/  LDL.LU R24, [R1+0x77c] ;  /* 0x00077c0001187983 */ /* 0x000ea80000300800 */
[----:B------:R-:W2:Y:S04]  /*91b00*/  LDL.LU R25, [R1+0x778] ;  /* 0x0007780001197983 */ /* 0x000ea80000300800 */
[----:B------:R-:W2:Y:S04]  /*91b10*/  LDL.LU R26, [R1+0x78c] ;  /* 0x00078c00011a7983 */ /* 0x000ea80000300800 */
[----:B------:R-:W2:Y:S01]  /*91b20*/  LDL.LU R27, [R1+0x788] ;  /* 0x00078800011b7983 */ /* 0x000ea20000300800 */
[----:B0-----:R-:W-:-:S03]  /*91b30*/  IMAD.MOV.U32 R0, RZ, RZ, R12 ;  /* 0x000000ffff007224 */ /* 0x001fc600078e000c */
        /* <DEDUP_REMOVED lines=8> */
[----:B------:R0:W-:Y:S01]  /*91bc0*/  STL [R1+0x2c14], R19 ;  /* 0x002c141301007387 */ /* 0x0001e20000100800 */
[----:B------:R-:W-:-:S03]  /*91bd0*/  F2FP.BF16.PACK_AB R3, R0, R3 ;  /* 0x000000030003723e */ /* 0x000fc600000010ff */
        /* <DEDUP_REMOVED lines=11> */
[----:B------:R-:W2:Y:S04]  /*91c90*/  LDL.LU R0, [R1+0x2e18] ;  /* 0x002e180001007983 */ /* 0x000ea80000300800 */
[----:B------:R0:W-:Y:S04]  /*91ca0*/  STL [R1+0x39c], R3 ;  /* 0x00039c0301007387 */ /* 0x0001e80000100800 */
[----:B0-----:R-:W2:Y:S02]  /*91cb0*/  LDL.LU R3, [R1+0x2e14] ;  /* 0x002e140001037983 */ /* 0x001ea40000300800 */
[----:B--2---:R-:W-:-:S02]  /*91cc0*/  F2FP.BF16.PACK_AB R3, R0, R3 ;  /* 0x000000030003723e */ /* 0x004fc400000010ff */
        /* <DEDUP_REMOVED lines=30> */
[----:B0-----:R-:W2:Y:S01]  /*91eb0*/  LDL.LU R3, [R1+0x2dd4] ;  /* 0x002dd40001037983 */ /* 0x001ea20000300800 */
[----:B------:R-:W-:Y:S02]  /*91ec0*/  F2FP.BF16.PACK_AB R28, R28, R16 ;  /* 0x000000101c1c723e */ /* 0x000fe400000010ff */
[----:B--2---:R-:W-:-:S02]  /*91ed0*/  F2FP.BF16.PACK_AB R29, R3, R29 ;  /* 0x0000001d031d723e */ /* 0x004fc400000010ff */
[----:B------:R-:W2:Y:S01]  /*91ee0*/  LDL.LU R3, [R1+0x2dd0] ;  /* 0x002dd00001037983 */ /* 0x000ea20000300800 */
[----:B------:R-:W-:-:S03]  /*91ef0*/  F2FP.BF16.PACK_AB R16, R17, R18 ;  /* 0x000000121110723e */ /* 0x000fc600000010ff */
[----:B------:R-:W-:Y:S01]  /*91f00*/  STL [R1+0x1b8], R29 ;  /* 0x0001b81d01007387 */ /* 0x000fe20000100800 */
[----:B------:R-:W-:-:S03]  /*91f10*/  F2FP.BF16.PACK_AB R2, R0, R2 ;  /* 0x000000020002723e */ /* 0x000fc600000010ff */
[----:B------:R-:W-:Y:S01]  /*91f20*/  STL [R1+0x1b4], R28 ;  /* 0x0001b41c01007387 */ /* 0x000fe20000100800 */
[----:B---3--:R-:W-:-:S03]  /*91f30*/  F2FP.BF16.PACK_AB R0, R7, R11 ;  /* 0x0000000b0700723e */ /* 0x008fc600000010ff */
[----:B------:R-:W-:Y:S01]  /*91f40*/  STL [R1+0x1b0], R16 ;  /* 0x0001b01001007387 */ /* 0x000fe20000100800 */
[----:B--2---:R-:W-:-:S05]  /*91f50*/  F2FP.BF16.PACK_AB R3, R19, R3 ;  /* 0x000000031303723e */ /* 0x004fca00000010ff */
[----:B------:R4:W-:Y:S04]  /*91f60*/  STL [R1+0x1cc], R3 ;  /* 0x0001cc0301007387 */ /* 0x0009e80000100800 */
[----:B------:R0:W-:Y:S01]  /*91f70*/  STL [R1+0x1c8], R2 ;  /* 0x0001c80201007387 */ /* 0x0001e20000100800 */
[----:B----4-:R-:W-:-:S03]  /*91f80*/  F2FP.BF16.PACK_AB R3, R6, R10 ;  /* 0x0000000a0603723e */ /* 0x010fc600000010ff */
[----:B------:R1:W-:Y:S01]  /*91f90*/  STL [R1+0x1c4], R0 ;  /* 0x0001c40001007387 */ /* 0x0003e20000100800 */
[----:B0-----:R-:W-:-:S03]  /*91fa0*/  F2FP.BF16.PACK_AB R2, R5, R9 ;  /* 0x000000090502723e */ /* 0x001fc600000010ff */
[----:B------:R0:W-:Y:S01]  /*91fb0*/  STL [R1+0x1c0], R3 ;  /* 0x0001c00301007387 */ /* 0x0001e20000100800 */
[----:B-1----:R-:W-:-:S03]  /*91fc0*/  F2FP.BF16.PACK_AB R0, R8, R4 ;  /* 0x000000040800723e */ /* 0x002fc600000010ff */
[----:B------:R1:W-:Y:S01]  /*91fd0*/  STL [R1+0x1dc], R2 ;  /* 0x0001dc0201007387 */ /* 0x0003e20000100800 */
[----:B0-----:R-:W-:-:S03]  /*91fe0*/  F2FP.BF16.PACK_AB R3, R24, R25 ;  /* 0x000000191803723e */ /* 0x001fc600000010ff */
[----:B------:R0:W-:Y:S04]  /*91ff0*/  STL [R1+0x1d8], R0 ;  /* 0x0001d80001007387 */ /* 0x0001e80000100800 */
[----:B------:R2:W-:Y:S01]  /*92000*/  STL [R1+0x1d4], R3 ;  /* 0x0001d40301007387 */ /* 0x0005e20000100800 */
[----:B-1----:R-:W-:Y:S02]  /*92010*/  F2FP.BF16.PACK_AB R2, R26, R27 ;  /* 0x0000001b1a02723e */ /* 0x002fe400000010ff */
[----:B0-----:R-:W-:-:S03]  /*92020*/  F2FP.BF16.PACK_AB R0, R20, R21 ;  /* 0x000000151400723e */ /* 0x001fc600000010ff */
[----:B------:R0:W-:Y:S01]  /*92030*/  STL [R1+0x1d0], R2 ;  /* 0x0001d00201007387 */ /* 0x0001e20000100800 */
[----:B--2---:R-:W-:-:S03]  /*92040*/  F2FP.BF16.PACK_AB R3, R22, R23 ;  /* 0x000000171603723e */ /* 0x004fc600000010ff */
[----:B------:R1:W-:Y:S04]  /*92050*/  STL [R1+0x1ec], R0 ;  /* 0x0001ec0001007387 */ /* 0x0003e80000100800 */
[----:B------:R-:W-:Y:S04]  /*92060*/  STL [R1+0x1e8], R3 ;  /* 0x0001e80301007387 */ /* 0x000fe80000100800 */
[----:B------:R-:W2:Y:S01]  /*92070*/  LDL.LU R29, [R1+0x638] ;  /* 0x00063800011d7983 */ /* 0x000ea20000300800 */
[----:B0-----:R-:W-:Y:S02]  /*92080*/  F2FP.BF16.PACK_AB R2, R12, R13 ;  /* 0x0000000d0c02723e */ /* 0x001fe400000010ff */
[----:B-1----:R-:W-:-:S03]  /*92090*/  F2FP.BF16.PACK_AB R0, R14, R15 ;  /* 0x0000000f0e00723e */ /* 0x002fc600000010ff */
        /* <DEDUP_REMOVED lines=36> */
[----:B------:R-:W3:Y:S04]  /*922e0*/  LDL.LU R28, [R1+0x64c] ;  /* 0x00064c00011c7983 */ /* 0x000ee80000300800 */
[----:B---3--:R0:W-:Y:S04]  /*922f0*/  STL [R1+0x2d44], R28 ;  /* 0x002d441c01007387 */ /* 0x0081e80000100800 */
[----:B0-----:R-:W3:Y:S04]  /*92300*/  LDL.LU R28, [R1+0x63c] ;  /* 0x00063c00011c7983 */ /* 0x001ee80000300800 */
        /* <DEDUP_REMOVED lines=33> */
[----:B0-----:R-:W2:Y:S04]  /*92520*/  LDL.LU R28, [R1+0x45c] ;  /* 0x00045c00011c7983 */ /* 0x001ea80000300800 */
[----:B------:R-:W3:Y:S04]  /*92530*/  LDL.LU R16, [R1+0x648] ;  /* 0x0006480001107983 */ /* 0x000ee80000300800 */
[----:B------:R-:W4:Y:S04]  /*92540*/  LDL.LU R17, [R1+0x6ec] ;  /* 0x0006ec0001117983 */ /* 0x000f280000300800 */
        /* <DEDUP_REMOVED lines=25> */
[----:B--2---:R-:W-:-:S03]  /*926e0*/  F2FP.BF16.PACK_AB R29, R28, R29 ;  /* 0x0000001d1c1d723e */ /* 0x004fc600000010ff */
        /* <DEDUP_REMOVED lines=68> */
[----:B------:R-:W2:Y:S01]  /*92b30*/  LDL.LU R28, [R1+0x2d44] ;  /* 0x002d4400011c7983 */ /* 0x000ea20000300800 */
[----:B---3--:R-:W-:-:S03]  /*92b40*/  F2FP.BF16.PACK_AB R3, R19, R3 ;  /* 0x000000031303723e */ /* 0x008fc600000010ff */
[----:B------:R-:W-:Y:S01]  /*92b50*/  STL [R1+0x238], R29 ;  /* 0x0002381d01007387 */ /* 0x000fe20000100800 */
[----:B------:R-:W-:Y:S02]  /*92b60*/  F2FP.BF16.PACK_AB R2, R0, R2 ;  /* 0x000000020002723e */ /* 0x000fe400000010ff */
[----:B------:R-:W-:Y:S02]  /*92b70*/  F2FP.BF16.PACK_AB R0, R7, R11 ;  /* 0x0000000b0700723e */ /* 0x000fe400000010ff */
[----:B--2---:R-:W-:Y:S02]  /*92b80*/  F2FP.BF16.PACK_AB R28, R28, R16 ;  /* 0x000000101c1c723e */ /* 0x004fe400000010ff */
[----:B----4-:R-:W-:-:S03]  /*92b90*/  F2FP.BF16.PACK_AB R16, R17, R18 ;  /* 0x000000121110723e */ /* 0x010fc600000010ff */
[----:B------:R-:W-:Y:S04]  /*92ba0*/  STL [R1+0x234], R28 ;  /* 0x0002341c01007387 */ /* 0x000fe80000100800 */
[----:B------:R-:W-:Y:S04]  /*92bb0*/  STL [R1+0x230], R16 ;  /* 0x0002301001007387 */ /* 0x000fe80000100800 */
[----:B------:R0:W-:Y:S04]  /*92bc0*/  STL [R1+0x24c], R3 ;  /* 0x00024c0301007387 */ /* 0x0001e80000100800 */
[----:B------:R1:W-:Y:S01]  /*92bd0*/  STL [R1+0x248], R2 ;  /* 0x0002480201007387 */ /* 0x0003e20000100800 */
[----:B0-----:R-:W-:-:S03]  /*92be0*/  F2FP.BF16.PACK_AB R3, R6, R10 ;  /* 0x0000000a0603723e */ /* 0x001fc600000010ff */
[----:B------:R0:W-:Y:S01]  /*92bf0*/  STL [R1+0x244], R0 ;  /* 0x0002440001007387 */ /* 0x0001e20000100800 */
[----:B-1----:R-:W-:-:S03]  /*92c00*/  F2FP.BF16.PACK_AB R2, R5, R9 ;  /* 0x000000090502723e */ /* 0x002fc600000010ff */
[----:B------:R1:W-:Y:S01]  /*92c10*/  STL [R1+0x240], R3 ;  /* 0x0002400301007387 */ /* 0x0003e20000100800 */
[----:B0-----:R-:W-:-:S03]  /*92c20*/  F2FP.BF16.PACK_AB R0, R8, R4 ;  /* 0x000000040800723e */ /* 0x001fc600000010ff */
[----:B------:R0:W-:Y:S01]  /*92c30*/  STL [R1+0x25c], R2 ;  /* 0x00025c0201007387 */ /* 0x0001e20000100800 */
[----:B-1----:R-:W-:-:S03]  /*92c40*/  F2FP.BF16.PACK_AB R3, R24, R25 ;  /* 0x000000191803723e */ /* 0x002fc600000010ff */
[----:B------:R1:W-:Y:S04]  /*92c50*/  STL [R1+0x258], R0 ;  /* 0x0002580001007387 */ /* 0x0003e80000100800 */
[----:B------:R2:W-:Y:S01]  /*92c60*/  STL [R1+0x254], R3 ;  /* 0x0002540301007387 */ /* 0x0005e20000100800 */
[----:B0-----:R-:W-:Y:S02]  /*92c70*/  F2FP.BF16.PACK_AB R2, R26, R27 ;  /* 0x0000001b1a02723e */ /* 0x001fe400000010ff */
[----:B-1----:R-:W-:-:S03]  /*92c80*/  F2FP.BF16.PACK_AB R0, R20, R21 ;  /* 0x000000151400723e */ /* 0x002fc600000010ff */
        /* <DEDUP_REMOVED lines=359> */
[----:B---3--:R-:W-:Y:S02]  /*94300*/  F2FP.BF16.PACK_AB R3, R19, R3 ;  /* 0x000000031303723e */ /* 0x008fe400000010ff */
[----:B------:R-:W-:Y:S01]  /*94310*/  F2FP.BF16.PACK_AB R2, R0, R2 ;  /* 0x000000020002723e */ /* 0x000fe200000010ff */
[----:B------:R-:W-:Y:S01]  /*94320*/  STL [R1+0x320], R29 ;  /* 0x0003201d01007387 */ /* 0x000fe20000100800 */
        /* <DEDUP_REMOVED lines=22> */
[----:B------:R-:W-:Y:S04]  /*94490*/  STL [R1+0x350], R3 ;  /* 0x0003500301007387 */ /* 0x000fe80000100800 */
[----:B------:R-:W2:Y:S01]  /*944a0*/  LDL.LU R12, [R1+0xc04] ;  /* 0x000c0400010c7983 */ /* 0x000ea20000300800 */
[----:B0-----:R-:W-:-:S03]  /*944b0*/  F2FP.BF16.PACK_AB R0, R14, R15 ;  /* 0x0000000f0e00723e */ /* 0x001fc600000010ff */
[----:B------:R-:W-:Y:S04]  /*944c0*/  STL [R1+0x36c], R2 ;  /* 0x00036c0201007387 */ /* 0x000fe80000100800 */
[----:B------:R-:W2:Y:S04]  /*944d0*/  LDL.LU R13, [R1+0xc00] ;  /* 0x000c0000010d7983 */ /* 0x000ea80000300800 */
[----:B------:R-:W-:Y:S04]  /*944e0*/  STL [R1+0x368], R0 ;  /* 0x0003680001007387 */ /* 0x000fe80000100800 */
[----:B------:R-:W3:Y:S04]  /*944f0*/  LDL.LU R14, [R1+0xc14] ;  /* 0x000c1400010e7983 */ /* 0x000ee80000300800 */
[----:B------:R-:W3:Y:S04]  /*94500*/  LDL.LU R15, [R1+0xc10] ;  /* 0x000c1000010f7983 */ /* 0x000ee80000300800 */
[----:B------:R-:W4:Y:S04]  /*94510*/  LDL.LU R19, [R1+0x910] ;  /* 0x0009100001137983 */ /* 0x000f280000300800 */
[----:B----4-:R0:W-:Y:S04]  /*94520*/  STL [R1+0x2c1c], R19 ;  /* 0x002c1c1301007387 */ /* 0x0101e80000100800 */
[----:B0-----:R-:W4:Y:S04]  /*94530*/  LDL.LU R19, [R1+0x948] ;  /* 0x0009480001137983 */ /* 0x001f280000300800 */
[----:B----4-:R0:W-:Y:S04]  /*94540*/  STL [R1+0x2c24], R19 ;  /* 0x002c241301007387 */ /* 0x0101e80000100800 */
[----:B0-----:R-:W4:Y:S04]  /*94550*/  LDL.LU R19, [R1+0x938] ;  /* 0x0009380001137983 */ /* 0x001f280000300800 */
[----:B----4-:R0:W-:Y:S04]  /*94560*/  STL [R1+0x2c2c], R19 ;  /* 0x002c2c1301007387 */ /* 0x0101e80000100800 */
[----:B0-----:R-:W4:Y:S04]  /*94570*/  LDL.LU R19, [R1+0x928] ;  /* 0x0009280001137983 */ /* 0x001f280000300800 */
[----:B----4-:R0:W-:Y:S04]  /*94580*/  STL [R1+0x2c34], R19 ;  /* 0x002c341301007387 */ /* 0x0101e80000100800 */
[----:B0-----:R-:W4:Y:S04]  /*94590*/  LDL.LU R19, [R1+0x918] ;  /* 0x0009180001137983 */ /* 0x001f280000300800 */
        /* <DEDUP_REMOVED lines=8> */
[----:B0-----:R-:W2:Y:S01]  /*94620*/  LDL.LU R18, [R1+0x92c] ;  /* 0x00092c0001127983 */ /* 0x001ea20000300800 */
[----:B------:R-:W-:-:S02]  /*94630*/  F2FP.BF16.PACK_AB R4, R12, R13 ;  /* 0x0000000d0c04723e */ /* 0x000fc400000010ff */
[----:B---3--:R-:W-:Y:S01]  /*94640*/  F2FP.BF16.PACK_AB R13, R14, R15 ;  /* 0x0000000f0e0d723e */ /* 0x008fe200000010ff */
[----:B--2---:R0:W-:Y:S04]  /*94650*/  STL [R1+0x2c38], R18 ;  /* 0x002c381201007387 */ /* 0x0041e80000100800 */
[----:B0-----:R-:W4:Y:S04]  /*94660*/  LDL.LU R18, [R1+0x91c] ;  /* 0x00091c0001127983 */ /* 0x001f280000300800 */
[----:B------:R-:W2:Y:S04]  /*94670*/  LDL.LU R17, [R1+0x920] ;  /* 0x0009200001117983 */ /* 0x000ea80000300800 */
[----:B------:R-:W3:Y:S04]  /*94680*/  LDL.LU R16, [R1+0x934] ;  /* 0x0009340001107983 */ /* 0x000ee80000300800 */
[----:B------:R-:W3:Y:S04]  /*94690*/  LDL.LU R29, [R1+0x930] ;  /* 0x00093000011d7983 */ /* 0x000ee80000300800 */
        /* <DEDUP_REMOVED lines=19> */
[----:B------:R0:W-:Y:S04]  /*947d0*/  STL [R1+0x364], R4 ;  /* 0x0003640401007387 */ /* 0x0001e80000100800 */
[----:B0-----:R-:W2:Y:S04]  /*947e0*/  LDL.LU R4, [R1+0x4ac] ;  /* 0x0004ac0001047983 */ /* 0x001ea80000300800 */
[----:B------:R-:W2:Y:S04]  /*947f0*/  LDL.LU R12, [R1+0x3bc] ;  /* 0x0003bc00010c7983 */ /* 0x000ea80000300800 */
[----:B------:R0:W-:Y:S04]  /*94800*/  STL [R1+0x360], R13 ;  /* 0x0003600d01007387 */ /* 0x0001e80000100800 */
[----:B0-----:R-:W2:Y:S04]  /*94810*/  LDL.LU R13, [R1+0x4bc] ;  /* 0x0004bc00010d7983 */ /* 0x001ea80000300800 */
[----:B------:R-:W2:Y:S04]  /*94820*/  LDL.LU R14, [R1+0x494] ;  /* 0x00049400010e7983 */ /* 0x000ea80000300800 */
[----:B------:R-:W2:Y:S01]  /*94830*/  LDL.LU R15, [R1+0x490] ;  /* 0x00049000010f7983 */ /* 0x000ea20000300800 */
[----:B----4-:R-:W-:-:S03]  /*94840*/  F2FP.BF16.PACK_AB R19, R18, R19 ;  /* 0x000000131213723e */ /* 0x010fc600000010ff */
[----:B------:R-:W4:Y:S04]  /*94850*/  LDL.LU R18, [R1+0x2c38] ;  /* 0x002c380001127983 */ /* 0x000f280000300800 */
[----:B------:R0:W-:Y:S04]  /*94860*/  STL [R1+0x37c], R19 ;  /* 0x00037c1301007387 */ /* 0x0001e80000100800 */
[----:B0-----:R-:W4:Y:S02]  /*94870*/  LDL.LU R19, [R1+0x2c34] ;  /* 0x002c340001137983 */ /* 0x001f240000300800 */
[----:B----4-:R-:W-:-:S02]  /*94880*/  F2FP.BF16.PACK_AB R19, R18, R19 ;  /* 0x000000131213723e */ /* 0x010fc400000010ff */
        /* <DEDUP_REMOVED lines=12> */
[----:B------:R-:W2:Y:S04]  /*94950*/  LDL.LU R18, [R1+0x2c18] ;  /* 0x002c180001127983 */ /* 0x000ea80000300800 */
[----:B------:R0:W-:Y:S01]  /*94960*/  STL [R1+0x38c], R19 ;  /* 0x00038c1301007387 */ /* 0x0001e20000100800 */
[----:B---3--:R-:W-:-:S03]  /*94970*/  F2FP.BF16.PACK_AB R29, R16, R29 ;  /* 0x0000001d101d723e */ /* 0x008fc600000010ff */
[----:B0-----:R-:W3:Y:S01]  /*94980*/  LDL.LU R19, [R1+0x2c14] ;  /* 0x002c140001137983 */ /* 0x001ee20000300800 */
[----:B--2---:R-:W-:-:S03]  /*94990*/  F2FP.BF16.PACK_AB R17, R18, R17 ;  /* 0x000000111211723e */ /* 0x004fc600000010ff */
[----:B------:R-:W2:Y:S04]  /*949a0*/  LDL.LU R18, [R1+0x2c10] ;  /* 0x002c100001127983 */ /* 0x000ea80000300800 */
[----:B------:R0:W-:Y:S04]  /*949b0*/  STL [R1+0x388], R17 ;  /* 0x0003881101007387 */ /* 0x0001e80000100800 */
[----:B0-----:R-:W4:Y:S04]  /*949c0*/  LDL.LU R17, [R1+0x2c0c] ;  /* 0x002c0c0001117983 */ /* 0x001f280000300800 */
[----:B------:R-:W4:Y:S01]  /*949d0*/  LDL.LU R16, [R1+0x2c08] ;  /* 0x002c080001107983 */ /* 0x000f220000300800 */
[----:B------:R-:W-:-:S02]  /*949e0*/  F2FP.BF16.PACK_AB R27, R0, R27 ;  /* 0x0000001b001b723e */ /* 0x000fc400000010ff */
[----:B------:R-:W-:Y:S02]  /*949f0*/  F2FP.BF16.PACK_AB R3, R28, R3 ;  /* 0x000000031c03723e */ /* 0x000fe400000010ff */
[----:B------:R-:W-:Y:S01]  /*94a00*/  F2FP.BF16.PACK_AB R26, R2, R26 ;  /* 0x0000001a021a723e */ /* 0x000fe200000010ff */
[----:B------:R-:W-:Y:S01]  /*94a10*/  STL [R1+0x384], R29 ;  /* 0x0003841d01007387 */ /* 0x000fe20000100800 */
[----:B------:R-:W-:Y:S02]  /*94a20*/  F2FP.BF16.PACK_AB R25, R7, R25 ;  /* 0x000000190719723e */ /* 0x000fe400000010ff */
[----:B------:R-:W-:Y:S01]  /*94a30*/  F2FP.BF16.PACK_AB R24, R11, R24 ;  /* 0x000000180b18723e */ /* 0x000fe200000010ff */
[----:B------:R-:W-:Y:S01]  /*94a40*/  STL [R1+0x29f8], R27 ;  /* 0x0029f81b01007387 */ /* 0x000fe20000100800 */
[----:B------:R-:W-:Y:S02]  /*94a50*/  F2FP.BF16.PACK_AB R23, R6, R23 ;  /* 0x000000170617723e */ /* 0x000fe400000010ff */
[----:B------:R-:W-:Y:S01]  /*94a60*/  F2FP.BF16.PACK_AB R22, R10, R22 ;  /* 0x000000160a16723e */ /* 0x000fe200000010ff */
[----:B------:R-:W-:Y:S01]  /*94a70*/  STL [R1+0x380], R3 ;  /* 0x0003800301007387 */ /* 0x000fe20000100800 */
[----:B------:R-:W-:-:S02]  /*94a80*/  F2FP.BF16.PACK_AB R21, R5, R21 ;  /* 0x000000150515723e */ /* 0x000fc400000010ff */
[----:B------:R-:W-:Y:S01]  /*94a90*/  F2FP.BF16.PACK_AB R20, R9, R20 ;  /* 0x000000140914723e */ /* 0x000fe200000010ff */
[----:B------:R-:W-:Y:S01]  /*94aa0*/  STL [R1+0x29fc], R26 ;  /* 0x0029fc1a01007387 */ /* 0x000fe20000100800 */
[----:B---3--:R-:W-:-:S03]  /*94ab0*/  F2FP.BF16.PACK_AB R19, R8, R19 ;  /* 0x000000130813723e */ /* 0x008fc600000010ff */
[----:B------:R-:W-:Y:S04]  /*94ac0*/  STL [R1+0x2a00], R25 ;  /* 0x002a001901007387 */ /* 0x000fe80000100800 */
[----:B------:R-:W-:Y:S04]  /*94ad0*/  STL [R1+0x2a04], R24 ;  /* 0x002a041801007387 */ /* 0x000fe80000100800 */
[----:B------:R-:W-:Y:S04]  /*94ae0*/  STL [R1+0x2a08], R23 ;  /* 0x002a081701007387 */ /* 0x000fe80000100800 */
[----:B------:R-:W-:Y:S04]  /*94af0*/  STL [R1+0x2a0c], R22 ;  /* 0x002a0c1601007387 */ /* 0x000fe80000100800 */
[----:B------:R-:W-:Y:S04]  /*94b00*/  STL [R1+0x2a10], R21 ;  /* 0x002a101501007387 */ /* 0x000fe80000100800 */
[----:B------:R-:W-:Y:S01]  /*94b10*/  STL [R1+0x2a14], R20 ;  /* 0x002a141401007387 */ /* 0x000fe20000100800 */
[----:B------:R-:W-:-:S03]  /*94b20*/  F2FP.BF16.PACK_AB R15, R14, R15 ;  /* 0x0000000f0e0f723e */ /* 0x000fc600000010ff */
[----:B------:R-:W-:Y:S01]  /*94b30*/  STL [R1+0x2a18], R19 ;  /* 0x002a181301007387 */ /* 0x000fe20000100800 */
[----:B--2---:R-:W-:-:S05]  /*94b40*/  F2FP.BF16.PACK_AB R18, R4, R18 ;  /* 0x000000120412723e */ /* 0x004fca00000010ff */
[----:B------:R-:W-:Y:S01]  /*94b50*/  STL [R1+0x2a1c], R18 ;  /* 0x002a1c1201007387 */ /* 0x000fe20000100800 */
[----:B----4-:R-:W-:Y:S02]  /*94b60*/  F2FP.BF16.PACK_AB R17, R12, R17 ;  /* 0x000000110c11723e */ /* 0x010fe400000010ff */
[----:B------:R-:W-:-:S03]  /*94b70*/  F2FP.BF16.PACK_AB R16, R13, R16 ;  /* 0x000000100d10723e */ /* 0x000fc600000010ff */
[----:B------:R-:W-:Y:S04]  /*94b80*/  STL [R1+0x2a20], R17 ;  /* 0x002a201101007387 */ /* 0x000fe80000100800 */
[----:B------:R-:W-:Y:S04]  /*94b90*/  STL [R1+0x2a24], R16 ;  /* 0x002a241001007387 */ /* 0x000fe80000100800 */
[----:B------:R-:W2:Y:S04]  /*94ba0*/  LDL.LU R14, [R1+0x4a0] ;  /* 0x0004a000010e7983 */ /* 0x000ea80000300800 */
[----:B------:R-:W3:Y:S04]  /*94bb0*/  LDL.LU R13, [R1+0x3b0] ;  /* 0x0003b000010d7983 */ /* 0x000ee80000300800 */
[----:B---3--:R0:W-:Y:S04]  /*94bc0*/  STL [R1+0x2c04], R13 ;  /* 0x002c040d01007387 */ /* 0x0081e80000100800 */
[----:B0-----:R-:W2:Y:S04]  /*94bd0*/  LDL.LU R13, [R1+0x4a4] ;  /* 0x0004a400010d7983 */ /* 0x001ea80000300800 */
[----:B------:R-:W3:Y:S04]  /*94be0*/  LDL.LU R12, [R1+0x4b0] ;  /* 0x0004b000010c7983 */ /* 0x000ee80000300800 */
[----:B---3--:R0:W-:Y:S04]  /*94bf0*/  STL [R1+0x2c00], R12 ;  /* 0x002c000c01007387 */ /* 0x0081e80000100800 */
[----:B0-----:R-:W3:Y:S04]  /*94c00*/  LDL.LU R12, [R1+0x3b4] ;  /* 0x0003b400010c7983 */ /* 0x001ee80000300800 */
[----:B------:R-:W4:Y:S04]  /*94c10*/  LDL.LU R11, [R1+0xa88] ;  /* 0x000a8800010b7983 */ /* 0x000f280000300800 */
[----:B----4-:R0:W-:Y:S04]  /*94c20*/  STL [R1+0x2bfc], R11 ;  /* 0x002bfc0b01007387 */ /* 0x0101e80000100800 */
[----:B0-----:R-:W4:Y:S04]  /*94c30*/  LDL.LU R11, [R1+0x4b4] ;  /* 0x0004b400010b7983 */ /* 0x001f280000300800 */
[----:B------:R-:W2:Y:S04]  /*94c40*/  LDL.LU R10, [R1+0xa68] ;  /* 0x000a6800010a7983 */ /* 0x000ea80000300800 */
[----:B--2---:R0:W-:Y:S04]  /*94c50*/  STL [R1+0x2bf8], R10 ;  /* 0x002bf80a01007387 */ /* 0x0041e80000100800 */
[----:B0-----:R-:W2:Y:S04]  /*94c60*/  LDL.LU R10, [R1+0xa8c] ;  /* 0x000a8c00010a7983 */ /* 0x001ea80000300800 */
[----:B------:R-:W2:Y:S01]  /*94c70*/  LDL.LU R9, [R1+0xa78] ;  /* 0x000a780001097983 */ /* 0x000ea20000300800 */
[----:B------:R-:W-:-:S03]  /*94c80*/  F2FP.BF16.PACK_AB R14, R13, R14 ;  /* 0x0000000e0d0e723e */ /* 0x000fc600000010ff */
[----:B--2---:R0:W-:Y:S04]  /*94c90*/  STL [R1+0x2bf4], R9 ;  /* 0x002bf40901007387 */ /* 0x0041e80000100800 */
        /* <DEDUP_REMOVED lines=25> */
[----:B------:R-:W3:Y:S04]  /*94e30*/  LDL.LU R13, [R1+0x2c04] ;  /* 0x002c0400010d7983 */ /* 0x000ee80000300800 */
[----:B------:R0:W-:Y:S04]  /*94e40*/  STL [R1+0x2a2c], R14 ;  /* 0x002a2c0e01007387 */ /* 0x0001e80000100800 */
[----:B0-----:R-:W2:Y:S01]  /*94e50*/  LDL.LU R14, [R1+0xa64] ;  /* 0x000a6400010e7983 */ /* 0x001ea20000300800 */
[----:B---3--:R-:W-:-:S03]  /*94e60*/  F2FP.BF16.PACK_AB R13, R12, R13 ;  /* 0x0000000d0c0d723e */ /* 0x008fc600000010ff */
[----:B------:R-:W4:Y:S04]  /*94e70*/  LDL.LU R12, [R1+0x2c00] ;  /* 0x002c0000010c7983 */ /* 0x000f280000300800 */
[----:B------:R0:W-:Y:S04]  /*94e80*/  STL [R1+0x2a30], R13 ;  /* 0x002a300d01007387 */ /* 0x0001e80000100800 */
[----:B0-----:R-:W3:Y:S01]  /*94e90*/  LDL.LU R13, [R1+0xa84] ;  /* 0x000a8400010d7983 */ /* 0x001ee20000300800 */
[----:B----4-:R-:W-:-:S03]  /*94ea0*/  F2FP.BF16.PACK_AB R12, R11, R12 ;  /* 0x0000000c0b0c723e */ /* 0x010fc600000010ff */
[----:B------:R-:W4:Y:S04]  /*94eb0*/  LDL.LU R11, [R1+0x2bfc] ;  /* 0x002bfc00010b7983 */ /* 0x000f280000300800 */
[----:B------:R0:W-:Y:S04]  /*94ec0*/  STL [R1+0x2a34], R12 ;  /* 0x002a340c01007387 */ /* 0x0001e80000100800 */
[----:B0-----:R-:W2:Y:S01]  /*94ed0*/  LDL.LU R12, [R1+0xa9c] ;  /* 0x000a9c00010c7983 */ /* 0x001ea20000300800 */
[----:B----4-:R-:W-:-:S03]  /*94ee0*/  F2FP.BF16.PACK_AB R11, R10, R11 ;  /* 0x0000000b0a0b723e */ /* 0x010fc600000010ff */
[----:B------:R-:W2:Y:S04]  /*94ef0*/  LDL.LU R10, [R1+0x2bf8] ;  /* 0x002bf800010a7983 */ /* 0x000ea80000300800 */
[----:B------:R0:W-:Y:S04]  /*94f00*/  STL [R1+0x2a38], R11 ;  /* 0x002a380b01007387 */ /* 0x0001e80000100800 */
[----:B0-----:R-:W4:Y:S01]  /*94f10*/  LDL.LU R11, [R1+0xa7c] ;  /* 0x000a7c00010b7983 */ /* 0x001f220000300800 */
[----:B--2---:R-:W-:-:S03]  /*94f20*/  F2FP.BF16.PACK_AB R10, R9, R10 ;  /* 0x0000000a090a723e */ /* 0x004fc600000010ff */
[----:B------:R-:W4:Y:S01]  /*94f30*/  LDL.LU R9, [R1+0x2bf4] ;  /* 0x002bf40001097983 */ /* 0x000f220000300800 */
[----:B------:R-:W-:Y:S02]  /*94f40*/  F2FP.BF16.PACK_AB R8, R12, R8 ;  /* 0x000000080c08723e */ /* 0x000fe400000010ff */
[----:B---3--:R-:W-:Y:S01]  /*94f50*/  F2FP.BF16.PACK_AB R7, R13, R7 ;  /* 0x000000070d07723e */ /* 0x008fe200000010ff */
[----:B------:R-:W-:Y:S01]  /*94f60*/  STL [R1+0x2a3c], R10 ;  /* 0x002a3c0a01007387 */ /* 0x000fe20000100800 */
[----:B------:R-:W-:Y:S02]  /*94f70*/  F2FP.BF16.PACK_AB R6, R14, R6 ;  /* 0x000000060e06723e */ /* 0x000fe400000010ff */
[----:B------:R-:W-:Y:S02]  /*94f80*/  F2FP.BF16.PACK_AB R5, R15, R5 ;  /* 0x000000050f05723e */ /* 0x000fe400000010ff */
[----:B------:R-:W-:Y:S02]  /*94f90*/  F2FP.BF16.PACK_AB R4, R16, R4 ;  /* 0x000000041004723e */ /* 0x000fe400000010ff */
[----:B----4-:R-:W-:-:S05]  /*94fa0*/  F2FP.BF16.PACK_AB R9, R11, R9 ;  /* 0x000000090b09723e */ /* 0x010fca00000010ff */
[----:B------:R-:W-:Y:S04]  /*94fb0*/  STL [R1+0x2a40], R9 ;  /* 0x002a400901007387 */ /* 0x000fe80000100800 */
[----:B------:R-:W-:Y:S04]  /*94fc0*/  STL [R1+0x2a44], R8 ;  /* 0x002a440801007387 */ /* 0x000fe80000100800 */
[----:B------:R-:W-:Y:S04]  /*94fd0*/  STL [R1+0x2a48], R7 ;  /* 0x002a480701007387 */ /* 0x000fe80000100800 */
[----:B------:R0:W-:Y:S04]  /*94fe0*/  STL [R1+0x2a4c], R6 ;  /* 0x002a4c0601007387 */ /* 0x0001e80000100800 */
[----:B------:R1:W-:Y:S04]  /*94ff0*/  STL [R1+0x2a50], R5 ;  /* 0x002a500501007387 */ /* 0x0003e80000100800 */
[----:B------:R2:W-:Y:S01]  /*95000*/  STL [R1+0x2a54], R4 ;  /* 0x002a540401007387 */ /* 0x0005e20000100800 */
[----:B0-----:R-:W-:-:S02]  /*95010*/  F2FP.BF16.PACK_AB R6, R17, R18 ;  /* 0x000000121106723e */ /* 0x001fc400000010ff */
[----:B-1----:R-:W-:-:S03]  /*95020*/  F2FP.BF16.PACK_AB R5, R19, R20 ;  /* 0x000000141305723e */ /* 0x002fc600000010ff */
[----:B------:R0:W-:Y:S01]  /*95030*/  STL [R1+0xc], R6 ;  /* 0x00000c0601007387 */ /* 0x0001e20000100800 */
[----:B--2---:R-:W-:-:S03]  /*95040*/  F2FP.BF16.PACK_AB R4, R21, R22 ;  /* 0x000000161504723e */ /* 0x004fc600000010ff */
[----:B------:R1:W-:Y:S04]  /*95050*/  STL [R1+0x8], R5 ;  /* 0x0000080501007387 */ /* 0x0003e80000100800 */
[----:B------:R2:W-:Y:S01]  /*95060*/  STL [R1+0x4], R4 ;  /* 0x0000040401007387 */ /* 0x0005e20000100800 */
[----:B0-----:R-:W-:Y:S02]  /*95070*/  F2FP.BF16.PACK_AB R6, R23, R24 ;  /* 0x000000181706723e */ /* 0x001fe400000010ff */
[----:B-1----:R-:W-:-:S03]  /*95080*/  F2FP.BF16.PACK_AB R5, R25, R26 ;  /* 0x0000001a1905723e */ /* 0x002fc600000010ff */
[----:B------:R-:W-:Y:S01]  /*95090*/  STL [R1], R6 ;  /* 0x0000000601007387 */ /* 0x000fe20000100800 */
[----:B--2---:R-:W-:-:S03]  /*950a0*/  F2FP.BF16.PACK_AB R4, R27, R29 ;  /* 0x0000001d1b04723e */ /* 0x004fc600000010ff */
[----:B------:R-:W-:Y:S04]  /*950b0*/  STL [R1+0x1c], R5 ;  /* 0x00001c0501007387 */ /* 0x000fe80000100800 */
[----:B------:R0:W-:Y:S04]  /*950c0*/  STL [R1+0x18], R4 ;  /* 0x0000180401007387 */ /* 0x0001e80000100800 */
[----:B0-----:R-:W2:Y:S01]  /*950d0*/  LDL.LU R4, [R1+0xc88] ;  /* 0x000c880001047983 */ /* 0x001ea20000300800 */
[----:B------:R-:W-:Y:S02]  /*950e0*/  F2FP.BF16.PACK_AB R3, R28, R3 ;  /* 0x000000031c03723e */ /* 0x000fe400000010ff */
[----:B------:R-:W-:-:S03]  /*950f0*/  F2FP.BF16.PACK_AB R0, R0, R2 ;  /* 0x000000020000723e */ /* 0x000fc600000010ff */
        /* <DEDUP_REMOVED lines=170> */
[----:B------:R3:W-:Y:S02]  /*95ba0*/  STL [R1+0x68], R4 ;  /* 0x0000680401007387 */ /* 0x0007e40000100800 */
[----:B---3--:R-:W-:Y:S02]  /*95bb0*/  F2FP.BF16.PACK_AB R4, R9, R10 ;  /* 0x0000000a0904723e */ /* 0x008fe400000010ff */
[----:B--2---:R-:W-:Y:S02]  /*95bc0*/  F2FP.BF16.PACK_AB R6, R5, R6 ;  /* 0x000000060506723e */ /* 0x004fe400000010ff */
[----:B----4-:R-:W-:-:S03]  /*95bd0*/  F2FP.BF16.PACK_AB R5, R7, R8 ;  /* 0x000000080705723e */ /* 0x010fc600000010ff */
[----:B------:R0:W-:Y:S04]  /*95be0*/  STL [R1+0x64], R6 ;  /* 0x0000640601007387 */ /* 0x0001e80000100800 */
[----:B------:R1:W-:Y:S04]  /*95bf0*/  STL [R1+0x60], R5 ;  /* 0x0000600501007387 */ /* 0x0003e80000100800 */
[----:B------:R2:W-:Y:S01]  /*95c00*/  STL [R1+0x7c], R4 ;  /* 0x00007c0401007387 */ /* 0x0005e20000100800 */
[----:B0-----:R-:W-:Y:S02]  /*95c10*/  F2FP.BF16.PACK_AB R6, R11, R12 ;  /* 0x0000000c0b06723e */ /* 0x001fe400000010ff */
[----:B-1----:R-:W-:-:S03]  /*95c20*/  F2FP.BF16.PACK_AB R5, R13, R14 ;  /* 0x0000000e0d05723e */ /* 0x002fc600000010ff */
[----:B------:R0:W-:Y:S01]  /*95c30*/  STL [R1+0x78], R6 ;  /* 0x0000780601007387 */ /* 0x0001e20000100800 */
[----:B--2---:R-:W-:-:S03]  /*95c40*/  F2FP.BF16.PACK_AB R4, R15, R16 ;  /* 0x000000100f04723e */ /* 0x004fc600000010ff */
        /* <DEDUP_REMOVED lines=10> */
[----:B------:R-:W-:Y:S01]  /*95cf0*/  STL [R1+0x80], R6 ;  /* 0x0000800601007387 */ /* 0x000fe20000100800 */
        /* <DEDUP_REMOVED lines=178> */
[----:B--2---:R-:W-:Y:S01]  /*96820*/  F2FP.BF16.PACK_AB R6, R5, R6 ;  /* 0x000000060506723e */ /* 0x004fe200000010ff */
[----:B----4-:R-:W-:-:S04]  /*96830*/  F2FP.BF16.PACK_AB R5, R7, R8 ;  /* 0x000000080705723e */ /* 0x010fc800000010ff */
[----:B------:R0:W-:Y:S01]  /*96840*/  STL [R1+0xe4], R6 ;  /* 0x0000e40601007387 */ /* 0x0001e20000100800 */
[----:B------:R1:W-:Y:S02]  /*96850*/  STL [R1+0xe0], R5 ;  /* 0x0000e00501007387 */ /* 0x0003e40000100800 */
[----:B------:R2:W-:Y:S01]  /*96860*/  STL [R1+0xfc], R4 ;  /* 0x0000fc0401007387 */ /* 0x0005e20000100800 */
[----:B0-----:R-:W-:Y:S02]  /*96870*/  F2FP.BF16.PACK_AB R6, R11, R12 ;  /* 0x0000000c0b06723e */ /* 0x001fe400000010ff */
[----:B-1----:R-:W-:Y:S02]  /*96880*/  F2FP.BF16.PACK_AB R5, R13, R14 ;  /* 0x0000000e0d05723e */ /* 0x002fe400000010ff */
[----:B--2---:R-:W-:Y:S01]  /*96890*/  F2FP.BF16.PACK_AB R4, R15, R16 ;  /* 0x000000100f04723e */ /* 0x004fe200000010ff */
[----:B------:R0:W-:Y:S02]  /*968a0*/  STL [R1+0xf8], R6 ;  /* 0x0000f80601007387 */ /* 0x0001e40000100800 */
[----:B------:R1:W-:Y:S02]  /*968b0*/  STL [R1+0xf4], R5 ;  /* 0x0000f40501007387 */ /* 0x0003e40000100800 */
[----:B------:R2:W-:Y:S01]  /*968c0*/  STL [R1+0xf0], R4 ;  /* 0x0000f00401007387 */ /* 0x0005e20000100800 */
[----:B0-----:R-:W-:-:S02]  /*968d0*/  F2FP.BF16.PACK_AB R6, R17, R18 ;  /* 0x000000121106723e */ /* 0x001fc400000010ff */
[----:B-1----:R-:W-:Y:S02]  /*968e0*/  F2FP.BF16.PACK_AB R5, R19, R20 ;  /* 0x000000141305723e */ /* 0x002fe400000010ff */
[----:B--2---:R-:W-:Y:S01]  /*968f0*/  F2FP.BF16.PACK_AB R4, R21, R22 ;  /* 0x000000161504723e */ /* 0x004fe200000010ff */
[----:B------:R0:W-:Y:S02]  /*96900*/  STL [R1+0x10c], R6 ;  /* 0x00010c0601007387 */ /* 0x0001e40000100800 */
[----:B------:R1:W-:Y:S02]  /*96910*/  STL [R1+0x108], R5 ;  /* 0x0001080501007387 */ /* 0x0003e40000100800 */
[----:B------:R2:W-:Y:S01]  /*96920*/  STL [R1+0x104], R4 ;  /* 0x0001040401007387 */ /* 0x0005e20000100800 */
[----:B0-----:R-:W-:Y:S02]  /*96930*/  F2FP.BF16.PACK_AB R6, R23, R24 ;  /* 0x000000181706723e */ /* 0x001fe400000010ff */
[----:B-1----:R-:W-:-:S02]  /*96940*/  F2FP.BF16.PACK_AB R5, R25, R26 ;  /* 0x0000001a1905723e */ /* 0x002fc400000010ff */
[----:B--2---:R-:W-:Y:S01]  /*96950*/  F2FP.BF16.PACK_AB R4, R27, R29 ;  /* 0x0000001d1b04723e */ /* 0x004fe200000010ff */
[----:B------:R-:W-:Y:S02]  /*96960*/  STL [R1+0x100], R6 ;  /* 0x0001000601007387 */ /* 0x000fe40000100800 */
[----:B------:R-:W-:Y:S02]  /*96970*/  STL [R1+0x11c], R5 ;  /* 0x00011c0501007387 */ /* 0x000fe40000100800 */
[----:B------:R0:W-:Y:S02]  /*96980*/  STL [R1+0x118], R4 ;  /* 0x0001180401007387 */ /* 0x0001e40000100800 */
[----:B0-----:R-:W2:Y:S01]  /*96990*/  LDL.LU R4, [R1+0xca8] ;  /* 0x000ca80001047983 */ /* 0x001ea20000300800 */
[----:B------:R-:W-:Y:S02]  /*969a0*/  F2FP.BF16.PACK_AB R3, R28, R3 ;  /* 0x000000031c03723e */ /* 0x000fe400000010ff */
[----:B------:R-:W-:-:S03]  /*969b0*/  F2FP.BF16.PACK_AB R0, R0, R2 ;  /* 0x000000020000723e */ /* 0x000fc600000010ff */
[----:B------:R-:W-:Y:S04]  /*969c0*/  STL [R1+0x114], R3 ;  /* 0x0001140301007387 */ /* 0x000fe80000100800 */
[----:B--2---:R0:W-:Y:S01]  /*969d0*/  STL [R1+0x2a5c], R4 ;  /* 0x002a5c0401007387 */ /* 0x0041e20000100800 */
[----:B------:R-:W-:Y:S03]  /*969e0*/  STL [R1+0x110], R0 ;  /* 0x0001100001007387 */ /* 0x000fe60000100800 */
        /* <DEDUP_REMOVED lines=31> */
[----:B------:R-:W3:Y:S03]  /*96be0*/  LDL.LU R5, [R1+0xcbc] ;  /* 0x000cbc0001057983 */ /* 0x000ee60000300800 */
        /* <DEDUP_REMOVED lines=33> */
[----:B0-----:R-:W2:Y:S01]  /*96e00*/  LDL.LU R5, [R1+0xc2c] ;  /* 0x000c2c0001057983 */ /* 0x001ea20000300800 */
[----:B------:R-:W3:Y:S02]  /*96e10*/  LDL.LU R6, [R1+0xcb8] ;  /* 0x000cb80001067983 */ /* 0x000ee40000300800 */
[----:B------:R-:W4:Y:S02]  /*96e20*/  LDL.LU R7, [R1+0xccc] ;  /* 0x000ccc0001077983 */ /* 0x000f240000300800 */
[----:B------:R-:W4:Y:S01]  /*96e30*/  LDL.LU R8, [R1+0xcc8] ;  /* 0x000cc80001087983 */ /* 0x000f220000300800 */
        /* <DEDUP_REMOVED lines=24> */
[----:B--2---:R-:W-:-:S02]  /*96fc0*/  F2FP.BF16.PACK_AB R4, R5, R4 ;  /* 0x000000040504723e */ /* 0x004fc400000010ff */
[----:B------:R-:W2:Y:S03]  /*96fd0*/  LDL.LU R5, [R1+0x2ad8] ;  /* 0x002ad80001057983 */ /* 0x000ea60000300800 */
[----:B------:R0:W-:Y:S02]  /*96fe0*/  STL [R1+0x12c], R4 ;  /* 0x00012c0401007387 */ /* 0x0001e40000100800 */
[----:B0-----:R-:W2:Y:S02]  /*96ff0*/  LDL.LU R4, [R1+0x2ad4] ;  /* 0x002ad40001047983 */ /* 0x001ea40000300800 */
[----:B--2---:R-:W-:Y:S02]  /*97000*/  F2FP.BF16.PACK_AB R4, R5, R4 ;  /* 0x000000040504723e */ /* 0x004fe400000010ff */
[----:B------:R-:W2:Y:S03]  /*97010*/  LDL.LU R5, [R1+0x2ad0] ;  /* 0x002ad00001057983 */ /* 0x000ea60000300800 */
[----:B------:R0:W-:Y:S02]  /*97020*/  STL [R1+0x128], R4 ;  /* 0x0001280401007387 */ /* 0x0001e40000100800 */
[----:B0-----:R-:W2:Y:S02]  /*97030*/  LDL.LU R4, [R1+0x2acc] ;  /* 0x002acc0001047983 */ /* 0x001ea40000300800 */
        /* <DEDUP_REMOVED lines=58> */
[----:B------:R0:W-:Y:S01]  /*973e0*/  STL [R1+0x16c], R4 ;  /* 0x00016c0401007387 */ /* 0x0001e20000100800 */
[----:B----4-:R-:W-:Y:S02]  /*973f0*/  F2FP.BF16.PACK_AB R8, R7, R8 ;  /* 0x000000080708723e */ /* 0x010fe400000010ff */
[----:B---3--:R-:W-:Y:S02]  /*97400*/  F2FP.BF16.PACK_AB R10, R9, R10 ;  /* 0x0000000a090a723e */ /* 0x008fe400000010ff */
[----:B------:R-:W-:Y:S01]  /*97410*/  F2FP.BF16.PACK_AB R12, R11, R12 ;  /* 0x0000000c0b0c723e */ /* 0x000fe200000010ff */
[----:B0-----:R0:W5:Y:S01]  /*97420*/  LDL.LU R4, [R1+0x2a54] ;  /* 0x002a540001047983 */ /* 0x0011620000300800 */
[----:B------:R-:W-:-:S02]  /*97430*/  F2FP.BF16.PACK_AB R14, R13, R14 ;  /* 0x0000000e0d0e723e */ /* 0x000fc400000010ff */
[----:B------:R-:W-:Y:S02]  /*97440*/  F2FP.BF16.PACK_AB R16, R15, R16 ;  /* 0x000000100f10723e */ /* 0x000fe400000010ff */
[----:B------:R-:W-:Y:S02]  /*97450*/  F2FP.BF16.PACK_AB R18, R17, R18 ;  /* 0x000000121112723e */ /* 0x000fe400000010ff */
[----:B------:R-:W-:Y:S02]  /*97460*/  F2FP.BF16.PACK_AB R20, R19, R20 ;  /* 0x000000141314723e */ /* 0x000fe400000010ff */
[----:B------:R-:W-:Y:S02]  /*97470*/  F2FP.BF16.PACK_AB R22, R21, R22 ;  /* 0x000000161516723e */ /* 0x000fe400000010ff */
[----:B------:R-:W-:Y:S02]  /*97480*/  F2FP.BF16.PACK_AB R24, R23, R24 ;  /* 0x000000181718723e */ /* 0x000fe400000010ff */
[----:B------:R-:W-:-:S02]  /*97490*/  F2FP.BF16.PACK_AB R26, R25, R26 ;  /* 0x0000001a191a723e */ /* 0x000fc400000010ff */
[----:B------:R-:W-:Y:S02]  /*974a0*/  F2FP.BF16.PACK_AB R28, R27, R28 ;  /* 0x0000001c1b1c723e */ /* 0x000fe400000010ff */
[----:B------:R-:W-:Y:S02]  /*974b0*/  F2FP.BF16.PACK_AB R3, R29, R3 ;  /* 0x000000031d03723e */ /* 0x000fe400000010ff */
[----:B--2---:R-:W-:Y:S02]  /*974c0*/  F2FP.BF16.PACK_AB R6, R5, R6 ;  /* 0x000000060506723e */ /* 0x004fe400000010ff */
[----:B------:R0:W5:Y:S03]  /*974d0*/  LDL.LU R5, [R1+0x2a50] ;  /* 0x002a500001057983 */ /* 0x0001660000300800 */
[----:B------:R1:W-:Y:S02]  /*974e0*/  STL [R1+0x168], R6 ;  /* 0x0001680601007387 */ /* 0x0003e40000100800 */
[----:B-1----:R0:W5:Y:S01]  /*974f0*/  LDL.LU R6, [R1+0x2a4c] ;  /* 0x002a4c0001067983 */ /* 0x0021620000300800 */
[----:B------:R0:W5:Y:S02]  /*97500*/  LDL.LU R7, [R1+0x2a48] ;  /* 0x002a480001077983 */ /* 0x0001640000300800 */
        /* <DEDUP_REMOVED lines=31> */
[----:B-1----:R-:W2:Y:S01]  /*97700*/  LDL.LU R28, [R1+0x29f4] ;  /* 0x0029f400011c7983 */ /* 0x002ea20000300800 */
[----:B------:R-:W2:Y:S01]  /*97710*/  LDL.LU R29, [R1+0x29f0] ;  /* 0x0029f000011d7983 */ /* 0x000ea20000300800 */
[----:B------:R-:W-:Y:S01]  /*97720*/  F2FP.BF16.PACK_AB R2, R0, R2 ;  /* 0x000000020002723e */ /* 0x000fe200000010ff */
[----:B------:R0:W-:Y:S01]  /*97730*/  STL [R1+0x198], R3 ;  /* 0x0001980301007387 */ /* 0x0001e20000100800 */
[----:B--2---:R-:W-:-:S05]  /*97740*/  F2FP.BF16.PACK_AB R0, R29, R28 ;  /* 0x0000001c1d00723e */ /* 0x004fca00000010ff */
[----:B------:R0:W-:Y:S01]  /*97750*/  STL [R1+0x190], R0 ;  /* 0x0001900001007387 */ /* 0x0001e20000100800 */
[----:B------:R0:W-:Y:S02]  /*97760*/  STL [R1+0x194], R2 ;  /* 0x0001940201007387 */ /* 0x0001e40000100800 */
.L_x_0:
[----:B0-----:R-:W2:Y:S04]  /*97770*/  LDL.LU R2, [R1+0x18c] ;  /* 0x00018c0001027983 */ /* 0x001ea80000300800 */
[----:B------:R-:W3:Y:S04]  /*97780*/  LDL.LU R28, [R1+0x194] ;  /* 0x00019400011c7983 */ /* 0x000ee80000300800 */
[----:B------:R-:W4:Y:S04]  /*97790*/  LDL.LU R3, [R1+0x198] ;  /* 0x0001980001037983 */ /* 0x000f280000300800 */
[----:B------:R-:W3:Y:S04]  /*977a0*/  LDL.LU R0, [R1+0x19c] ;  /* 0x00019c0001007983 */ /* 0x000ee80000300800 */
[----:B-----5:R0:W-:Y:S04]  /*977b0*/  STL.64 [R1+0x2c50], R6 ;  /* 0x002c500601007387 */ /* 0x0201e80000100a00 */
[----:B0-----:R-:W3:Y:S04]  /*977c0*/  LDL.LU R7, [R1+0x2804] ;  /* 0x0028040001077983 */ /* 0x001ee80000300800 */
[----:B------:R-:W-:Y:S04]  /*977d0*/  STL.64 [R1+0x2c48], R4 ;  /* 0x002c480401007387 */ /* 0x000fe80000100a00 */
[----:B------:R-:W-:Y:S04]  /*977e0*/  STL.64 [R1+0x2c40], R10 ;  /* 0x002c400a01007387 */ /* 0x000fe80000100a00 */
[----:B------:R0:W-:Y:S04]  /*977f0*/  STL.64 [R1+0x2c38], R8 ;  /* 0x002c380801007387 */ /* 0x0001e80000100a00 */
[----:B0-----:R-:W3:Y:S04]  /*97800*/  LDL.LU R8, [R1+0x160] ;  /* 0x0001600001087983 */ /* 0x001ee80000300800 */
[----:B------:R-:W3:Y:S04]  /*97810*/  LDL.LU R9, [R1+0x164] ;  /* 0x0001640001097983 */ /* 0x000ee80000300800 */
[----:B------:R-:W3:Y:S04]  /*97820*/  LDL.LU R10, [R1+0x168] ;  /* 0x00016800010a7983 */ /* 0x000ee80000300800 */
[----:B------:R-:W3:Y:S04]  /*97830*/  LDL.LU R11, [R1+0x16c] ;  /* 0x00016c00010b7983 */ /* 0x000ee80000300800 */
[----:B------:R-:W-:Y:S04]  /*97840*/  STL.64 [R1+0x2c30], R14 ;  /* 0x002c300e01007387 */ /* 0x000fe80000100a00 */
[----:B------:R0:W-:Y:S04]  /*97850*/  STL.64 [R1+0x2c28], R12 ;  /* 0x002c280c01007387 */ /* 0x0001e80000100a00 */
[----:B0-----:R-:W3:Y:S04]  /*97860*/  LDL.LU R12, [R1+0x170] ;  /* 0x00017000010c7983 */ /* 0x001ee80000300800 */
[----:B------:R-:W3:Y:S04]  /*97870*/  LDL.LU R13, [R1+0x174] ;  /* 0x00017400010d7983 */ /* 0x000ee80000300800 */
[----:B------:R-:W3:Y:S04]  /*97880*/  LDL.LU R14, [R1+0x178] ;  /* 0x00017800010e7983 */ /* 0x000ee80000300800 */
[----:B------:R-:W3:Y:S04]  /*97890*/  LDL.LU R15, [R1+0x17c] ;  /* 0x00017c00010f7983 */ /* 0x000ee80000300800 */
[----:B------:R-:W3:Y:S04]  /*978a0*/  LDL.LU R6, [R1+0x2800] ;  /* 0x0028000001067983 */ /* 0x000ee80000300800 */
[----:B------:R-:W3:Y:S04]  /*978b0*/  LDL.LU R5, [R1+0x27fc] ;  /* 0x0027fc0001057983 */ /* 0x000ee80000300800 */
[----:B------:R-:W3:Y:S04]  /*978c0*/  LDL.LU R4, [R1+0x27f8] ;  /* 0x0027f80001047983 */ /* 0x000ee80000300800 */
[----:B------:R-:W-:Y:S04]  /*978d0*/  STL.64 [R1+0x2c20], R18 ;  /* 0x002c201201007387 */ /* 0x000fe80000100a00 */
[----:B------:R0:W-:Y:S04]  /*978e0*/  STL.64 [R1+0x2c18], R16 ;  /* 0x002c181001007387 */ /* 0x0001e80000100a00 */
[----:B0-----:R-:W3:Y:S04]  /*978f0*/  LDL.LU R16, [R1+0x180] ;  /* 0x0001800001107983 */ /* 0x001ee80000300800 */
[----:B------:R-:W3:Y:S04]  /*97900*/  LDL.LU R17, [R1+0x184] ;  /* 0x0001840001117983 */ /* 0x000ee80000300800 */
[----:B------:R-:W3:Y:S01]  /*97910*/  LDL.LU R18, [R1+0x188] ;  /* 0x0001880001127983 */ /* 0x000ee20000300800 */
[----:B--2---:R-:W-:-:S03]  /*97920*/  IMAD.MOV.U32 R19, RZ, RZ, R2 ;  /* 0x000000ffff137224 */ /* 0x004fc600078e0002 */
[----:B------:R-:W2:Y:S04]  /*97930*/  LDL.LU R2, [R1+0x27f4] ;  /* 0x0027f40001027983 */ /* 0x000ea80000300800 */
[----:B------:R4:W-:Y:S04]  /*97940*/  STL.64 [R1+0x2c10], R22 ;  /* 0x002c101601007387 */ /* 0x0009e80000100a00 */
[----:B------:R0:W-:Y:S01]  /*97950*/  STL.64 [R1+0x2c08], R20 ;  /* 0x002c081401007387 */ /* 0x0001e20000100a00 */
[----:B----4-:R-:W-:-:S03]  /*97960*/  IMAD.MOV.U32 R22, RZ, RZ, R3 ;  /* 0x000000ffff167224 */ /* 0x010fc600078e0003 */
[----:B------:R-:W1:Y:S01]  /*97970*/  S2R R3, SR_TID.X ;  /* 0x0000000000037919 */ /* 0x000e620000002100 */
[----:B---3--:R-:W-:-:S03]  /*97980*/  IMAD.MOV.U32 R23, RZ, RZ, R0 ;  /* 0x000000ffff177224 */ /* 0x008fc600078e0000 */
[----:B------:R-:W3:Y:S01]  /*97990*/  S2R R0, SR_TID.X ;  /* 0x0000000000007919 */ /* 0x000ee20000002100 */
[----:B0-----:R-:W-:-:S03]  /*979a0*/  IMAD.MOV.U32 R21, RZ, RZ, R28 ;  /* 0x000000ffff157224 */ /* 0x001fc600078e001c */
[----:B------:R-:W4:Y:S01]  /*979b0*/  LDL.LU R20, [R1+0x190] ;  /* 0x0001900001147983 */ /* 0x000f220000300800 */
[----:B------:R-:W-:-:S03]  /*979c0*/  ISETP.GE.AND P0, PT, R7, c[0x0][0x17c], PT ;  /* 0x00005f0007007a0c */ /* 0x000fc60003f06270 */
[----:B------:R-:W-:Y:S04]  /*979d0*/  STL.64 [R1+0x2c00], R26 ;  /* 0x002c001a01007387 */ /* 0x000fe80000100a00 */
[----:B------:R-:W-:Y:S04]  /*979e0*/  STL.64 [R1+0x2bf8], R24 ;  /* 0x002bf81801007387 */ /* 0x000fe80000100a00 */
[----:B------:R-:W-:Y:S01]  /*979f0*/  STL [R1+0x2ac4], R29 ;  /* 0x002ac41d01007387 */ /* 0x000fe20000100800 */
[----:B-1----:R-:W-:Y:S01]  /*97a00*/  IMAD.SHL.U32 R28, R3, 0x200, RZ ;  /* 0x00000200031c7824 */ /* 0x002fe200078e00ff */
[----:B---3--:R-:W-:-:S04]  /*97a10*/  LOP3.LUT R0, R0, 0x3f, RZ, 0xc0, !PT ;  /* 0x0000003f00007812 */ /* 0x008fc800078ec0ff */
[----:B------:R-:W-:-:S05]  /*97a20*/  LOP3.LUT R28, R28, 0xc00, RZ, 0xc0, !PT ;  /* 0x00000c001c1c7812 */ /* 0x000fca00078ec0ff */
[----:B------:R-:W-:Y:S02]  /*97a30*/  IMAD R28, R0, 0x10, R28 ;  /* 0x00000010001c7824 */ /* 0x000fe400078e021c */
[----:B------:R-:W-:-:S05]  /*97a40*/  IMAD.SHL.U32 R0, R3, 0x80, RZ ;  /* 0x0000008003007824 */ /* 0x000fca00078e00ff */
[----:B------:R-:W-:Y:S01]  /*97a50*/  LOP3.LUT R0, R0, 0xc00, RZ, 0xc0, !PT ;  /* 0x00000c0000007812 */ /* 0x000fe200078ec0ff */
[----:B------:R-:W-:Y:S01]  /*97a60*/  BAR.SYNC.DEFER_BLOCKING 0x0 ;  /* 0x0000000000007b1d */ /* 0x000fe20000010000 */
[----:B------:R-:W-:Y:S02]  /*97a70*/  ISETP.GE.AND P4, PT, R6, c[0x0][0x17c], PT ;  /* 0x00005f0006007a0c */ /* 0x000fe40003f86270 */
[----:B------:R-:W-:Y:S02]  /*97a80*/  ISETP.GE.AND P3, PT, R5, c[0x0][0x17c], PT ;  /* 0x00005f0005007a0c */ /* 0x000fe40003f66270 */
[----:B------:R-:W-:Y:S02]  /*97a90*/  ISETP.GE.AND P2, PT, R4, c[0x0][0x17c], PT ;  /* 0x00005f0004007a0c */ /* 0x000fe40003f46270 */
[----:B--2---:R-:W-:Y:S01]  /*97aa0*/  ISETP.GE.AND P1, PT, R2, c[0x0][0x17c], PT ;  /* 0x00005f0002007a0c */ /* 0x004fe20003f26270 */
[----:B------:R-:W-:-:S05]  /*97ab0*/  IMAD.SHL.U32 R2, R3, 0x20, RZ ;  /* 0x0000002003027824 */ /* 0x000fca00078e00ff */
[----:B------:R-:W-:Y:S01]  /*97ac0*/  LOP3.LUT R0, R0, 0x60, R2, 0xf8, !PT ;  /* 0x0000006000007812 */ /* 0x000fe200078ef802 */
[C---:B------:R-:W-:Y:S02]  /*97ad0*/  IMAD.SHL.U32 R2, R3.reuse, 0x4, RZ ;  /* 0x0000000403027824 */ /* 0x040fe400078e00ff */
[----:B------:R-:W-:-:S03]  /*97ae0*/  IMAD.SHL.U32 R3, R3, 0x8, RZ ;  /* 0x0000000803037824 */ /* 0x000fc600078e00ff */
[----:B------:R-:W-:Y:S02]  /*97af0*/  LOP3.LUT R0, R0, 0x70, R2, 0x78, !PT ;  /* 0x0000007000007812 */ /* 0x000fe400078e7802 */
[----:B------:R-:W-:-:S05]  /*97b00*/  LOP3.LUT R2, R3, 0x100, RZ, 0xc0, !PT ;  /* 0x0000010003027812 */ /* 0x000fca00078ec0ff */
[----:B------:R-:W-:-:S05]  /*97b10*/  IMAD.IADD R0, R2, 0x1, R0 ;  /* 0x0000000102007824 */ /* 0x000fca00078e0200 */
[----:B------:R0:W-:Y:S04]  /*97b20*/  STS.128 [R0+0x200], R12 ;  /* 0x0002000c00007388 */ /* 0x0001e80000000c00 */
[----:B----4-:R-:W-:Y:S04]  /*97b30*/  STS.128 [R0], R20 ;  /* 0x0000001400007388 */ /* 0x010fe80000000c00 */
[----:B------:R1:W-:Y:S04]  /*97b40*/  STS.128 [R0+0x80], R16 ;  /* 0x0000801000007388 */ /* 0x0003e80000000c00 */
[----:B------:R-:W-:Y:S04]  /*97b50*/  STS.128 [R0+0x280], R8 ;  /* 0x0002800800007388 */ /* 0x000fe80000000c00 */
[----:B0-----:R-:W2:Y:S04]  /*97b60*/  LDL.LU R12, [R1+0xe0] ;  /* 0x0000e000010c7983 */ /* 0x001ea80000300800 */
[----:B------:R-:W2:Y:S04]  /*97b70*/  LDL.LU R13, [R1+0xe4] ;  /* 0x0000e400010d7983 */ /* 0x000ea80000300800 */
[----:B------:R-:W3:Y:S04]  /*97b80*/  LDL.LU R14, [R1+0xe8] ;  /* 0x0000e800010e7983 */ /* 0x000ee80000300800 */
[----:B------:R-:W3:Y:S01]  /*97b90*/  LDL.LU R15, [R1+0xec] ;  /* 0x0000ec00010f7983 */ /* 0x000ee20000300800 */
[----:B-1----:R-:W-:-:S02]  /*97ba0*/  LOP3.LUT R16, R28, 0x20, RZ, 0x3c, !PT ;  /* 0x000000201c107812 */ /* 0x002fc400078e3cff */
[C---:B------:R-:W-:Y:S02]  /*97bb0*/  LOP3.LUT R3, R28.reuse, 0x40, RZ, 0x3c, !PT ;  /* 0x000000401c037812 */ /* 0x040fe400078e3cff */
[----:B------:R-:W-:Y:S01]  /*97bc0*/  LOP3.LUT R2, R28, 0x60, RZ, 0x3c, !PT ;  /* 0x000000601c027812 */ /* 0x000fe200078e3cff */
[----:B------:R-:W-:Y:S06]  /*97bd0*/  BAR.SYNC.DEFER_BLOCKING 0x0 ;  /* 0x0000000000007b1d */ /* 0x000fec0000010000 */
[----:B---3--:R-:W-:Y:S04]  /*97be0*/  STL.64 [R1+0x2cc8], R14 ;  /* 0x002cc80e01007387 */ /* 0x008fe80000100a00 */
[----:B--2---:R-:W-:Y:S04]  /*97bf0*/  STL.64 [R1+0x2cc0], R12 ;  /* 0x002cc00c01007387 */ /* 0x004fe80000100a00 */
[----:B------:R-:W2:Y:S04]  /*97c00*/  LDL.LU R20, [R1+0xf0] ;  /* 0x0000f00001147983 */ /* 0x000ea80000300800 */
        /* <DEDUP_REMOVED lines=28> */
[----:B--2---:R-:W-:Y:S04]  /*97dd0*/  STL.64 [R1+0x2d10], R20 ;  /* 0x002d101401007387 */ /* 0x004fe80000100a00 */
[----:B------:R-:W0:Y:S04]  /*97de0*/  LDS.128 R20, [R28] ;  /* 0x000000001c147984 */ /* 0x000e280000000c00 */
        /* <DEDUP_REMOVED lines=8> */
[----:B------:R-:W4:Y:S04]  /*97e70*/  LDL.LU R4, [R1+0xc0] ;  /* 0x0000c00001047983 */ /* 0x000f280000300800 */
[----:B------:R-:W4:Y:S04]  /*97e80*/  LDL.LU R5, [R1+0xc4] ;  /* 0x0000c40001057983 */ /* 0x000f280000300800 */
[----:B------:R-:W4:Y:S04]  /*97e90*/  LDL.LU R6, [R1+0xc8] ;  /* 0x0000c80001067983 */ /* 0x000f280000300800 */
[----:B------:R-:W4:Y:S04]  /*97ea0*/  LDL.LU R7, [R1+0xcc] ;  /* 0x0000cc0001077983 */ /* 0x000f280000300800 */
[----:B------:R-:W2:Y:S04]  /*97eb0*/  LDL.LU R8, [R1+0xd0] ;  /* 0x0000d00001087983 */ /* 0x000ea80000300800 */
[----:B------:R-:W2:Y:S01]  /*97ec0*/  LDL.LU R9, [R1+0xd4] ;  /* 0x0000d40001097983 */ /* 0x000ea20000300800 */
[----:B0-----:R-:W-:-:S03]  /*97ed0*/  IMAD.MOV.U32 R29, RZ, RZ, R21 ;  /* 0x000000ffff1d7224 */ /* 0x001fc600078e0015 */
[----:B------:R-:W2:Y:S04]  /*97ee0*/  LDL.LU R10, [R1+0xd8] ;  /* 0x0000d800010a7983 */ /* 0x000ea80000300800 */
[----:B------:R-:W2:Y:S04]  /*97ef0*/  LDL.LU R11, [R1+0xdc] ;  /* 0x0000dc00010b7983 */ /* 0x000ea80000300800 */
[----:B------:R-:W-:Y:S04]  /*97f00*/  STL [R1+0x160], R20 ;  /* 0x0001601401007387 */ /* 0x000fe80000100800 */
[----:B------:R-:W-:Y:S04]  /*97f10*/  STL.64 [R1+0x168], R22 ;  /* 0x0001681601007387 */ /* 0x000fe80000100a00 */
[----:B------:R-:W0:Y:S04]  /*97f20*/  LDS.128 R20, [R16] ;  /* 0x0000000010147984 */ /* 0x000e280000000c00 */
[----:B------:R-:W-:Y:S04]  /*97f30*/  STL [R1+0x2ac8], R29 ;  /* 0x002ac81d01007387 */ /* 0x000fe80000100800 */
[----:B0-----:R-:W-:Y:S04]  /*97f40*/  STL.64 [R1+0x170], R20 ;  /* 0x0001701401007387 */ /* 0x001fe80000100a00 */
[----:B------:R-:W-:Y:S04]  /*97f50*/  STL.64 [R1+0x178], R22 ;  /* 0x0001781601007387 */ /* 0x000fe80000100a00 */
[----:B------:R-:W0:Y:S04]  /*97f60*/  LDS.128 R20, [R3] ;  /* 0x0000000003147984 */ /* 0x000e280000000c00 */
[----:B0-----:R-:W-:Y:S04]  /*97f70*/  STL.64 [R1+0x180], R20 ;  /* 0x0001801401007387 */ /* 0x001fe80000100a00 */
[----:B------:R-:W-:Y:S04]  /*97f80*/  STL.64 [R1+0x188], R22 ;  /* 0x0001881601007387 */ /* 0x000fe80000100a00 */
[----:B------:R-:W0:Y:S04]  /*97f90*/  LDS.128 R20, [R2] ;  /* 0x0000000002147984 */ /* 0x000e280000000c00 */
[----:B0-----:R-:W-:Y:S04]  /*97fa0*/  STL.64 [R1+0x190], R20 ;  /* 0x0001901401007387 */ /* 0x001fe80000100a00 */
[----:B------:R0:W-:Y:S04]  /*97fb0*/  STL.64 [R1+0x198], R22 ;  /* 0x0001981601007387 */ /* 0x0001e80000100a00 */
[----:B0-----:R-:W2:Y:S04]  /*97fc0*/  LDL.LU.64 R22, [R1+0x2d18] ;  /* 0x002d180001167983 */ /* 0x001ea80000300a00 */
[----:B------:R-:W2:Y:S04]  /*97fd0*/  LDL.LU.64 R20, [R1+0x2d10] ;  /* 0x002d100001147983 */ /* 0x000ea80000300a00 */
[----:B------:R-:W-:Y:S06]  /*97fe0*/  BAR.SYNC.DEFER_BLOCKING 0x0 ;  /* 0x0000000000007b1d */ /* 0x000fec0000010000 */
[----:B--2---:R0:W-:Y:S04]  /*97ff0*/  STS.128 [R0], R20 ;  /* 0x0000001400007388 */ /* 0x0041e80000000c00 */
[----:B0-----:R-:W2:Y:S04]  /*98000*/  LDL.LU.64 R22, [R1+0x2d08] ;  /* 0x002d080001167983 */ /* 0x001ea80000300a00 */
[----:B------:R-:W2:Y:S04]  /*98010*/  LDL.LU.64 R20, [R1+0x2d00] ;  /* 0x002d000001147983 */ /* 0x000ea80000300a00 */
[----:B--2---:R0:W-:Y:S04]  /*98020*/  STS.128 [R0+0x80], R20 ;  /* 0x0000801400007388 */ /* 0x0041e80000000c00 */
[----:B0-----:R-:W2:Y:S04]  /*98030*/  LDL.LU.64 R22, [R1+0x2cf8] ;  /* 0x002cf80001167983 */ /* 0x001ea80000300a00 */
[----:B------:R-:W2:Y:S04]  /*98040*/  LDL.LU.64 R20, [R1+0x2cf0] ;  /* 0x002cf00001147983 */ /* 0x000ea80000300a00 */
[----:B--2---:R0:W-:Y:S04]  /*98050*/  STS.128 [R0+0x200], R20 ;  /* 0x0002001400007388 */ /* 0x0041e80000000c00 */
[----:B0-----:R-:W2:Y:S04]  /*98060*/  LDL.LU.64 R22, [R1+0x2ce8] ;  /* 0x002ce80001167983 */ /* 0x001ea80000300a00 */
[----:B------:R-:W2:Y:S04]  /*98070*/  LDL.LU.64 R20, [R1+0x2ce0] ;  /* 0x002ce00001147983 */ /* 0x000ea80000300a00 */
[----:B--2---:R-:W-:Y:S04]  /*98080*/  STS.128 [R0+0x280], R20 ;  /* 0x0002801400007388 */ /* 0x004fe80000000c00 */
[----:B------:R-:W-:Y:S06]  /*98090*/  BAR.SYNC.DEFER_BLOCKING 0x0 ;  /* 0x0000000000007b1d */ /* 0x000fec0000010000 */
[----:B------:R-:W0:Y:S04]  /*980a0*/  LDS.128 R20, [R28] ;  /* 0x000000001c147984 */ /* 0x000e280000000c00 */
[----:B0-----:R-:W-:Y:S04]  /*980b0*/  STL.64 [R1+0x120], R20 ;  /* 0x0001201401007387 */ /* 0x001fe80000100a00 */
[----:B------:R-:W-:Y:S04]  /*980c0*/  STL.64 [R1+0x128], R22 ;  /* 0x0001281601007387 */ /* 0x000fe80000100a00 */
[----:B------:R-:W0:Y:S04]  /*980d0*/  LDS.128 R20, [R16] ;  /* 0x0000000010147984 */ /* 0x000e280000000c00 */
[----:B0-----:R-:W-:Y:S04]  /*980e0*/  STL.64 [R1+0x130], R20 ;  /* 0x0001301401007387 */ /* 0x001fe80000100a00 */
[----:B------:R-:W-:Y:S04]  /*980f0*/  STL.64 [R1+0x138], R22 ;  /* 0x0001381601007387 */ /* 0x000fe80000100a00 */
[----:B------:R-:W0:Y:S04]  /*98100*/  LDS.128 R20, [R3] ;  /* 0x0000000003147984 */ /* 0x000e280000000c00 */
[----:B0-----:R-:W-:Y:S04]  /*98110*/  STL.64 [R1+0x140], R20 ;  /* 0x0001401401007387 */ /* 0x001fe80000100a00 */
[----:B------:R-:W-:Y:S04]  /*98120*/  STL.64 [R1+0x148], R22 ;  /* 0x0001481601007387 */ /* 0x000fe80000100a00 */
[----:B------:R-:W0:Y:S04]  /*98130*/  LDS.128 R20, [R2] ;  /* 0x0000000002147984 */ /* 0x000e280000000c00 */
[----:B------:R-:W-:Y:S06]  /*98140*/  BAR.SYNC.DEFER_BLOCKING 0x0 ;  /* 0x0000000000007b1d */ /* 0x000fec0000010000 */
[----:B------:R-:W-:Y:S04]  /*98150*/  STS.128 [R0], R12 ;  /* 0x0000000c00007388 */ /* 0x000fe80000000c00 */
[----:B0-----:R-:W-:Y:S04]  /*98160*/  STL.64 [R1+0x150], R20 ;  /* 0x0001501401007387 */ /* 0x001fe80000100a00 */
[----:B------:R0:W-:Y:S04]  /*98170*/  STL.64 [R1+0x158], R22 ;  /* 0x0001581601007387 */ /* 0x0001e80000100a00 */
[----:B0-----:R-:W2:Y:S04]  /*98180*/  LDL.LU.64 R22, [R1+0x2cd8] ;  /* 0x002cd80001167983 */ /* 0x001ea80000300a00 */
[----:B------:R-:W2:Y:S04]  /*98190*/  LDL.LU.64 R20, [R1+0x2cd0] ;  /* 0x002cd00001147983 */ /* 0x000ea80000300a00 */
[----:B------:R-:W4:Y:S04]  /*981a0*/  LDL.LU.64 R14, [R1+0x2cc8] ;  /* 0x002cc800010e7983 */ /* 0x000f280000300a00 */
[----:B------:R-:W4:Y:S04]  /*981b0*/  LDL.LU.64 R12, [R1+0x2cc0] ;  /* 0x002cc000010c7983 */ /* 0x000f280000300a00 */
[----:B---3--:R-:W-:Y:S04]  /*981c0*/  STS.128 [R0+0x80], R24 ;  /* 0x0000801800007388 */ /* 0x008fe80000000c00 */
[----:B------:R-:W-:Y:S04]  /*981d0*/  STL [R1+0x2cb8], R16 ;  /* 0x002cb81001007387 */ /* 0x000fe80000100800 */
[----:B--2---:R-:W-:Y:S04]  /*981e0*/  STS.128 [R0+0x200], R20 ;  /* 0x0002001400007388 */ /* 0x004fe80000000c00 */
[----:B----4-:R-:W-:Y:S04]  /*981f0*/  STS.128 [R0+0x280], R12 ;  /* 0x0002800c00007388 */ /* 0x010fe80000000c00 */
[----:B------:R-:W-:Y:S06]  /*98200*/  BAR.SYNC.DEFER_BLOCKING 0x0 ;  /* 0x0000000000007b1d */ /* 0x000fec0000010000 */
[----:B------:R-:W0:Y:S04]  /*98210*/  LDS.128 R20, [R28] ;  /* 0x000000001c147984 */ /* 0x000e280000000c00 */
[----:B------:R-:W1:Y:S04]  /*98220*/  LDS.128 R12, [R16] ;  /* 0x00000000100c7984 */ /* 0x000e680000000c00 */
[----:B------:R-:W2:Y:S04]  /*98230*/  LDS.128 R16, [R3] ;  /* 0x0000000003107984 */ /* 0x000ea80000000c00 */
[----:B0-----:R-:W-:Y:S04]  /*98240*/  STL.64 [R1+0xe0], R20 ;  /* 0x0000e01401007387 */ /* 0x001fe80000100a00 */
[----:B------:R-:W-:Y:S04]  /*98250*/  STL.64 [R1+0xe8], R22 ;  /* 0x0000e81601007387 */ /* 0x000fe80000100a00 */
[----:B-1----:R-:W-:Y:S04]  /*98260*/  STL.64 [R1+0xf0], R12 ;  /* 0x0000f00c01007387 */ /* 0x002fe80000100a00 */
[----:B------:R-:W-:Y:S04]  /*98270*/  STL.64 [R1+0xf8], R14 ;  /* 0x0000f80e01007387 */ /* 0x000fe80000100a00 */
[----:B------:R-:W0:Y:S04]  /*98280*/  LDS.128 R12, [R2] ;  /* 0x00000000020c7984 */ /* 0x000e280000000c00 */
[----:B------:R-:W-:Y:S06]  /*98290*/  BAR.SYNC.DEFER_BLOCKING 0x0 ;  /* 0x0000000000007b1d */ /* 0x000fec0000010000 */
[----:B--2---:R-:W-:Y:S04]  /*982a0*/  STL.64 [R1+0x100], R16 ;  /* 0x0001001001007387 */ /* 0x004fe80000100a00 */
[----:B------:R-:W-:Y:S04]  /*982b0*/  STL.64 [R1+0x108], R18 ;  /* 0x0001081201007387 */ /* 0x000fe80000100a00 */
[----:B------:R1:W-:Y:S04]  /*982c0*/  STS.128 [R0], R8 ;  /* 0x0000000800007388 */ /* 0x0003e80000000c00 */
[----:B------:R2:W-:Y:S04]  /*982d0*/  STS.128 [R0+0x80], R4 ;  /* 0x0000800400007388 */ /* 0x0005e80000000c00 */
[----:B0-----:R-:W-:Y:S04]  /*982e0*/  STL.64 [R1+0x110], R12 ;  /* 0x0001100c01007387 */ /* 0x001fe80000100a00 */
[----:B------:R-:W-:Y:S04]  /*982f0*/  STL.64 [R1+0x118], R14 ;  /* 0x0001180e01007387 */ /* 0x000fe80000100a00 */
[----:B-1----:R-:W3:Y:S04]  /*98300*/  LDL.LU R8, [R1+0x30] ;  /* 0x0000300001087983 */ /* 0x002ee80000300800 */
[----:B------:R-:W3:Y:S04]  /*98310*/  LDL.LU R9, [R1+0x34] ;  /* 0x0000340001097983 */ /* 0x000ee80000300800 */
[----:B------:R-:W4:Y:S04]  /*98320*/  LDL.LU R10, [R1+0x38] ;  /* 0x00003800010a7983 */ /* 0x000f280000300800 */
[----:B------:R-:W4:Y:S04]  /*98330*/  LDL.LU R11, [R1+0x3c] ;  /* 0x00003c00010b7983 */ /* 0x000f280000300800 */
[----:B----4-:R-:W-:Y:S04]  /*98340*/  STL.64 [R1+0x2c60], R10 ;  /* 0x002c600a01007387 */ /* 0x010fe80000100a00 */
[----:B---3--:R-:W-:Y:S04]  /*98350*/  STL.64 [R1+0x2c58], R8 ;  /* 0x002c580801007387 */ /* 0x008fe80000100a00 */
[----:B--2---:R-:W2:Y:S04]  /*98360*/  LDL.LU R4, [R1+0x40] ;  /* 0x0000400001047983 */ /* 0x004ea80000300800 */
        /* <DEDUP_REMOVED lines=17> */
[----:B------:R-:W4:Y:S04]  /*98480*/  LDL.LU R18, [R1+0xb8] ;  /* 0x0000b80001127983 */ /* 0x000f280000300800 */
[----:B------:R-:W4:Y:S04]  /*98490*/  LDL.LU R19, [R1+0xbc] ;  /* 0x0000bc0001137983 */ /* 0x000f280000300800 */
        /* <DEDUP_REMOVED lines=12> */
[----:B----4-:R-:W-:Y:S04]  /*98560*/  STS.128 [R0+0x200], R16 ;  /* 0x0002001000007388 */ /* 0x010fe80000000c00 */
        /* <DEDUP_REMOVED lines=14> */
[----:B------:R-:W3:Y:S04]  /*98650*/  LDL.LU R20, [R1+0x10] ;  /* 0x0000100001147983 */ /* 0x000ee80000300800 */
[----:B------:R-:W3:Y:S04]  /*98660*/  LDL.LU R21, [R1+0x14] ;  /* 0x0000140001157983 */ /* 0x000ee80000300800 */
[----:B------:R-:W3:Y:S04]  /*98670*/  LDL.LU R22, [R1+0x18] ;  /* 0x0000180001167983 */ /* 0x000ee80000300800 */
[----:B------:R-:W3:Y:S04]  /*98680*/  LDL.LU R23, [R1+0x1c] ;  /* 0x00001c0001177983 */ /* 0x000ee80000300800 */
[----:B------:R-:W3:Y:S04]  /*98690*/  LDL.LU R24, [R1] ;  /* 0x0000000001187983 */ /* 0x000ee80000300800 */
[----:B------:R-:W3:Y:S04]  /*986a0*/  LDL.LU R25, [R1+0x4] ;  /* 0x0000040001197983 */ /* 0x000ee80000300800 */
[----:B------:R-:W3:Y:S04]  /*986b0*/  LDL.LU R26, [R1+0x8] ;  /* 0x00000800011a7983 */ /* 0x000ee80000300800 */
[----:B------:R-:W3:Y:S04]  /*986c0*/  LDL.LU R27, [R1+0xc] ;  /* 0x00000c00011b7983 */ /* 0x000ee80000300800 */
[----:B------:R-:W3:Y:S04]  /*986d0*/  LDL.LU R16, [R1+0x2cb8] ;  /* 0x002cb80001107983 */ /* 0x000ee80000300800 */
[----:B--2---:R-:W-:Y:S04]  /*986e0*/  STS.128 [R0+0x280], R4 ;  /* 0x0002800400007388 */ /* 0x004fe80000000c00 */
[----:B------:R-:W-:Y:S06]  /*986f0*/  BAR.SYNC.DEFER_BLOCKING 0x0 ;  /* 0x0000000000007b1d */ /* 0x000fec0000010000 */
[----:B------:R-:W0:Y:S04]  /*98700*/  LDS.128 R4, [R28] ;  /* 0x000000001c047984 */ /* 0x000e280000000c00 */
[----:B0-----:R-:W-:Y:S04]  /*98710*/  STL.64 [R1+0xa0], R4 ;  /* 0x0000a00401007387 */ /* 0x001fe80000100a00 */
[----:B------:R-:W-:Y:S04]  /*98720*/  STL.64 [R1+0xa8], R6 ;  /* 0x0000a80601007387 */ /* 0x000fe80000100a00 */
[----:B---3--:R-:W0:Y:S04]  /*98730*/  LDS.128 R4, [R16] ;  /* 0x0000000010047984 */ /* 0x008e280000000c00 */
[----:B0-----:R-:W-:Y:S04]  /*98740*/  STL.64 [R1+0xb0], R4 ;  /* 0x0000b00401007387 */ /* 0x001fe80000100a00 */
[----:B------:R-:W-:Y:S04]  /*98750*/  STL.64 [R1+0xb8], R6 ;  /* 0x0000b80601007387 */ /* 0x000fe80000100a00 */
[----:B------:R-:W0:Y:S04]  /*98760*/  LDS.128 R4, [R3] ;  /* 0x0000000003047984 */ /* 0x000e280000000c00 */
[----:B0-----:R-:W-:Y:S04]  /*98770*/  STL.64 [R1+0xc0], R4 ;  /* 0x0000c00401007387 */ /* 0x001fe80000100a00 */
[----:B------:R-:W-:Y:S04]  /*98780*/  STL.64 [R1+0xc8], R6 ;  /* 0x0000c80601007387 */ /* 0x000fe80000100a00 */
[----:B------:R-:W0:Y:S04]  /*98790*/  LDS.128 R4, [R2] ;  /* 0x0000000002047984 */ /* 0x000e280000000c00 */
[----:B0-----:R-:W-:Y:S01]  /*987a0*/  STL [R1+0xd4], R5 ;  /* 0x0000d40501007387 */ /* 0x001fe20000100800 */
[----:B------:R-:W-:-:S03]  /*987b0*/  IMAD.MOV.U32 R29, RZ, RZ, R4 ;  /* 0x000000ffff1d7224 */ /* 0x000fc600078e0004 */
        /* <DEDUP_REMOVED lines=31> */
[----:B------:R-:W3:Y:S04]  /*989b0*/  LDL.LU.64 R10, [R1+0x2c60] ;  /* 0x002c6000010a7983 */ /* 0x000ee80000300a00 */
[----:B------:R-:W3:Y:S04]  /*989c0*/  LDL.LU.64 R8, [R1+0x2c58] ;  /* 0x002c580001087983 */ /* 0x000ee80000300a00 */
[----:B----4-:R-:W-:Y:S04]  /*989d0*/  STS.128 [R0+0x280], R12 ;  /* 0x0002800c00007388 */ /* 0x010fe80000000c00 */
[----:B--2---:R0:W-:Y:S04]  /*989e0*/  STS.128 [R0+0x80], R4 ;  /* 0x0000800400007388 */ /* 0x0041e80000000c00 */
[----:B---3--:R1:W-:Y:S04]  /*989f0*/  STS.128 [R0+0x200], R8 ;  /* 0x0002000800007388 */ /* 0x0083e80000000c00 */
[----:B------:R-:W-:Y:S06]  /*98a00*/  BAR.SYNC.DEFER_BLOCKING 0x0 ;  /* 0x0000000000007b1d */ /* 0x000fec0000010000 */
[----:B0-----:R-:W2:Y:S04]  /*98a10*/  LDL.LU.64 R6, [R1+0x2c50] ;  /* 0x002c500001067983 */ /* 0x001ea80000300a00 */
[----:B------:R-:W2:Y:S04]  /*98a20*/  LDL.LU.64 R4, [R1+0x2c48] ;  /* 0x002c480001047983 */ /* 0x000ea80000300a00 */
[----:B-1----:R-:W3:Y:S04]  /*98a30*/  LDL.LU.64 R10, [R1+0x2c40] ;  /* 0x002c4000010a7983 */ /* 0x002ee80000300a00 */
[----:B------:R-:W3:Y:S04]  /*98a40*/  LDL.LU.64 R8, [R1+0x2c38] ;  /* 0x002c380001087983 */ /* 0x000ee80000300a00 */
[----:B------:R-:W0:Y:S04]  /*98a50*/  LDS.128 R12, [R28] ;  /* 0x000000001c0c7984 */ /* 0x000e280000000c00 */
[----:B------:R-:W1:Y:S04]  /*98a60*/  LDS.128 R16, [R16] ;  /* 0x0000000010107984 */ /* 0x000e680000000c00 */
[----:B0-----:R-:W-:Y:S04]  /*98a70*/  STL.64 [R1+0x20], R12 ;  /* 0x0000200c01007387 */ /* 0x001fe80000100a00 */
[----:B------:R0:W-:Y:S04]  /*98a80*/  STL.64 [R1+0x28], R14 ;  /* 0x0000280e01007387 */ /* 0x0001e80000100a00 */
[----:B0-----:R-:W4:Y:S04]  /*98a90*/  LDL.LU.64 R14, [R1+0x2c30] ;  /* 0x002c3000010e7983 */ /* 0x001f280000300a00 */
[----:B------:R-:W4:Y:S04]  /*98aa0*/  LDL.LU.64 R12, [R1+0x2c28] ;  /* 0x002c2800010c7983 */ /* 0x000f280000300a00 */
[----:B-1----:R-:W-:Y:S04]  /*98ab0*/  STL.64 [R1+0x40], R16 ;  /* 0x0000401001007387 */ /* 0x002fe80000100a00 */
[----:B------:R-:W-:Y:S04]  /*98ac0*/  STL.64 [R1+0x48], R18 ;  /* 0x0000481201007387 */ /* 0x000fe80000100a00 */
[----:B------:R-:W0:Y:S04]  /*98ad0*/  LDS.128 R16, [R3] ;  /* 0x0000000003107984 */ /* 0x000e280000000c00 */
[----:B0-----:R-:W-:Y:S04]  /*98ae0*/  STL.64 [R1+0x80], R16 ;  /* 0x0000801001007387 */ /* 0x001fe80000100a00 */
[----:B------:R-:W-:Y:S04]  /*98af0*/  STL.64 [R1+0x88], R18 ;  /* 0x0000881201007387 */ /* 0x000fe80000100a00 */
[----:B------:R-:W0:Y:S04]  /*98b00*/  LDS.128 R16, [R2] ;  /* 0x0000000002107984 */ /* 0x000e280000000c00 */
[----:B------:R-:W-:Y:S06]  /*98b10*/  BAR.SYNC.DEFER_BLOCKING 0x0 ;  /* 0x0000000000007b1d */ /* 0x000fec0000010000 */
[----:B------:R-:W-:Y:S04]  /*98b20*/  STS.128 [R0], R20 ;  /* 0x0000001400007388 */ /* 0x000fe80000000c00 */
[----:B------:R-:W-:Y:S04]  /*98b30*/  STS.128 [R0+0x80], R24 ;  /* 0x0000801800007388 */ /* 0x000fe80000000c00 */
[----:B0-----:R-:W-:Y:S04]  /*98b40*/  STL.64 [R1+0x3b0], R16 ;  /* 0x0003b01001007387 */ /* 0x001fe80000100a00 */
[----:B------:R0:W-:Y:S04]  /*98b50*/  STL.64 [R1+0x3b8], R18 ;  /* 0x0003b81201007387 */ /* 0x0001e80000100a00 */
[----:B0-----:R-:W4:Y:S04]  /*98b60*/  LDL.LU.64 R18, [R1+0x2c20] ;  /* 0x002c200001127983 */ /* 0x001f280000300a00 */
[----:B------:R-:W4:Y:S04]  /*98b70*/  LDL.LU.64 R16, [R1+0x2c18] ;  /* 0x002c180001107983 */ /* 0x000f280000300a00 */
[----:B------:R-:W4:Y:S04]  /*98b80*/  LDL.LU.64 R22, [R1+0x2c10] ;  /* 0x002c100001167983 */ /* 0x000f280000300a00 */
[----:B------:R-:W4:Y:S04]  /*98b90*/  LDL.LU.64 R20, [R1+0x2c08] ;  /* 0x002c080001147983 */ /* 0x000f280000300a00 */
[----:B------:R-:W4:Y:S04]  /*98ba0*/  LDL.LU.64 R26, [R1+0x2c00] ;  /* 0x002c0000011a7983 */ /* 0x000f280000300a00 */
[----:B------:R-:W4:Y:S04]  /*98bb0*/  LDL.LU.64 R24, [R1+0x2bf8] ;  /* 0x002bf80001187983 */ /* 0x000f280000300a00 */
[----:B--2---:R0:W-:Y:S04]  /*98bc0*/  STS.128 [R0+0x200], R4 ;  /* 0x0002000400007388 */ /* 0x0041e80000000c00 */
[----:B---3--:R-:W-:Y:S04]  /*98bd0*/  STS.128 [R0+0x280], R8 ;  /* 0x0002800800007388 */ /* 0x008fe80000000c00 */
[----:B------:R-:W-:Y:S01]  /*98be0*/  BAR.SYNC.DEFER_BLOCKING 0x0 ;  /* 0x0000000000007b1d */ /* 0x000fe20000010000 */
[----:B0-----:R-:W-:-:S05]  /*98bf0*/  LOP3.LUT R7, R28, 0x20, RZ, 0x3c, !PT ;  /* 0x000000201c077812 */ /* 0x001fca00078e3cff */
[----:B------:R-:W0:Y:S04]  /*98c00*/  LDS.128 R8, [R28] ;  /* 0x000000001c087984 */ /* 0x000e280000000c00 */
[----:B------:R-:W1:Y:S04]  /*98c10*/  LDS.128 R4, [R7] ;  /* 0x0000000007047984 */ /* 0x000e680000000c00 */
[----:B0-----:R-:W-:Y:S04]  /*98c20*/  STL.64 [R1+0x10], R8 ;  /* 0x0000100801007387 */ /* 0x001fe80000100a00 */
[----:B------:R-:W-:Y:S04]  /*98c30*/  STL.64 [R1+0x18], R10 ;  /* 0x0000180a01007387 */ /* 0x000fe80000100a00 */
[----:B------:R-:W0:Y:S04]  /*98c40*/  LDS.128 R8, [R3] ;  /* 0x0000000003087984 */ /* 0x000e280000000c00 */
[----:B-1----:R-:W-:Y:S04]  /*98c50*/  STL.64 [R1+0x30], R4 ;  /* 0x0000300401007387 */ /* 0x002fe80000100a00 */
[----:B------:R-:W-:Y:S04]  /*98c60*/  STL.64 [R1+0x38], R6 ;  /* 0x0000380601007387 */ /* 0x000fe80000100a00 */
[----:B------:R-:W1:Y:S04]  /*98c70*/  LDS.128 R4, [R2] ;  /* 0x0000000002047984 */ /* 0x000e680000000c00 */
[----:B------:R-:W-:Y:S06]  /*98c80*/  BAR.SYNC.DEFER_BLOCKING 0x0 ;  /* 0x0000000000007b1d */ /* 0x000fec0000010000 */
[----:B0-----:R0:W-:Y:S04]  /*98c90*/  STL.64 [R1+0x50], R8 ;  /* 0x0000500801007387 */ /* 0x0011e80000100a00 */
[----:B------:R2:W-:Y:S04]  /*98ca0*/  STL.64 [R1+0x58], R10 ;  /* 0x0000580a01007387 */ /* 0x0005e80000100a00 */
[----:B0-----:R-:W3:Y:S04]  /*98cb0*/  LDL.LU R8, [R1+0x320] ;  /* 0x0003200001087983 */ /* 0x001ee80000300800 */
[----:B-1----:R-:W-:Y:S04]  /*98cc0*/  STL.64 [R1+0x3c0], R4 ;  /* 0x0003c00401007387 */ /* 0x002fe80000100a00 */
[----:B------:R-:W-:Y:S04]  /*98cd0*/  STL.64 [R1+0x3c8], R6 ;  /* 0x0003c80601007387 */ /* 0x000fe80000100a00 */
[----:B------:R-:W3:Y:S04]  /*98ce0*/  LDL.LU R9, [R1+0x324] ;  /* 0x0003240001097983 */ /* 0x000ee80000300800 */
[----:B--2---:R-:W2:Y:S04]  /*98cf0*/  LDL.LU R10, [R1+0x328] ;  /* 0x00032800010a7983 */ /* 0x004ea80000300800 */
[----:B------:R-:W2:Y:S04]  /*98d00*/  LDL.LU R11, [R1+0x32c] ;  /* 0x00032c00010b7983 */ /* 0x000ea80000300800 */
[----:B----4-:R-:W-:Y:S04]  /*98d10*/  STS.128 [R0], R12 ;  /* 0x0000000c00007388 */ /* 0x010fe80000000c00 */
[----:B------:R0:W-:Y:S04]  /*98d20*/  STS.128 [R0+0x80], R16 ;  /* 0x0000801000007388 */ /* 0x0001e80000000c00 */
[----:B--2---:R-:W-:Y:S04]  /*98d30*/  STL.64 [R1+0x2bd0], R10 ;  /* 0x002bd00a01007387 */ /* 0x004fe80000100a00 */
[----:B---3--:R-:W-:Y:S04]  /*98d40*/  STL.64 [R1+0x2bc8], R8 ;  /* 0x002bc80801007387 */ /* 0x008fe80000100a00 */
[----:B------:R1:W-:Y:S04]  /*98d50*/  STL.64 [R1+0x2ad0], R18 ;  /* 0x002ad01201007387 */ /* 0x0003e80000100a00 */
[----:B0-----:R-:W2:Y:S04]  /*98d60*/  LDL.LU R16, [R1+0x330] ;  /* 0x0003300001107983 */ /* 0x001ea80000300800 */
[----:B------:R-:W2:Y:S04]  /*98d70*/  LDL.LU R17, [R1+0x334] ;  /* 0x0003340001117983 */ /* 0x000ea80000300800 */
[----:B-1----:R-:W3:Y:S04]  /*98d80*/  LDL.LU R18, [R1+0x338] ;  /* 0x0003380001127983 */ /* 0x002ee80000300800 */
[----:B------:R-:W3:Y:S04]  /*98d90*/  LDL.LU R19, [R1+0x33c] ;  /* 0x00033c0001137983 */ /* 0x000ee80000300800 */
[----:B------:R0:W-:Y:S04]  /*98da0*/  STS.128 [R0+0x200], R20 ;  /* 0x0002001400007388 */ /* 0x0001e80000000c00 */
[----:B---3--:R-:W-:Y:S04]  /*98db0*/  STL.64 [R1+0x2be0], R18 ;  /* 0x002be01201007387 */ /* 0x008fe80000100a00 */
[----:B--2---:R1:W-:Y:S04]  /*98dc0*/  STL.64 [R1+0x2bd8], R16 ;  /* 0x002bd81001007387 */ /* 0x0043e80000100a00 */
[----:B0-----:R-:W2:Y:S04]  /*98dd0*/  LDL.LU R20, [R1+0x340] ;  /* 0x0003400001147983 */ /* 0x001ea80000300800 */
[----:B------:R-:W2:Y:S04]  /*98de0*/  LDL.LU R21, [R1+0x344] ;  /* 0x0003440001157983 */ /* 0x000ea80000300800 */
[----:B------:R-:W3:Y:S04]  /*98df0*/  LDL.LU R22, [R1+0x348] ;  /* 0x0003480001167983 */ /* 0x000ee80000300800 */
[----:B------:R-:W3:Y:S04]  /*98e00*/  LDL.LU R23, [R1+0x34c] ;  /* 0x00034c0001177983 */ /* 0x000ee80000300800 */
[----:B------:R-:W-:Y:S04]  /*98e10*/  STS.128 [R0+0x280], R24 ;  /* 0x0002801800007388 */ /* 0x000fe80000000c00 */
[----:B------:R-:W-:Y:S06]  /*98e20*/  BAR.SYNC.DEFER_BLOCKING 0x0 ;  /* 0x0000000000007b1d */ /* 0x000fec0000010000 */
[----:B------:R-:W0:Y:S04]  /*98e30*/  LDS.128 R12, [R28] ;  /* 0x000000001c0c7984 */ /* 0x000e280000000c00 */
[----:B------:R-:W4:Y:S04]  /*98e40*/  LDS.128 R4, [R3] ;  /* 0x0000000003047984 */ /* 0x000f280000000c00 */
[----:B---3--:R-:W-:Y:S04]  /*98e50*/  STL.64 [R1+0x2bf0], R22 ;  /* 0x002bf01601007387 */ /* 0x008fe80000100a00 */
[----:B--2---:R-:W-:Y:S04]  /*98e60*/  STL.64 [R1+0x2be8], R20 ;  /* 0x002be81401007387 */ /* 0x004fe80000100a00 */
[----:B-1----:R-:W2:Y:S04]  /*98e70*/  LDL.LU R16, [R1+0x380] ;  /* 0x0003800001107983 */ /* 0x002ea80000300800 */
[----:B------:R-:W2:Y:S04]  /*98e80*/  LDL.LU R17, [R1+0x384] ;  /* 0x0003840001117983 */ /* 0x000ea80000300800 */
[----:B------:R-:W2:Y:S04]  /*98e90*/  LDL.LU R18, [R1+0x388] ;  /* 0x0003880001127983 */ /* 0x000ea80000300800 */
[----:B------:R-:W2:Y:S04]  /*98ea0*/  LDL.LU R19, [R1+0x38c] ;  /* 0x00038c0001137983 */ /* 0x000ea80000300800 */
[----:B------:R-:W3:Y:S04]  /*98eb0*/  LDL.LU R8, [R1+0x370] ;  /* 0x0003700001087983 */ /* 0x000ee80000300800 */
[----:B------:R-:W3:Y:S04]  /*98ec0*/  LDL.LU R9, [R1+0x374] ;  /* 0x0003740001097983 */ /* 0x000ee80000300800 */
[----:B------:R-:W3:Y:S04]  /*98ed0*/  LDL.LU R10, [R1+0x378] ;  /* 0x00037800010a7983 */ /* 0x000ee80000300800 */
[----:B------:R-:W3:Y:S04]  /*98ee0*/  LDL.LU R11, [R1+0x37c] ;  /* 0x00037c00010b7983 */ /* 0x000ee80000300800 */
[----:B------:R1:W-:Y:S04]  /*98ef0*/  STL [R1+0x2ad8], R24 ;  /* 0x002ad81801007387 */ /* 0x0003e80000100800 */
[----:B-1----:R-:W3:Y:S04]  /*98f00*/  LDL.LU R24, [R1+0x350] ;  /* 0x0003500001187983 */ /* 0x002ee80000300800 */
[----:B------:R-:W3:Y:S04]  /*98f10*/  LDL.LU R25, [R1+0x354] ;  /* 0x0003540001197983 */ /* 0x000ee80000300800 */
[----:B------:R-:W3:Y:S04]  /*98f20*/  LDL.LU R26, [R1+0x358] ;  /* 0x00035800011a7983 */ /* 0x000ee80000300800 */
[----:B------:R-:W3:Y:S04]  /*98f30*/  LDL.LU R27, [R1+0x35c] ;  /* 0x00035c00011b7983 */ /* 0x000ee80000300800 */
[----:B0-----:R0:W-:Y:S04]  /*98f40*/  STL [R1+0x2aa0], R12 ;  /* 0x002aa00c01007387 */ /* 0x0011e80000100800 */
[----:B------:R-:W-:Y:S04]  /*98f50*/  STL [R1+0x2a94], R13 ;  /* 0x002a940d01007387 */ /* 0x000fe80000100800 */
[----:B------:R-:W-:Y:S01]  /*98f60*/  STL [R1+0x2a84], R14 ;  /* 0x002a840e01007387 */ /* 0x000fe20000100800 */
[----:B0-----:R-:W-:-:S03]  /*98f70*/  LOP3.LUT R12, R28, 0x20, RZ, 0x3c, !PT ;  /* 0x000000201c0c7812 */ /* 0x001fc600078e3cff */
[----:B------:R-:W-:Y:S04]  /*98f80*/  STL [R1+0x2a74], R15 ;  /* 0x002a740f01007387 */ /* 0x000fe80000100800 */
[----:B------:R-:W0:Y:S04]  /*98f90*/  LDS.128 R20, [R12] ;  /* 0x000000000c147984 */ /* 0x000e280000000c00 */
[----:B----4-:R-:W-:Y:S04]  /*98fa0*/  STL [R1+0x2a9c], R4 ;  /* 0x002a9c0401007387 */ /* 0x010fe80000100800 */
[----:B0-----:R-:W-:Y:S04]  /*98fb0*/  STL.64 [R1], R20 ;  /* 0x0000001401007387 */ /* 0x001fe80000100a00 */
[----:B------:R-:W-:Y:S04]  /*98fc0*/  STL.64 [R1+0x8], R22 ;  /* 0x0000081601007387 */ /* 0x000fe80000100a00 */
[----:B------:R-:W0:Y:S04]  /*98fd0*/  LDS.128 R20, [R2] ;  /* 0x0000000002147984 */ /* 0x000e280000000c00 */
[----:B------:R-:W-:Y:S04]  /*98fe0*/  STL [R1+0x2a8c], R5 ;  /* 0x002a8c0501007387 */ /* 0x000fe80000100800 */
[----:B------:R-:W-:Y:S04]  /*98ff0*/  STL [R1+0x2a7c], R6 ;  /* 0x002a7c0601007387 */ /* 0x000fe80000100800 */
[----:B------:R0:W-:Y:S04]  /*99000*/  STL [R1+0x2a78], R7 ;  /* 0x002a780701007387 */ /* 0x0001e80000100800 */
[----:B------:R-:W-:Y:S01]  /*99010*/  BAR.SYNC.DEFER_BLOCKING 0x0 ;  /* 0x0000000000007b1d */ /* 0x000fe20000010000 */
[----:B0-----:R-:W-:-:S05]  /*99020*/  IMAD.MOV.U32 R7, RZ, RZ, R20 ;  /* 0x000000ffff077224 */ /* 0x001fca00078e0014 */
[----:B------:R-:W-:Y:S01]  /*99030*/  STL [R1+0x3a4], R21 ;  /* 0x0003a41501007387 */ /* 0x000fe20000100800 */
[----:B------:R-:W-:-:S03]  /*99040*/  IMAD.MOV.U32 R15, RZ, RZ, R22 ;  /* 0x000000ffff0f7224 */ /* 0x000fc600078e0016 */
[----:B------:R0:W-:Y:S04]  /*99050*/  STL [R1+0x3ac], R23 ;  /* 0x0003ac1701007387 */ /* 0x0001e80000100800 */
[----:B0-----:R-:W4:Y:S04]  /*99060*/  LDL.LU.64 R22, [R1+0x2bf0] ;  /* 0x002bf00001167983 */ /* 0x001f280000300a00 */
[----:B------:R-:W4:Y:S04]  /*99070*/  LDL.LU.64 R20, [R1+0x2be8] ;  /* 0x002be80001147983 */ /* 0x000f280000300a00 */
[----:B------:R0:W-:Y:S04]  /*99080*/  STL [R1+0x2a98], R7 ;  /* 0x002a980701007387 */ /* 0x0001e80000100800 */
[----:B------:R-:W4:Y:S04]  /*99090*/  LDL.LU R4, [R1+0x360] ;  /* 0x0003600001047983 */ /* 0x000f280000300800 */
[----:B------:R-:W4:Y:S04]  /*990a0*/  LDL.LU R5, [R1+0x364] ;  /* 0x0003640001057983 */ /* 0x000f280000300800 */
[----:B------:R-:W4:Y:S04]  /*990b0*/  LDL.LU R6, [R1+0x368] ;  /* 0x0003680001067983 */ /* 0x000f280000300800 */
[----:B0-----:R-:W4:Y:S04]  /*990c0*/  LDL.LU R7, [R1+0x36c] ;  /* 0x00036c0001077983 */ /* 0x001f280000300800 */
[----:B------:R-:W-:Y:S04]  /*990d0*/  STL [R1+0x2a80], R15 ;  /* 0x002a800f01007387 */ /* 0x000fe80000100800 */
[----:B--2---:R0:W-:Y:S04]  /*990e0*/  STS.128 [R0], R16 ;  /* 0x0000001000007388 */ /* 0x0041e80000000c00 */
[----:B0-----:R-:W2:Y:S04]  /*990f0*/  LDL.LU.64 R18, [R1+0x2be0] ;  /* 0x002be00001127983 */ /* 0x001ea80000300a00 */
[----:B------:R-:W2:Y:S04]  /*99100*/  LDL.LU.64 R16, [R1+0x2bd8] ;  /* 0x002bd80001107983 */ /* 0x000ea80000300a00 */
[----:B---3--:R0:W-:Y:S04]  /*99110*/  STS.128 [R0+0x80], R8 ;  /* 0x0000800800007388 */ /* 0x0081e80000000c00 */
[----:B0-----:R-:W3:Y:S04]  /*99120*/  LDL.LU.64 R10, [R1+0x2bd0] ;  /* 0x002bd000010a7983 */ /* 0x001ee80000300a00 */
[----:B------:R-:W-:Y:S04]  /*99130*/  STS.128 [R0+0x280], R24 ;  /* 0x0002801800007388 */ /* 0x000fe80000000c00 */
[----:B------:R-:W3:Y:S04]  /*99140*/  LDL.LU.64 R8, [R1+0x2bc8] ;  /* 0x002bc80001087983 */ /* 0x000ee80000300a00 */
[----:B----4-:R-:W-:Y:S04]  /*99150*/  STS.128 [R0+0x200], R4 ;  /* 0x0002000400007388 */ /* 0x010fe80000000c00 */
[----:B------:R-:W-:Y:S06]  /*99160*/  BAR.SYNC.DEFER_BLOCKING 0x0 ;  /* 0x0000000000007b1d */ /* 0x000fec0000010000 */
        /* <DEDUP_REMOVED lines=9> */
[----:B0-----:R-:W-:Y:S04]  /*99200*/  STL.64 [R1+0x370], R24 ;  /* 0x0003701801007387 */ /* 0x001fe80000100a00 */
[----:B------:R-:W-:Y:S04]  /*99210*/  STL.64 [R1+0x378], R26 ;  /* 0x0003781a01007387 */ /* 0x000fe80000100a00 */
[----:B------:R-:W-:Y:S04]  /*99220*/  STS.128 [R0], R20 ;  /* 0x0000001400007388 */ /* 0x000fe80000000c00 */
[----:B-1----:R-:W-:Y:S04]  /*99230*/  STL.64 [R1+0x380], R4 ;  /* 0x0003800401007387 */ /* 0x002fe80000100a00 */
[----:B------:R-:W-:Y:S04]  /*99240*/  STL.64 [R1+0x388], R6 ;  /* 0x0003880601007387 */ /* 0x000fe80000100a00 */
[----:B--2---:R0:W-:Y:S04]  /*99250*/  STS.128 [R0+0x80], R16 ;  /* 0x0000801000007388 */ /* 0x0041e80000000c00 */
[----:B0-----:R-:W2:Y:S04]  /*99260*/  LDL.LU R16, [R1+0x260] ;  /* 0x0002600001107983 */ /* 0x001ea80000300800 */
[----:B------:R-:W2:Y:S04]  /*99270*/  LDL.LU R17, [R1+0x264] ;  /* 0x0002640001117983 */ /* 0x000ea80000300800 */
[----:B------:R-:W4:Y:S04]  /*99280*/  LDL.LU R18, [R1+0x268] ;  /* 0x0002680001127983 */ /* 0x000f280000300800 */
[----:B------:R-:W4:Y:S04]  /*99290*/  LDL.LU R19, [R1+0x26c] ;  /* 0x00026c0001137983 */ /* 0x000f280000300800 */
[----:B---3--:R-:W-:Y:S04]  /*992a0*/  STS.128 [R0+0x200], R8 ;  /* 0x0002000800007388 */ /* 0x008fe80000000c00 */
[----:B----4-:R-:W-:Y:S04]  /*992b0*/  STL.64 [R1+0x2b50], R18 ;  /* 0x002b501201007387 */ /* 0x010fe80000100a00 */
[----:B--2---:R0:W-:Y:S04]  /*992c0*/  STL.64 [R1+0x2b48], R16 ;  /* 0x002b481001007387 */ /* 0x0041e80000100a00 */
[----:B------:R-:W2:Y:S04]  /*992d0*/  LDL.LU R4, [R1+0x290] ;  /* 0x0002900001047983 */ /* 0x000ea80000300800 */
[----:B------:R-:W2:Y:S04]  /*992e0*/  LDL.LU R5, [R1+0x294] ;  /* 0x0002940001057983 */ /* 0x000ea80000300800 */
[----:B------:R-:W3:Y:S04]  /*992f0*/  LDL.LU R6, [R1+0x298] ;  /* 0x0002980001067983 */ /* 0x000ee80000300800 */
[----:B------:R-:W3:Y:S04]  /*99300*/  LDL.LU R7, [R1+0x29c] ;  /* 0x00029c0001077983 */ /* 0x000ee80000300800 */
[----:B---3--:R-:W-:Y:S04]  /*99310*/  STL.64 [R1+0x2b60], R6 ;  /* 0x002b600601007387 */ /* 0x008fe80000100a00 */
[----:B--2---:R-:W-:Y:S04]  /*99320*/  STL.64 [R1+0x2b58], R4 ;  /* 0x002b580401007387 */ /* 0x004fe80000100a00 */
        /* <DEDUP_REMOVED lines=95> */
[----:B0-----:R-:W-:Y:S04]  /*99920*/  STL.64 [R1+0x300], R16 ;  /* 0x0003001001007387 */ /* 0x001fe80000100a00 */
[----:B------:R0:W-:Y:S04]  /*99930*/  STL.64 [R1+0x308], R18 ;  /* 0x0003081201007387 */ /* 0x0001e80000100a00 */
[----:B0-----:R-:W2:Y:S04]  /*99940*/  LDL.LU.64 R18, [R1+0x2b80] ;  /* 0x002b800001127983 */ /* 0x001ea80000300a00 */
[----:B------:R-:W2:Y:S04]  /*99950*/  LDL.LU.64 R16, [R1+0x2b78] ;  /* 0x002b780001107983 */ /* 0x000ea80000300a00 */
[----:B---3--:R-:W-:Y:S04]  /*99960*/  STS.128 [R0+0x80], R4 ;  /* 0x0000800400007388 */ /* 0x008fe80000000c00 */
[----:B--2---:R0:W-:Y:S04]  /*99970*/  STS.128 [R0], R16 ;  /* 0x0000001000007388 */ /* 0x0041e80000000c00 */
[----:B0-----:R-:W2:Y:S04]  /*99980*/  LDL.LU.64 R18, [R1+0x2b70] ;  /* 0x002b700001127983 */ /* 0x001ea80000300a00 */
[----:B------:R-:W2:Y:S04]  /*99990*/  LDL.LU.64 R16, [R1+0x2b68] ;  /* 0x002b680001107983 */ /* 0x000ea80000300a00 */
[----:B------:R-:W3:Y:S04]  /*999a0*/  LDL.LU.64 R6, [R1+0x2b60] ;  /* 0x002b600001067983 */ /* 0x000ee80000300a00 */
[----:B------:R-:W3:Y:S04]  /*999b0*/  LDL.LU.64 R4, [R1+0x2b58] ;  /* 0x002b580001047983 */ /* 0x000ee80000300a00 */
[----:B--2---:R0:W-:Y:S04]  /*999c0*/  STS.128 [R0+0x200], R16 ;  /* 0x0002001000007388 */ /* 0x0041e80000000c00 */
[----:B0-----:R-:W2:Y:S04]  /*999d0*/  LDL.LU.64 R18, [R1+0x2b50] ;  /* 0x002b500001127983 */ /* 0x001ea80000300a00 */
[----:B------:R-:W2:Y:S04]  /*999e0*/  LDL.LU.64 R16, [R1+0x2b48] ;  /* 0x002b480001107983 */ /* 0x000ea80000300a00 */
[----:B---3--:R-:W-:Y:S04]  /*999f0*/  STS.128 [R0+0x280], R4 ;  /* 0x0002800400007388 */ /* 0x008fe80000000c00 */
        /* <DEDUP_REMOVED lines=13> */
[----:B----4-:R-:W-:Y:S04]  /*99ad0*/  STS.128 [R0+0x80], R20 ;  /* 0x0000801400007388 */ /* 0x010fe80000000c00 */
[----:B------:R-:W-:Y:S04]  /*99ae0*/  STS.128 [R0+0x280], R8 ;  /* 0x0002800800007388 */ /* 0x000fe80000000c00 */
[----:B0-----:R-:W-:Y:S04]  /*99af0*/  STL.64 [R1+0x2c0], R4 ;  /* 0x0002c00401007387 */ /* 0x001fe80000100a00 */
[----:B------:R-:W-:Y:S04]  /*99b00*/  STL.64 [R1+0x2c8], R6 ;  /* 0x0002c80601007387 */ /* 0x000fe80000100a00 */
[----:B------:R-:W-:Y:S04]  /*99b10*/  STL [R1+0x2b20], R12 ;  /* 0x002b200c01007387 */ /* 0x000fe80000100800 */
[----:B--2---:R-:W-:Y:S04]  /*99b20*/  STS.128 [R0+0x200], R16 ;  /* 0x0002001000007388 */ /* 0x004fe80000000c00 */
        /* <DEDUP_REMOVED lines=9> */
[----:B------:R-:W2:Y:S04]  /*99bc0*/  LDL.LU R20, [R1+0x1a0] ;  /* 0x0001a00001147983 */ /* 0x000ea80000300800 */
[----:B0-----:R-:W-:Y:S04]  /*99bd0*/  STL.64 [R1+0x270], R8 ;  /* 0x0002700801007387 */ /* 0x001fe80000100a00 */
[----:B------:R-:W-:Y:S04]  /*99be0*/  STL.64 [R1+0x278], R10 ;  /* 0x0002780a01007387 */ /* 0x000fe80000100a00 */
[----:B-1----:R-:W-:Y:S04]  /*99bf0*/  STL.64 [R1+0x280], R4 ;  /* 0x0002800401007387 */ /* 0x002fe80000100a00 */
[----:B------:R-:W-:Y:S04]  /*99c00*/  STL.64 [R1+0x288], R6 ;  /* 0x0002880601007387 */ /* 0x000fe80000100a00 */
[----:B------:R-:W2:Y:S04]  /*99c10*/  LDL.LU R21, [R1+0x1a4] ;  /* 0x0001a40001157983 */ /* 0x000ea80000300800 */
[----:B------:R-:W3:Y:S04]  /*99c20*/  LDL.LU R22, [R1+0x1a8] ;  /* 0x0001a80001167983 */ /* 0x000ee80000300800 */
[----:B------:R-:W3:Y:S04]  /*99c30*/  LDL.LU R23, [R1+0x1ac] ;  /* 0x0001ac0001177983 */ /* 0x000ee80000300800 */
[----:B------:R-:W-:Y:S06]  /*99c40*/  BAR.SYNC.DEFER_BLOCKING 0x0 ;  /* 0x0000000000007b1d */ /* 0x000fec0000010000 */
        /* <DEDUP_REMOVED lines=22> */
[----:B-1----:R-:W4:Y:S04]  /*99db0*/  LDL.LU R12, [R1+0x240] ;  /* 0x00024000010c7983 */ /* 0x002f280000300800 */
        /* <DEDUP_REMOVED lines=14> */
[----:B------:R-:W3:Y:S04]  /*99ea0*/  LDL.LU R23, [R1+0x1fc] ;  /* 0x0001fc0001177983 */ /* 0x000ee80000300800 */
[----:B----4-:R-:W-:Y:S04]  /*99eb0*/  STS.128 [R0], R12 ;  /* 0x0000000c00007388 */ /* 0x010fe80000000c00 */
[----:B------:R-:W-:Y:S04]  /*99ec0*/  STS.128 [R0+0x80], R4 ;  /* 0x0000800400007388 */ /* 0x000fe80000000c00 */
        /* <DEDUP_REMOVED lines=15> */
[----:B------:R-:W2:Y:S04]  /*99fc0*/  LDL.LU R9, [R1+0x394] ;  /* 0x0003940001097983 */ /* 0x000ea80000300800 */
[----:B------:R-:W2:Y:S04]  /*99fd0*/  LDL.LU R10, [R1+0x398] ;  /* 0x00039800010a7983 */ /* 0x000ea80000300800 */
[----:B------:R-:W2:Y:S04]  /*99fe0*/  LDL.LU R11, [R1+0x39c] ;  /* 0x00039c00010b7983 */ /* 0x000ea80000300800 */
[----:B------:R-:W2:Y:S04]  /*99ff0*/  LDL.LU.64 R14, [R1+0x2b40] ;  /* 0x002b4000010e7983 */ /* 0x000ea80000300a00 */
[----:B------:R-:W2:Y:S04]  /*9a000*/  LDL.LU.64 R12, [R1+0x2b38] ;  /* 0x002b3800010c7983 */ /* 0x000ea80000300a00 */
[----:B------:R-:W3:Y:S04]  /*9a010*/  LDL.LU.64 R6, [R1+0x2b30] ;  /* 0x002b300001067983 */ /* 0x000ee80000300a00 */
[----:B------:R-:W3:Y:S04]  /*9a020*/  LDL.LU.64 R4, [R1+0x2b28] ;  /* 0x002b280001047983 */ /* 0x000ee80000300a00 */
[----:B--2---:R0:W-:Y:S04]  /*9a030*/  STS.128 [R0+0x200], R12 ;  /* 0x0002000c00007388 */ /* 0x0041e80000000c00 */
[----:B0-----:R-:W2:Y:S04]  /*9a040*/  LDL.LU R12, [R1+0x2b20] ;  /* 0x002b2000010c7983 */ /* 0x001ea80000300800 */
[----:B---3--:R-:W-:Y:S04]  /*9a050*/  STS.128 [R0+0x280], R4 ;  /* 0x0002800400007388 */ /* 0x008fe80000000c00 */
[----:B------:R-:W-:Y:S06]  /*9a060*/  BAR.SYNC.DEFER_BLOCKING 0x0 ;  /* 0x0000000000007b1d */ /* 0x000fec0000010000 */
[----:B------:R-:W0:Y:S04]  /*9a070*/  LDS.128 R4, [R28] ;  /* 0x000000001c047984 */ /* 0x000e280000000c00 */
[----:B0-----:R-:W-:Y:S04]  /*9a080*/  STL.64 [R1+0x210], R4 ;  /* 0x0002100401007387 */ /* 0x001fe80000100a00 */
[----:B------:R-:W-:Y:S04]  /*9a090*/  STL.64 [R1+0x218], R6 ;  /* 0x0002180601007387 */ /* 0x000fe80000100a00 */
[----:B--2---:R-:W0:Y:S04]  /*9a0a0*/  LDS.128 R4, [R12] ;  /* 0x000000000c047984 */ /* 0x004e280000000c00 */
        /* <DEDUP_REMOVED lines=10> */
[----:B0-----:R-:W2:Y:S04]  /*9a150*/  LDL.LU R6, [R1+0x160] ;  /* 0x0001600001067983 */ /* 0x001ea80000300800 */
[----:B------:R-:W3:Y:S04]  /*9a160*/  LDL.LU.64 R22, [R1+0x2b18] ;  /* 0x002b180001167983 */ /* 0x000ee80000300a00 */
[----:B------:R-:W3:Y:S04]  /*9a170*/  LDL.LU.64 R20, [R1+0x2b10] ;  /* 0x002b100001147983 */ /* 0x000ee80000300a00 */
[----:B---3--:R0:W-:Y:S04]  /*9a180*/  STS.128 [R0+0x80], R20 ;  /* 0x0000801400007388 */ /* 0x0081e80000000c00 */
[----:B0-----:R-:W3:Y:S04]  /*9a190*/  LDL.LU.64 R22, [R1+0x2b08] ;  /* 0x002b080001167983 */ /* 0x001ee80000300a00 */
[----:B------:R-:W3:Y:S04]  /*9a1a0*/  LDL.LU.64 R20, [R1+0x2b00] ;  /* 0x002b000001147983 */ /* 0x000ee80000300a00 */
[----:B------:R-:W2:Y:S04]  /*9a1b0*/  LDL R5, [R1+0xfd8] ;  /* 0x000fd80001057983 */ /* 0x000ea80000100800 */
[----:B---3--:R0:W-:Y:S04]  /*9a1c0*/  STS.128 [R0+0x200], R20 ;  /* 0x0002001400007388 */ /* 0x0081e80000000c00 */
[----:B0-----:R-:W3:Y:S04]  /*9a1d0*/  LDL.LU.64 R22, [R1+0x2af8] ;  /* 0x002af80001167983 */ /* 0x001ee80000300a00 */
[----:B------:R-:W3:Y:S04]  /*9a1e0*/  LDL.LU.64 R20, [R1+0x2af0] ;  /* 0x002af00001147983 */ /* 0x000ee80000300a00 */
[----:B------:R-:W2:Y:S04]  /*9a1f0*/  LDL.LU R4, [R1+0x120] ;  /* 0x0001200001047983 */ /* 0x000ea80000300800 */
[----:B---3--:R-:W-:Y:S04]  /*9a200*/  STS.128 [R0+0x280], R20 ;  /* 0x0002801400007388 */ /* 0x008fe80000000c00 */
[----:B------:R-:W-:Y:S06]  /*9a210*/  BAR.SYNC.DEFER_BLOCKING 0x0 ;  /* 0x0000000000007b1d */ /* 0x000fec0000010000 */
[----:B------:R-:W0:Y:S04]  /*9a220*/  LDS.128 R20, [R28] ;  /* 0x000000001c147984 */ /* 0x000e280000000c00 */
[----:B------:R-:W1:Y:S04]  /*9a230*/  LDS.128 R12, [R12] ;  /* 0x000000000c0c7984 */ /* 0x000e680000000c00 */
[----:B0-----:R-:W-:Y:S04]  /*9a240*/  STL.64 [R1+0x1d0], R20 ;  /* 0x0001d01401007387 */ /* 0x001fe80000100a00 */
[----:B------:R0:W-:Y:S04]  /*9a250*/  STL.64 [R1+0x1d8], R22 ;  /* 0x0001d81601007387 */ /* 0x0001e80000100a00 */
[----:B0-----:R-:W3:Y:S04]  /*9a260*/  LDL.LU.64 R22, [R1+0x2ae8] ;  /* 0x002ae80001167983 */ /* 0x001ee80000300a00 */
[----:B------:R-:W3:Y:S04]  /*9a270*/  LDL.LU.64 R20, [R1+0x2ae0] ;  /* 0x002ae00001147983 */ /* 0x000ee80000300a00 */
[----:B------:R-:W-:Y:S04]  /*9a280*/  STL [R1+0x2a48], R28 ;  /* 0x002a481c01007387 */ /* 0x000fe80000100800 */
[----:B------:R-:W3:Y:S04]  /*9a290*/  LDL.LU R7, [R1+0xfd4] ;  /* 0x000fd40001077983 */ /* 0x000ee80000300800 */
[----:B-1----:R-:W-:Y:S04]  /*9a2a0*/  STL.64 [R1+0x1e0], R12 ;  /* 0x0001e00c01007387 */ /* 0x002fe80000100a00 */
[----:B------:R-:W-:Y:S04]  /*9a2b0*/  STL.64 [R1+0x1e8], R14 ;  /* 0x0001e80e01007387 */ /* 0x000fe80000100a00 */
[----:B------:R-:W0:Y:S04]  /*9a2c0*/  LDS.128 R12, [R3] ;  /* 0x00000000030c7984 */ /* 0x000e280000000c00 */
[----:B0-----:R-:W-:Y:S04]  /*9a2d0*/  STL.64 [R1+0x200], R12 ;  /* 0x0002000c01007387 */ /* 0x001fe80000100a00 */
[----:B------:R-:W-:Y:S04]  /*9a2e0*/  STL.64 [R1+0x208], R14 ;  /* 0x0002080e01007387 */ /* 0x000fe80000100a00 */
[----:B------:R-:W0:Y:S04]  /*9a2f0*/  LDS.128 R12, [R2] ;  /* 0x00000000020c7984 */ /* 0x000e280000000c00 */
[----:B------:R-:W-:Y:S06]  /*9a300*/  BAR.SYNC.DEFER_BLOCKING 0x0 ;  /* 0x0000000000007b1d */ /* 0x000fec0000010000 */
[----:B0-----:R0:W-:Y:S04]  /*9a310*/  STL.64 [R1+0x1f0], R12 ;  /* 0x0001f00c01007387 */ /* 0x0011e80000100a00 */
[----:B------:R-:W-:Y:S04]  /*9a320*/  STL.64 [R1+0x1f8], R14 ;  /* 0x0001f80e01007387 */ /* 0x000fe80000100a00 */
[----:B0-----:R-:W3:Y:S04]  /*9a330*/  LDL R12, [R1+0xfdc] ;  /* 0x000fdc00010c7983 */ /* 0x001ee80000100800 */
[----:B----4-:R0:W-:Y:S04]  /*9a340*/  STS.128 [R0], R24 ;  /* 0x0000001800007388 */ /* 0x0101e80000000c00 */
[----:B------:R1:W-:Y:S04]  /*9a350*/  STS.128 [R0+0x80], R16 ;  /* 0x0000801000007388 */ /* 0x0003e80000000c00 */
[----:B0-----:R-:W4:Y:S04]  /*9a360*/  LDL.LU R24, [R1+0x2ad8] ;  /* 0x002ad80001187983 */ /* 0x001f280000300800 */
[----:B-1----:R-:W4:Y:S04]  /*9a370*/  LDL.LU.64 R18, [R1+0x2ad0] ;  /* 0x002ad00001127983 */ /* 0x002f280000300a00 */
[----:B------:R-:W4:Y:S04]  /*9a380*/  LDL.LU R13, [R1+0xe0] ;  /* 0x0000e000010d7983 */ /* 0x000f280000300800 */
[----:B------:R-:W4:Y:S04]  /*9a390*/  LDL.LU R25, [R1+0xa0] ;  /* 0x0000a00001197983 */ /* 0x000f280000300800 */
[----:B------:R-:W4:Y:S04]  /*9a3a0*/  LDL R28, [R1+0xfe0] ;  /* 0x000fe000011c7983 */ /* 0x000f280000100800 */
[----:B------:R-:W4:Y:S04]  /*9a3b0*/  LDL R14, [R1+0xfe4] ;  /* 0x000fe400010e7983 */ /* 0x000f280000100800 */
[----:B------:R-:W-:Y:S01]  /*9a3c0*/  STS.128 [R0+0x280], R8 ;  /* 0x0002800800007388 */ /* 0x000fe20000000c00 */
[C---:B--2---:R-:W-:Y:S01]  /*9a3d0*/  IMAD R2, R5.reuse, c[0x0][0x194], RZ ;  /* 0x0000650005027a24 */ /* 0x044fe200078e02ff */
[----:B------:R-:W-:-:S02]  /*9a3e0*/  ISETP.GE.AND P5, PT, R5, c[0x0][0x178], PT ;  /* 0x00005e0005007a0c */ /* 0x000fc40003fa6270 */
[----:B------:R-:W2:Y:S04]  /*9a3f0*/  LDL.LU R26, [R1+0x170] ;  /* 0x00017000011a7983 */ /* 0x000ea80000300800 */
[----:B------:R-:W2:Y:S01]  /*9a400*/  LDL.LU R27, [R1+0x130] ;  /* 0x00013000011b7983 */ /* 0x000ea20000300800 */
[----:B------:R-:W-:-:S03]  /*9a410*/  IMAD.MOV.U32 R16, RZ, RZ, c[0x0][0x194] ;  /* 0x00006500ff107624 */ /* 0x000fc600078e00ff */
[----:B---3--:R0:W-:Y:S04]  /*9a420*/  STS.128 [R0+0x200], R20 ;  /* 0x0002001400007388 */ /* 0x0081e80000000c00 */
[----:B------:R-:W-:Y:S01]  /*9a430*/  BAR.SYNC.DEFER_BLOCKING 0x0 ;  /* 0x0000000000007b1d */ /* 0x000fe20000010000 */
[C---:B------:R-:W-:Y:S02]  /*9a440*/  ISETP.LT.AND P5, PT, R7.reuse, c[0x0][0x17c], !P5 ;  /* 0x00005f0007007a0c */ /* 0x040fe40006fa1270 */
[C---:B0-----:R-:W-:Y:S01]  /*9a450*/  LEA R20, P6, R2.reuse, c[0x0][0x170], 0x1 ;  /* 0x00005c0002147a11 */ /* 0x041fe200078c08ff */
[----:B------:R-:W-:Y:S02]  /*9a460*/  IMAD R0, R7, c[0x0][0x198], RZ ;  /* 0x0000660007007a24 */ /* 0x000fe400078e02ff */
[----:B------:R-:W3:Y:S01]  /*9a470*/  LDL.LU R22, [R1+0xf0] ;  /* 0x0000f00001167983 */ /* 0x000ee20000300800 */
[----:B------:R-:W-:-:S03]  /*9a480*/  LEA.HI.X.SX32 R21, R2, c[0x0][0x174], 0x1, P6 ;  /* 0x00005d0002157a11 */ /* 0x000fc600030f0eff */
[----:B------:R-:W3:Y:S02]  /*9a490*/  LDL.LU R23, [R1+0xb0] ;  /* 0x0000b00001177983 */ /* 0x000ee40000300800 */
[----:B------:R-:W-:-:S05]  /*9a4a0*/  IMAD.WIDE R8, R0, 0x2, R20 ;  /* 0x0000000200087825 */ /* 0x000fca00078e0214 */
[----:B------:R0:W-:Y:S01]  /*9a4b0*/  @P5 STG.E.U16 [R8.64], R6 ;  /* 0x0000000608005986 */ /* 0x0001e2000c101504 */
[----:B------:R-:W-:-:S04]  /*9a4c0*/  IMAD R2, R16, 0x80, R2 ;  /* 0x0000008010027824 */ /* 0x000fc800078e0202 */
[----:B------:R-:W-:Y:S02]  /*9a4d0*/  IMAD R16, R16, 0x40, R2 ;  /* 0x0000004010107824 */ /* 0x000fe400078e0202 */
[C---:B------:R-:W-:Y:S01]  /*9a4e0*/  IMAD R3, R12.reuse, c[0x0][0x194], RZ ;  /* 0x000065000c037a24 */ /* 0x040fe200078e02ff */
[----:B------:R-:W-:-:S04]  /*9a4f0*/  ISETP.GE.AND P5, PT, R12, c[0x0][0x178], PT ;  /* 0x00005e000c007a0c */ /* 0x000fc80003fa6270 */
[----:B------:R-:W-:Y:S02]  /*9a500*/  LEA R10, P6, R3, c[0x0][0x170], 0x1 ;  /* 0x00005c00030a7a11 */ /* 0x000fe400078c08ff */
[----:B------:R-:W-:Y:S02]  /*9a510*/  ISETP.LT.AND P5, PT, R7, c[0x0][0x17c], !P5 ;  /* 0x00005f0007007a0c */ /* 0x000fe40006fa1270 */
[----:B------:R-:W-:-:S05]  /*9a520*/  LEA.HI.X.SX32 R11, R3, c[0x0][0x174], 0x1, P6 ;  /* 0x00005d00030b7a11 */ /* 0x000fca00030f0eff */
[----:B0-----:R-:W-:-:S06]  /*9a530*/  IMAD.WIDE R8, R0, 0x2, R10 ;  /* 0x0000000200087825 */ /* 0x001fcc00078e020a */
[----:B------:R0:W-:Y:S01]  /*9a540*/  @P5 STG.E.U16 [R8.64], R4 ;  /* 0x0000000408005986 */ /* 0x0001e2000c101504 */
[----:B------:R-:W-:Y:S02]  /*9a550*/  ISETP.GE.AND P5, PT, R7, c[0x0][0x17c], PT ;  /* 0x00005f0007007a0c */ /* 0x000fe40003fa6270 */
[----:B0-----:R-:W-:-:S04]  /*9a560*/  LEA R8, P6, R2, c[0x0][0x170], 0x1 ;  /* 0x00005c0002087a11 */ /* 0x001fc800078c08ff */
[----:B------:R-:W-:Y:S02]  /*9a570*/  LEA.HI.X.SX32 R9, R2, c[0x0][0x174], 0x1, P6 ;  /* 0x00005d0002097a11 */ /* 0x000fe400030f0eff */
[----:B----4-:R-:W-:-:S03]  /*9a580*/  ISETP.LT.AND P6, PT, R28, c[0x0][0x178], !P5 ;  /* 0x00005e001c007a0c */ /* 0x010fc60006fc1270 */
[----:B------:R-:W-:Y:S01]  /*9a590*/  IMAD.WIDE R2, R0, 0x2, R8 ;  /* 0x0000000200027825 */ /* 0x000fe200078e0208 */
[----:B------:R-:W-:-:S09]  /*9a5a0*/  ISETP.LT.AND P5, PT, R14, c[0x0][0x178], !P5 ;  /* 0x00005e000e007a0c */ /* 0x000fd20006fa1270 */
[----:B------:R0:W-:Y:S02]  /*9a5b0*/  @P6 STG.E.U16 [R2.64], R13 ;  /* 0x0000000d02006986 */ /* 0x0001e4000c101504 */
[----:B0-----:R-:W-:-:S04]  /*9a5c0*/  LEA R2, P6, R16, c[0x0][0x170], 0x1 ;  /* 0x00005c0010027a11 */ /* 0x001fc800078c08ff */
[----:B------:R-:W-:-:S05]  /*9a5d0*/  LEA.HI.X.SX32 R3, R16, c[0x0][0x174], 0x1, P6 ;  /* 0x00005d0010037a11 */ /* 0x000fca00030f0eff */
[C---:B------:R-:W-:Y:S01]  /*9a5e0*/  IMAD.WIDE R16, R0.reuse, 0x2, R2 ;  /* 0x0000000200107825 */ /* 0x040fe200078e0202 */
[----:B------:R-:W-:-:S04]  /*9a5f0*/  IADD3 R0, R0, c[0x0][0x198], RZ ;  /* 0x0000660000007a10 */ /* 0x000fc80007ffe0ff */
[----:B------:R0:W-:Y:S01]  /*9a600*/  @P5 STG.E.U16 [R16.64], R25 ;  /* 0x0000001910005986 */ /* 0x0001e2000c101504 */
[----:B------:R-:W-:Y:S02]  /*9a610*/  ISETP.LT.AND P5, PT, R5, c[0x0][0x178], !P4 ;  /* 0x00005e0005007a0c */ /* 0x000fe400067a1270 */
[----:B------:R-:W-:Y:S01]  /*9a620*/  PRMT R18, R6, 0x7632, R18 ;  /* 0x0000763206127816 */ /* 0x000fe20000000012 */
[----:B0-----:R-:W-:-:S10]  /*9a630*/  IMAD.WIDE R16, R0, 0x2, R20 ;  /* 0x0000000200107825 */ /* 0x001fd400078e0214 */
[----:B------:R0:W-:Y:S02]  /*9a640*/  @P5 STG.E.U16 [R16.64], R18 ;  /* 0x0000001210005986 */ /* 0x0001e4000c101504 */
[----:B0-----:R-:W-:Y:S02]  /*9a650*/  PRMT R18, R4, 0x7632, R18 ;  /* 0x0000763204127816 */ /* 0x001fe40000000012 */
[----:B------:R-:W4:Y:S01]  /*9a660*/  LDL.LU R4, [R1+0x180] ;  /* 0x0001800001047983 */ /* 0x000f220000300800 */
[----:B------:R-:W-:Y:S01]  /*9a670*/  ISETP.LT.AND P5, PT, R12, c[0x0][0x178], !P4 ;  /* 0x00005e000c007a0c */ /* 0x000fe200067a1270 */
[----:B------:R-:W-:-:S12]  /*9a680*/  IMAD.WIDE R16, R0, 0x2, R10 ;  /* 0x0000000200107825 */ /* 0x000fd800078e020a */
[----:B------:R0:W-:Y:S01]  /*9a690*/  @P5 STG.E.U16 [R16.64], R18 ;  /* 0x0000001210005986 */ /* 0x0001e2000c101504 */
[----:B------:R-:W-:Y:S02]  /*9a6a0*/  ISETP.LT.AND P5, PT, R28, c[0x0][0x178], !P4 ;  /* 0x00005e001c007a0c */ /* 0x000fe400067a1270 */
[----:B------:R-:W-:Y:S02]  /*9a6b0*/  ISETP.LT.AND P4, PT, R14, c[0x0][0x178], !P4 ;  /* 0x00005e000e007a0c */ /* 0x000fe40006781270 */
[----:B0-----:R-:W-:Y:S01]  /*9a6c0*/  PRMT R18, R13, 0x7632, R18 ;  /* 0x000076320d127816 */ /* 0x001fe20000000012 */
[C---:B------:R-:W-:Y:S01]  /*9a6d0*/  IMAD.WIDE R16, R0.reuse, 0x2, R8 ;  /* 0x0000000200107825 */ /* 0x040fe200078e0208 */
[----:B------:R-:W4:Y:S07]  /*9a6e0*/  LDL.LU R13, [R1+0x140] ;  /* 0x00014000010d7983 */ /* 0x000f2e0000300800 */
[----:B------:R0:W-:Y:S02]  /*9a6f0*/  @P5 STG.E.U16 [R16.64], R18 ;  /* 0x0000001210005986 */ /* 0x0001e4000c101504 */
[----:B0-----:R-:W-:Y:S01]  /*9a700*/  PRMT R18, R25, 0x7632, R18 ;  /* 0x0000763219127816 */ /* 0x001fe20000000012 */
[C---:B------:R-:W-:Y:S01]  /*9a710*/  IMAD.WIDE R16, R0.reuse, 0x2, R2 ;  /* 0x0000000200107825 */ /* 0x040fe200078e0202 */
[----:B------:R-:W-:Y:S01]  /*9a720*/  IADD3 R0, R0, c[0x0][0x198], RZ ;  /* 0x0000660000007a10 */ /* 0x000fe20007ffe0ff */
[----:B------:R-:W4:Y:S04]  /*9a730*/  LDL.LU R25, [R1+0x100] ;  /* 0x0001000001197983 */ /* 0x000f280000300800 */
[----:B------:R0:W-:Y:S01]  /*9a740*/  @P4 STG.E.U16 [R16.64], R18 ;  /* 0x0000001210004986 */ /* 0x0001e2000c101504 */
[----:B------:R-:W-:-:S02]  /*9a750*/  ISETP.LT.AND P4, PT, R5, c[0x0][0x178], !P3 ;  /* 0x00005e0005007a0c */ /* 0x000fc40005f81270 */
[----:B------:R-:W-:Y:S01]  /*9a760*/  ISETP.LT.AND P5, PT, R12, c[0x0][0x178], !P3 ;  /* 0x00005e000c007a0c */ /* 0x000fe20005fa1270 */
[----:B0-----:R-:W-:Y:S01]  /*9a770*/  IMAD.WIDE R16, R0, 0x2, R20 ;  /* 0x0000000200107825 */ /* 0x001fe200078e0214 */
[----:B--2---:R-:W-:-:S09]  /*9a780*/  PRMT R18, R26, 0x7632, R18 ;  /* 0x000076321a127816 */ /* 0x004fd20000000012 */
[----:B------:R0:W-:Y:S01]  /*9a790*/  @P4 STG.E.U16 [R16.64], R26 ;  /* 0x0000001a10004986 */ /* 0x0001e2000c101504 */
[----:B------:R-:W-:Y:S02]  /*9a7a0*/  ISETP.LT.AND P4, PT, R28, c[0x0][0x178], !P3 ;  /* 0x00005e001c007a0c */ /* 0x000fe40005f81270 */
[----:B------:R-:W-:Y:S01]  /*9a7b0*/  ISETP.LT.AND P3, PT, R14, c[0x0][0x178], !P3 ;  /* 0x00005e000e007a0c */ /* 0x000fe20005f61270 */
[----:B0-----:R-:W2:Y:S01]  /*9a7c0*/  LDL.LU R26, [R1+0xc0] ;  /* 0x0000c000011a7983 */ /* 0x001ea20000300800 */
[----:B------:R-:W-:-:S03]  /*9a7d0*/  IMAD.WIDE R16, R0, 0x2, R10 ;  /* 0x0000000200107825 */ /* 0x000fc600078e020a */
[----:B------:R-:W2:Y:S04]  /*9a7e0*/  LDL.LU R7, [R1+0x2808] ;  /* 0x0028080001077983 */ /* 0x000ea80000300800 */
[----:B------:R0:W-:Y:S04]  /*9a7f0*/  @P5 STG.E.U16 [R16.64], R27 ;  /* 0x0000001b10005986 */ /* 0x0001e8000c101504 */
[----:B------:R-:W2:Y:S01]  /*9a800*/  LDL.LU R6, [R1+0x280c] ;  /* 0x00280c0001067983 */ /* 0x000ea20000300800 */
[----:B0-----:R-:W-:-:S05]  /*9a810*/  IMAD.WIDE R16, R0, 0x2, R8 ;  /* 0x0000000200107825 */ /* 0x001fca00078e0208 */
[----:B---3--:R0:W-:Y:S02]  /*9a820*/  @P4 STG.E.U16 [R16.64], R22 ;  /* 0x0000001610004986 */ /* 0x0081e4000c101504 */
[C---:B0-----:R-:W-:Y:S01]  /*9a830*/  IMAD.WIDE R16, R0.reuse, 0x2, R2 ;  /* 0x0000000200107825 */ /* 0x041fe200078e0202 */
[----:B------:R-:W-:-:S04]  /*9a840*/  IADD3 R0, R0, c[0x0][0x198], RZ ;  /* 0x0000660000007a10 */ /* 0x000fc80007ffe0ff */
[----:B------:R0:W-:Y:S01]  /*9a850*/  @P3 STG.E.U16 [R16.64], R23 ;  /* 0x0000001710003986 */ /* 0x0001e2000c101504 */
[----:B------:R-:W-:Y:S01]  /*9a860*/  ISETP.LT.AND P3, PT, R5, c[0x0][0x178], !P2 ;  /* 0x00005e0005007a0c */ /* 0x000fe20005761270 */
[----:B0-----:R-:W-:-:S12]  /*9a870*/  IMAD.WIDE R16, R0, 0x2, R20 ;  /* 0x0000000200107825 */ /* 0x001fd800078e0214 */
[----:B------:R0:W-:Y:S01]  /*9a880*/  @P3 STG.E.U16 [R16.64], R18 ;  /* 0x0000001210003986 */ /* 0x0001e2000c101504 */
[----:B------:R-:W-:Y:S02]  /*9a890*/  ISETP.LT.AND P3, PT, R12, c[0x0][0x178], !P2 ;  /* 0x00005e000c007a0c */ /* 0x000fe40005761270 */
[----:B0-----:R-:W-:Y:S01]  /*9a8a0*/  PRMT R18, R27, 0x7632, R18 ;  /* 0x000076321b127816 */ /* 0x001fe20000000012 */
[----:B------:R-:W-:Y:S01]  /*9a8b0*/  IMAD.WIDE R16, R0, 0x2, R10 ;  /* 0x0000000200107825 */ /* 0x000fe200078e020a */
[----:B------:R-:W3:Y:S09]  /*9a8c0*/  LDL.LU R27, [R1+0x190] ;  /* 0x00019000011b7983 */ /* 0x000ef20000300800 */
[----:B------:R0:W-:Y:S01]  /*9a8d0*/  @P3 STG.E.U16 [R16.64], R18 ;  /* 0x0000001210003986 */ /* 0x0001e2000c101504 */
[----:B------:R-:W-:-:S02]  /*9a8e0*/  ISETP.LT.AND P3, PT, R28, c[0x0][0x178], !P2 ;  /* 0x00005e001c007a0c */ /* 0x000fc40005761270 */
[----:B------:R-:W-:Y:S02]  /*9a8f0*/  ISETP.LT.AND P2, PT, R14, c[0x0][0x178], !P2 ;  /* 0x00005e000e007a0c */ /* 0x000fe40005741270 */
[----:B0-----:R-:W-:Y:S01]  /*9a900*/  PRMT R18, R22, 0x7632, R18 ;  /* 0x0000763216127816 */ /* 0x001fe20000000012 */
[C---:B------:R-:W-:Y:S01]  /*9a910*/  IMAD.WIDE R16, R0.reuse, 0x2, R8 ;  /* 0x0000000200107825 */ /* 0x040fe200078e0208 */
[----:B------:R-:W3:Y:S07]  /*9a920*/  LDL.LU R22, [R1+0x150] ;  /* 0x0001500001167983 */ /* 0x000eee0000300800 */
[----:B------:R0:W-:Y:S02]  /*9a930*/  @P3 STG.E.U16 [R16.64], R18 ;  /* 0x0000001210003986 */ /* 0x0001e4000c101504 */
[----:B0-----:R-:W-:Y:S01]  /*9a940*/  PRMT R18, R23, 0x7632, R18 ;  /* 0x0000763217127816 */ /* 0x001fe20000000012 */
[C---:B------:R-:W-:Y:S01]  /*9a950*/  IMAD.WIDE R16, R0.reuse, 0x2, R2 ;  /* 0x0000000200107825 */ /* 0x040fe200078e0202 */
[----:B------:R-:W-:Y:S01]  /*9a960*/  IADD3 R0, R0, c[0x0][0x198], RZ ;  /* 0x0000660000007a10 */ /* 0x000fe20007ffe0ff */
[----:B------:R-:W3:Y:S04]  /*9a970*/  LDL.LU R23, [R1+0x110] ;  /* 0x0001100001177983 */ /* 0x000ee80000300800 */
[----:B------:R0:W-:Y:S01]  /*9a980*/  @P2 STG.E.U16 [R16.64], R18 ;  /* 0x0000001210002986 */ /* 0x0001e2000c101504 */
[----:B------:R-:W-:Y:S01]  /*9a990*/  ISETP.LT.AND P2, PT, R5, c[0x0][0x178], !P1 ;  /* 0x00005e0005007a0c */ /* 0x000fe20004f41270 */
[----:B0-----:R-:W-:-:S12]  /*9a9a0*/  IMAD.WIDE R16, R0, 0x2, R20 ;  /* 0x0000000200107825 */ /* 0x001fd800078e0214 */
[----:B----4-:R0:W-:Y:S01]  /*9a9b0*/  @P2 STG.E.U16 [R16.64], R4 ;  /* 0x0000000410002986 */ /* 0x0101e2000c101504 */
[----:B------:R-:W-:-:S03]  /*9a9c0*/  PRMT R18, R4, 0x7632, R18 ;  /* 0x0000763204127816 */ /* 0x000fc60000000012 */
[----:B0-----:R-:W4:Y:S01]  /*9a9d0*/  LDL.LU R4, [R1+0x2810] ;  /* 0x0028100001047983 */ /* 0x001f220000300800 */
[----:B------:R-:W-:Y:S02]  /*9a9e0*/  ISETP.LT.AND P3, PT, R12, c[0x0][0x178], !P1 ;  /* 0x00005e000c007a0c */ /* 0x000fe40004f61270 */
[----:B------:R-:W-:Y:S01]  /*9a9f0*/  ISETP.LT.AND P2, PT, R28, c[0x0][0x178], !P1 ;  /* 0x00005e001c007a0c */ /* 0x000fe20004f41270 */
[----:B------:R-:W-:Y:S01]  /*9aa00*/  IMAD.WIDE R16, R0, 0x2, R10 ;  /* 0x0000000200107825 */ /* 0x000fe200078e020a */
[----:B------:R-:W-:-:S09]  /*9aa10*/  ISETP.LT.AND P1, PT, R14, c[0x0][0x178], !P1 ;  /* 0x00005e000e007a0c */ /* 0x000fd20004f21270 */
[----:B------:R0:W-:Y:S02]  /*9aa20*/  @P3 STG.E.U16 [R16.64], R13 ;  /* 0x0000000d10003986 */ /* 0x0001e4000c101504 */
[----:B0-----:R-:W-:-:S05]  /*9aa30*/  IMAD.WIDE R16, R0, 0x2, R8 ;  /* 0x0000000200107825 */ /* 0x001fca00078e0208 */
[----:B------:R0:W-:Y:S02]  /*9aa40*/  @P2 STG.E.U16 [R16.64], R25 ;  /* 0x0000001910002986 */ /* 0x0001e4000c101504 */
[C---:B0-----:R-:W-:Y:S01]  /*9aa50*/  IMAD.WIDE R16, R0.reuse, 0x2, R2 ;  /* 0x0000000200107825 */ /* 0x041fe200078e0202 */
[----:B------:R-:W-:-:S04]  /*9aa60*/  IADD3 R0, R0, c[0x0][0x198], RZ ;  /* 0x0000660000007a10 */ /* 0x000fc80007ffe0ff */
[----:B--2---:R0:W-:Y:S01]  /*9aa70*/  @P1 STG.E.U16 [R16.64], R26 ;  /* 0x0000001a10001986 */ /* 0x0041e2000c101504 */
[----:B------:R-:W-:Y:S01]  /*9aa80*/  ISETP.LT.AND P1, PT, R5, c[0x0][0x178], !P0 ;  /* 0x00005e0005007a0c */ /* 0x000fe20004721270 */
[----:B0-----:R-:W-:-:S12]  /*9aa90*/  IMAD.WIDE R16, R0, 0x2, R20 ;  /* 0x0000000200107825 */ /* 0x001fd800078e0214 */
[----:B------:R0:W-:Y:S01]  /*9aaa0*/  @P1 STG.E.U16 [R16.64], R18 ;  /* 0x0000001210001986 */ /* 0x0001e2000c101504 */
[----:B------:R-:W-:Y:S02]  /*9aab0*/  ISETP.LT.AND P1, PT, R12, c[0x0][0x178], !P0 ;  /* 0x00005e000c007a0c */ /* 0x000fe40004721270 */
[----:B0-----:R-:W-:Y:S01]  /*9aac0*/  PRMT R18, R13, 0x7632, R18 ;  /* 0x000076320d127816 */ /* 0x001fe20000000012 */
[----:B------:R-:W-:-:S10]  /*9aad0*/  IMAD.WIDE R16, R0, 0x2, R10 ;  /* 0x0000000200107825 */ /* 0x000fd400078e020a */
[----:B------:R0:W-:Y:S01]  /*9aae0*/  @P1 STG.E.U16 [R16.64], R18 ;  /* 0x0000001210001986 */ /* 0x0001e2000c101504 */
[----:B------:R-:W-:Y:S02]  /*9aaf0*/  ISETP.LT.AND P1, PT, R28, c[0x0][0x178], !P0 ;  /* 0x00005e001c007a0c */ /* 0x000fe40004721270 */
[----:B------:R-:W-:Y:S02]  /*9ab00*/  ISETP.LT.AND P0, PT, R14, c[0x0][0x178], !P0 ;  /* 0x00005e000e007a0c */ /* 0x000fe40004701270 */
[----:B0-----:R-:W-:Y:S01]  /*9ab10*/  PRMT R18, R25, 0x7632, R18 ;  /* 0x0000763219127816 */ /* 0x001fe20000000012 */
[----:B------:R-:W-:-:S08]  /*9ab20*/  IMAD.WIDE R16, R0, 0x2, R8 ;  /* 0x0000000200107825 */ /* 0x000fd000078e0208 */
[----:B------:R0:W-:Y:S02]  /*9ab30*/  @P1 STG.E.U16 [R16.64], R18 ;  /* 0x0000001210001986 */ /* 0x0001e4000c101504 */
[----:B0-----:R-:W-:Y:S01]  /*9ab40*/  PRMT R18, R26, 0x7632, R18 ;  /* 0x000076321a127816 */ /* 0x001fe20000000012 */
[----:B------:R-:W-:-:S05]  /*9ab50*/  IMAD.WIDE R16, R0, 0x2, R2 ;  /* 0x0000000200107825 */ /* 0x000fca00078e0202 */
[----:B------:R0:W-:Y:S01]  /*9ab60*/  @P0 STG.E.U16 [R16.64], R18 ;  /* 0x0000001210000986 */ /* 0x0001e2000c101504 */
[----:B------:R-:W-:Y:S02]  /*9ab70*/  ISETP.GE.AND P0, PT, R7, c[0x0][0x17c], PT ;  /* 0x00005f0007007a0c */ /* 0x000fe40003f06270 */
[----:B------:R-:W-:Y:S01]  /*9ab80*/  IADD3 R0, R0, c[0x0][0x198], RZ ;  /* 0x0000660000007a10 */ /* 0x000fe20007ffe0ff */
[----:B------:R-:W2:Y:S01]  /*9ab90*/  LDL.LU R7, [R1+0x2814] ;  /* 0x0028140001077983 */ /* 0x000ea20000300800 */
[----:B------:R-:W-:Y:S02]  /*9aba0*/  ISETP.LT.AND P1, PT, R5, c[0x0][0x178], !P0 ;  /* 0x00005e0005007a0c */ /* 0x000fe40004721270 */
[----:B------:R-:W-:Y:S01]  /*9abb0*/  ISETP.LT.AND P2, PT, R12, c[0x0][0x178], !P0 ;  /* 0x00005e000c007a0c */ /* 0x000fe20004741270 */
[----:B------:R-:W2:Y:S01]  /*9abc0*/  LDL.LU R25, [R1+0x124] ;  /* 0x0001240001197983 */ /* 0x000ea20000300800 */
[----:B0-----:R-:W-:Y:S01]  /*9abd0*/  IMAD.WIDE R16, R0, 0x2, R20 ;  /* 0x0000000200107825 */ /* 0x001fe200078e0214 */
[----:B------:R-:W-:-:S08]  /*9abe0*/  ISETP.LT.AND P3, PT, R28, c[0x0][0x178], !P0 ;  /* 0x00005e001c007a0c */ /* 0x000fd00004761270 */
[----:B---3--:R0:W-:Y:S01]  /*9abf0*/  @P1 STG.E.U16 [R16.64], R27 ;  /* 0x0000001b10001986 */ /* 0x0081e2000c101504 */
[----:B------:R-:W-:Y:S01]  /*9ac00*/  ISETP.LT.AND P1, PT, R14, c[0x0][0x178], !P0 ;  /* 0x00005e000e007a0c */ /* 0x000fe20004721270 */
[----:B0-----:R-:W-:-:S05]  /*9ac10*/  IMAD.WIDE R16, R0, 0x2, R10 ;  /* 0x0000000200107825 */ /* 0x001fca00078e020a */
[----:B------:R0:W-:Y:S01]  /*9ac20*/  @P2 STG.E.U16 [R16.64], R22 ;  /* 0x0000001610002986 */ /* 0x0001e2000c101504 */
[----:B------:R-:W-:Y:S01]  /*9ac30*/  PRMT R18, R27, 0x7632, R18 ;  /* 0x000076321b127816 */ /* 0x000fe20000000012 */
[----:B0-----:R-:W-:-:S05]  /*9ac40*/  IMAD.WIDE R16, R0, 0x2, R8 ;  /* 0x0000000200107825 */ /* 0x001fca00078e0208 */
[----:B------:R0:W-:Y:S01]  /*9ac50*/  @P3 STG.E.U16 [R16.64], R23 ;  /* 0x0000001710003986 */ /* 0x0001e2000c101504 */
[----:B------:R-:W-:Y:S01]  /*9ac60*/  PRMT R19, R29, 0x7632, R19 ;  /* 0x000076321d137816 */ /* 0x000fe20000000013 */
[----:B0-----:R-:W-:-:S05]  /*9ac70*/  IMAD.WIDE R16, R0, 0x2, R2 ;  /* 0x0000000200107825 */ /* 0x001fca00078e0202 */
[----:B------:R0:W-:Y:S01]  /*9ac80*/  @P1 STG.E.U16 [R16.64], R29 ;  /* 0x0000001d10001986 */ /* 0x0001e2000c101504 */
[----:B----4-:R-:W-:-:S03]  /*9ac90*/  ISETP.GE.AND P2, PT, R4, c[0x0][0x17c], PT ;  /* 0x00005f0004007a0c */ /* 0x010fc60003f46270 */
[----:B------:R-:W3:Y:S04]  /*9aca0*/  LDL.LU R4, [R1+0x2818] ;  /* 0x0028180001047983 */ /* 0x000ee80000300800 */
[----:B------:R-:W4:Y:S04]  /*9acb0*/  LDL.LU R26, [R1+0xe4] ;  /* 0x0000e400011a7983 */ /* 0x000f280000300800 */
[----:B------:R-:W4:Y:S04]  /*9acc0*/  LDL.LU R27, [R1+0xa4] ;  /* 0x0000a400011b7983 */ /* 0x000f280000300800 */
[----:B0-----:R-:W4:Y:S01]  /*9acd0*/  LDL.LU R29, [R1+0x2ac8] ;  /* 0x002ac800011d7983 */ /* 0x001f220000300800 */
[----:B------:R-:W-:-:S02]  /*9ace0*/  ISETP.GE.AND P0, PT, R6, c[0x0][0x17c], PT ;  /* 0x00005f0006007a0c */ /* 0x000fc40003f06270 */
[----:B------:R-:W-:Y:S01]  /*9acf0*/  IADD3 R0, R0, c[0x0][0x198], RZ ;  /* 0x0000660000007a10 */ /* 0x000fe20007ffe0ff */
[----:B------:R-:W4:Y:S01]  /*9ad00*/  LDL.LU R6, [R1+0x281c] ;  /* 0x00281c0001067983 */ /* 0x000f220000300800 */
[----:B------:R-:W-:-:S03]  /*9ad10*/  ISETP.LT.AND P1, PT, R5, c[0x0][0x178], !P0 ;  /* 0x00005e0005007a0c */ /* 0x000fc60004721270 */
[----:B------:R-:W-:-:S10]  /*9ad20*/  IMAD.WIDE R16, R0, 0x2, R20 ;  /* 0x0000000200107825 */ /* 0x000fd400078e0214 */
[----:B------:R0:W-:Y:S01]  /*9ad30*/  @P1 STG.E.U16 [R16.64], R18 ;  /* 0x0000001210001986 */ /* 0x0001e2000c101504 */
[----:B------:R-:W-:Y:S02]  /*9ad40*/  ISETP.LT.AND P1, PT, R12, c[0x0][0x178], !P0 ;  /* 0x00005e000c007a0c */ /* 0x000fe40004721270 */
[----:B0-----:R-:W-:Y:S01]  /*9ad50*/  PRMT R18, R22, 0x7632, R18 ;  /* 0x0000763216127816 */ /* 0x001fe20000000012 */
[----:B------:R-:W-:-:S10]  /*9ad60*/  IMAD.WIDE R16, R0, 0x2, R10 ;  /* 0x0000000200107825 */ /* 0x000fd400078e020a */
[----:B------:R0:W-:Y:S01]  /*9ad70*/  @P1 STG.E.U16 [R16.64], R18 ;  /* 0x0000001210001986 */ /* 0x0001e2000c101504 */
[----:B------:R-:W-:Y:S02]  /*9ad80*/  ISETP.LT.AND P1, PT, R28, c[0x0][0x178], !P0 ;  /* 0x00005e001c007a0c */ /* 0x000fe40004721270 */
[----:B------:R-:W-:Y:S02]  /*9ad90*/  ISETP.LT.AND P0, PT, R14, c[0x0][0x178], !P0 ;  /* 0x00005e000e007a0c */ /* 0x000fe40004701270 */
[----:B------:R-:W-:Y:S02]  /*9ada0*/  ISETP.LT.AND P5, PT, R5, c[0x0][0x178], !P2 ;  /* 0x00005e0005007a0c */ /* 0x000fe400057a1270 */
[----:B0-----:R-:W-:Y:S01]  /*9adb0*/  PRMT R18, R23, 0x7632, R18 ;  /* 0x0000763217127816 */ /* 0x001fe20000000012 */
[----:B------:R-:W-:-:S06]  /*9adc0*/  IMAD.WIDE R16, R0, 0x2, R8 ;  /* 0x0000000200107825 */ /* 0x000fcc00078e0208 */
[----:B------:R0:W-:Y:S02]  /*9add0*/  @P1 STG.E.U16 [R16.64], R18 ;  /* 0x0000001210001986 */ /* 0x0001e4000c101504 */
[C---:B0-----:R-:W-:Y:S01]  /*9ade0*/  IMAD.WIDE R16, R0.reuse, 0x2, R2 ;  /* 0x0000000200107825 */ /* 0x041fe200078e0202 */
[----:B------:R-:W-:-:S04]  /*9adf0*/  IADD3 R18, R0, c[0x0][0x198], RZ ;  /* 0x0000660000127a10 */ /* 0x000fc80007ffe0ff */
[----:B------:R0:W-:Y:S02]  /*9ae00*/  @P0 STG.E.U16 [R16.64], R19 ;  /* 0x0000001310000986 */ /* 0x0001e4000c101504 */
[----:B0-----:R-:W-:Y:S01]  /*9ae10*/  IMAD.WIDE R16, R18, 0x2, R20 ;  /* 0x0000000212107825 */ /* 0x001fe200078e0214 */
[----:B--2---:R-:W-:Y:S02]  /*9ae20*/  ISETP.GE.AND P1, PT, R7, c[0x0][0x17c], PT ;  /* 0x00005f0007007a0c */ /* 0x004fe40003f26270 */
[----:B---3--:R-:W-:Y:S02]  /*9ae30*/  ISETP.GE.AND P0, PT, R4, c[0x0][0x17c], PT ;  /* 0x00005f0004007a0c */ /* 0x008fe40003f06270 */
[----:B------:R-:W2:Y:S04]  /*9ae40*/  LDL.LU R4, [R1+0x174] ;  /* 0x0001740001047983 */ /* 0x000ea80000300800 */
[----:B------:R-:W3:Y:S04]  /*9ae50*/  LDL.LU R13, [R1+0x134] ;  /* 0x00013400010d7983 */ /* 0x000ee80000300800 */
[----:B----4-:R0:W-:Y:S01]  /*9ae60*/  @P5 STG.E.U16 [R16.64], R29 ;  /* 0x0000001d10005986 */ /* 0x0101e2000c101504 */
[----:B------:R-:W-:-:S03]  /*9ae70*/  PRMT R24, R29, 0x7632, R24 ;  /* 0x000076321d187816 */ /* 0x000fc60000000018 */
[----:B0-----:R-:W4:Y:S04]  /*9ae80*/  LDL.LU R29, [R1+0x2ac4] ;  /* 0x002ac400011d7983 */ /* 0x001f280000300800 */
[----:B------:R-:W2:Y:S04]  /*9ae90*/  LDL.LU R15, [R1+0x2820] ;  /* 0x00282000010f7983 */ /* 0x000ea80000300800 */
[----:B------:R-:W2:Y:S01]  /*9aea0*/  LDL.LU R7, [R1+0x2824] ;  /* 0x0028240001077983 */ /* 0x000ea20000300800 */
[----:B------:R-:W-:Y:S01]  /*9aeb0*/  ISETP.LT.AND P3, PT, R12, c[0x0][0x178], !P2 ;  /* 0x00005e000c007a0c */ /* 0x000fe20005761270 */
[----:B------:R-:W-:Y:S01]  /*9aec0*/  IMAD.WIDE R22, R18, 0x2, R10 ;  /* 0x0000000212167825 */ /* 0x000fe200078e020a */
[----:B------:R-:W-:-:S02]  /*9aed0*/  ISETP.LT.AND P4, PT, R28, c[0x0][0x178], !P2 ;  /* 0x00005e001c007a0c */ /* 0x000fc40005781270 */
[----:B------:R-:W-:Y:S02]  /*9aee0*/  ISETP.LT.AND P2, PT, R14, c[0x0][0x178], !P2 ;  /* 0x00005e000e007a0c */ /* 0x000fe40005741270 */
[----:B------:R-:W-:Y:S01]  /*9aef0*/  ISETP.LT.AND P5, PT, R5, c[0x0][0x178], !P1 ;  /* 0x00005e0005007a0c */ /* 0x000fe20004fa1270 */
[C---:B------:R-:W-:Y:S01]  /*9af00*/  IMAD.WIDE R16, R18.reuse, 0x2, R8 ;  /* 0x0000000212107825 */ /* 0x040fe200078e0208 */
[----:B------:R-:W-:-:S05]  /*9af10*/  IADD3 R0, R18, c[0x0][0x198], RZ ;  /* 0x0000660012007a10 */ /* 0x000fca0007ffe0ff */
[----:B------:R0:W-:Y:S01]  /*9af20*/  @P3 STG.E.U16 [R22.64], R25 ;  /* 0x0000001916003986 */ /* 0x0001e2000c101504 */
[----:B------:R-:W-:Y:S01]  /*9af30*/  ISETP.LT.AND P3, PT, R12, c[0x0][0x178], !P1 ;  /* 0x00005e000c007a0c */ /* 0x000fe20004f61270 */
[----:B------:R-:W-:Y:S02]  /*9af40*/  IMAD.WIDE R18, R18, 0x2, R2 ;  /* 0x0000000212127825 */ /* 0x000fe400078e0202 */
[----:B------:R1:W-:Y:S04]  /*9af50*/  @P4 STG.E.U16 [R16.64], R26 ;  /* 0x0000001a10004986 */ /* 0x0003e8000c101504 */
[----:B------:R1:W-:Y:S01]  /*9af60*/  @P2 STG.E.U16 [R18.64], R27 ;  /* 0x0000001b12002986 */ /* 0x0003e2000c101504 */
[----:B0-----:R-:W-:Y:S01]  /*9af70*/  IMAD.WIDE R22, R0, 0x2, R20 ;  /* 0x0000000200167825 */ /* 0x001fe200078e0214 */
[----:B------:R-:W-:-:S03]  /*9af80*/  ISETP.LT.AND P2, PT, R28, c[0x0][0x178], !P1 ;  /* 0x00005e001c007a0c */ /* 0x000fc60004f41270 */
[----:B-1----:R-:W-:Y:S01]  /*9af90*/  IMAD.WIDE R16, R0, 0x2, R10 ;  /* 0x0000000200107825 */ /* 0x002fe200078e020a */
[----:B------:R-:W-:Y:S01]  /*9afa0*/  PRMT R18, R25, 0x7632, R18 ;  /* 0x0000763219127816 */ /* 0x000fe20000000012 */
[----:B------:R0:W-:Y:S01]  /*9afb0*/  @P5 STG.E.U16 [R22.64], R24 ;  /* 0x0000001816005986 */ /* 0x0001e2000c101504 */
[----:B------:R-:W-:Y:S02]  /*9afc0*/  ISETP.LT.AND P1, PT, R14, c[0x0][0x178], !P1 ;  /* 0x00005e000e007a0c */ /* 0x000fe40004f21270 */
[----:B------:R-:W-:Y:S01]  /*9afd0*/  ISETP.LT.AND P4, PT, R5, c[0x0][0x178], !P0 ;  /* 0x00005e0005007a0c */ /* 0x000fe20004781270 */
[----:B------:R1:W-:Y:S01]  /*9afe0*/  @P3 STG.E.U16 [R16.64], R18 ;  /* 0x0000001210003986 */ /* 0x0003e2000c101504 */
[----:B------:R-:W-:Y:S02]  /*9aff0*/  ISETP.LT.AND P3, PT, R12, c[0x0][0x178], !P0 ;  /* 0x00005e000c007a0c */ /* 0x000fe40004761270 */
[----:B------:R-:W-:Y:S02]  /*9b000*/  ISETP.GE.AND P6, PT, R6, c[0x0][0x17c], PT ;  /* 0x00005f0006007a0c */ /* 0x000fe40003fc6270 */
[----:B------:R-:W3:Y:S01]  /*9b010*/  LDL.LU R6, [R1+0xb4] ;  /* 0x0000b40001067983 */ /* 0x000ee20000300800 */
[C---:B0-----:R-:W-:Y:S01]  /*9b020*/  IMAD.WIDE R22, R0.reuse, 0x2, R2 ;  /* 0x0000000200167825 */ /* 0x041fe200078e0202 */
[----:B-1----:R-:W-:-:S03]  /*9b030*/  IADD3 R16, R0, c[0x0][0x198], RZ ;  /* 0x0000660000107a10 */ /* 0x002fc60007ffe0ff */
[----:B------:R-:W-:Y:S01]  /*9b040*/  IMAD.WIDE R18, R0, 0x2, R8 ;  /* 0x0000000200127825 */ /* 0x000fe200078e0208 */
[----:B------:R-:W-:-:S03]  /*9b050*/  PRMT R17, R27, 0x7632, R17 ;  /* 0x000076321b117816 */ /* 0x000fc60000000011 */
[----:B------:R-:W-:Y:S01]  /*9b060*/  IMAD.WIDE R24, R16, 0x2, R20 ;  /* 0x0000000210187825 */ /* 0x000fe200078e0214 */
[----:B----4-:R-:W-:-:S03]  /*9b070*/  PRMT R29, R26, 0x7632, R29 ;  /* 0x000076321a1d7816 */ /* 0x010fc6000000001d */
[----:B------:R-:W-:Y:S02]  /*9b080*/  IMAD.WIDE R26, R16, 0x2, R10 ;  /* 0x00000002101a7825 */ /* 0x000fe400078e020a */
[----:B------:R-:W-:Y:S04]  /*9b090*/  @P2 STG.E.U16 [R18.64], R29 ;  /* 0x0000001d12002986 */ /* 0x000fe8000c101504 */
[----:B------:R-:W-:Y:S01]  /*9b0a0*/  @P1 STG.E.U16 [R22.64], R17 ;  /* 0x0000001116001986 */ /* 0x000fe2000c101504 */
[----:B--2---:R-:W-:-:S03]  /*9b0b0*/  ISETP.GE.AND P2, PT, R7, c[0x0][0x17c], PT ;  /* 0x00005f0007007a0c */ /* 0x004fc60003f46270 */
[----:B------:R-:W-:Y:S01]  /*9b0c0*/  @P4 STG.E.U16 [R24.64], R4 ;  /* 0x0000000418004986 */ /* 0x000fe2000c101504 */
[----:B------:R-:W-:-:S03]  /*9b0d0*/  ISETP.GE.AND P5, PT, R15, c[0x0][0x17c], PT ;  /* 0x00005f000f007a0c */ /* 0x000fc60003fa6270 */
[----:B------:R0:W-:Y:S04]  /*9b0e0*/  STL [R1+0x2ab8], R29 ;  /* 0x002ab81d01007387 */ /* 0x0001e80000100800 */
[----:B---3--:R1:W-:Y:S04]  /*9b0f0*/  @P3 STG.E.U16 [R26.64], R13 ;  /* 0x0000000d1a003986 */ /* 0x0083e8000c101504 */
[----:B0-----:R-:W2:Y:S01]  /*9b100*/  LDL.LU R29, [R1+0x144] ;  /* 0x00014400011d7983 */ /* 0x001ea20000300800 */
[----:B-1----:R-:W-:-:S03]  /*9b110*/  PRMT R27, R4, 0x7632, R27 ;  /* 0x00007632041b7816 */ /* 0x002fc6000000001b */
[----:B------:R-:W3:Y:S04]  /*9b120*/  LDL.LU R4, [R1+0x184] ;  /* 0x0001840001047983 */ /* 0x000ee80000300800 */
[----:B------:R-:W4:Y:S04]  /*9b130*/  LDL.LU R7, [R1+0x2828] ;  /* 0x0028280001077983 */ /* 0x000f280000300800 */
[----:B------:R-:W2:Y:S01]  /*9b140*/  LDL.LU R15, [R1+0x104] ;  /* 0x00010400010f7983 */ /* 0x000ea20000300800 */
[----:B------:R-:W-:Y:S02]  /*9b150*/  ISETP.LT.AND P4, PT, R28, c[0x0][0x178], !P0 ;  /* 0x00005e001c007a0c */ /* 0x000fe40004781270 */
[----:B------:R-:W-:Y:S01]  /*9b160*/  ISETP.LT.AND P0, PT, R14, c[0x0][0x178], !P0 ;  /* 0x00005e000e007a0c */ /* 0x000fe20004701270 */
[C---:B------:R-:W-:Y:S01]  /*9b170*/  IMAD.WIDE R18, R16.reuse, 0x2, R8 ;  /* 0x0000000210127825 */ /* 0x040fe200078e0208 */
[----:B--2---:R0:W-:Y:S04]  /*9b180*/  STL [R1+0x2ac0], R15 ;  /* 0x002ac00f01007387 */ /* 0x0041e80000100800 */
[----:B0-----:R-:W2:Y:S01]  /*9b190*/  LDL.LU R15, [R1+0xf4] ;  /* 0x0000f400010f7983 */ /* 0x001ea20000300800 */
[C---:B------:R-:W-:Y:S01]  /*9b1a0*/  IADD3 R0, R16.reuse, c[0x0][0x198], RZ ;  /* 0x0000660010007a10 */ /* 0x040fe20007ffe0ff */
[----:B------:R-:W-:Y:S01]  /*9b1b0*/  IMAD.WIDE R16, R16, 0x2, R2 ;  /* 0x0000000210107825 */ /* 0x000fe200078e0202 */
[----:B------:R-:W-:-:S02]  /*9b1c0*/  PRMT R26, R13, 0x7632, R26 ;  /* 0x000076320d1a7816 */ /* 0x000fc4000000001a */
[----:B------:R-:W3:Y:S01]  /*9b1d0*/  LDL.LU R13, [R1+0xc4] ;  /* 0x0000c400010d7983 */ /* 0x000ee20000300800 */
[----:B------:R-:W-:Y:S02]  /*9b1e0*/  ISETP.LT.AND P1, PT, R5, c[0x0][0x178], !P6 ;  /* 0x00005e0005007a0c */ /* 0x000fe40007721270 */
[----:B------:R-:W-:Y:S01]  /*9b1f0*/  ISETP.LT.AND P3, PT, R12, c[0x0][0x178], !P6 ;  /* 0x00005e000c007a0c */ /* 0x000fe20007761270 */
[----:B------:R-:W-:Y:S01]  /*9b200*/  IMAD.WIDE R22, R0, 0x2, R20 ;  /* 0x0000000200167825 */ /* 0x000fe200078e0214 */
[----:B--2---:R-:W-:Y:S04]  /*9b210*/  @P4 STG.E.U16 [R18.64], R15 ;  /* 0x0000000f12004986 */ /* 0x004fe8000c101504 */
[----:B------:R0:W-:Y:S02]  /*9b220*/  @P0 STG.E.U16 [R16.64], R6 ;  /* 0x0000000610000986 */ /* 0x0001e4000c101504 */
[----:B0-----:R-:W-:-:S02]  /*9b230*/  PRMT R17, R15, 0x7632, R17 ;  /* 0x000076320f117816 */ /* 0x001fc40000000011 */
[----:B------:R-:W2:Y:S01]  /*9b240*/  LDL.LU R15, [R1+0x282c] ;  /* 0x00282c00010f7983 */ /* 0x000ea20000300800 */
[----:B------:R-:W-:Y:S02]  /*9b250*/  ISETP.LT.AND P4, PT, R28, c[0x0][0x178], !P6 ;  /* 0x00005e001c007a0c */ /* 0x000fe40007781270 */
[----:B------:R-:W-:Y:S01]  /*9b260*/  ISETP.LT.AND P6, PT, R14, c[0x0][0x178], !P6 ;  /* 0x00005e000e007a0c */ /* 0x000fe200077c1270 */
[----:B------:R-:W-:Y:S01]  /*9b270*/  IMAD.WIDE R24, R0, 0x2, R10 ;  /* 0x0000000200187825 */ /* 0x000fe200078e020a */
[----:B------:R-:W-:Y:S01]  /*9b280*/  ISETP.LT.AND P0, PT, R5, c[0x0][0x178], !P5 ;  /* 0x00005e0005007a0c */ /* 0x000fe20006f01270 */
[----:B------:R0:W-:Y:S01]  /*9b290*/  @P1 STG.E.U16 [R22.64], R27 ;  /* 0x0000001b16001986 */ /* 0x0001e2000c101504 */
[----:B------:R-:W-:Y:S01]  /*9b2a0*/  ISETP.LT.AND P1, PT, R12, c[0x0][0x178], !P5 ;  /* 0x00005e000c007a0c */ /* 0x000fe20006f21270 */
[C---:B------:R-:W-:Y:S01]  /*9b2b0*/  IMAD.WIDE R18, R0.reuse, 0x2, R8 ;  /* 0x0000000200127825 */ /* 0x040fe200078e0208 */
[C---:B------:R-:W-:Y:S01]  /*9b2c0*/  IADD3 R16, R0.reuse, c[0x0][0x198], RZ ;  /* 0x0000660000107a10 */ /* 0x040fe20007ffe0ff */
[----:B------:R1:W-:Y:S04]  /*9b2d0*/  @P3 STG.E.U16 [R24.64], R26 ;  /* 0x0000001a18003986 */ /* 0x0003e8000c101504 */
[----:B------:R3:W-:Y:S01]  /*9b2e0*/  @P4 STG.E.U16 [R18.64], R17 ;  /* 0x0000001112004986 */ /* 0x0007e2000c101504 */
[----:B0-----:R-:W-:Y:S01]  /*9b2f0*/  IMAD.WIDE R22, R0, 0x2, R2 ;  /* 0x0000000200167825 */ /* 0x001fe200078e0202 */
[----:B-1----:R-:W-:-:S03]  /*9b300*/  PRMT R26, R6, 0x7632, R26 ;  /* 0x00007632061a7816 */ /* 0x002fc6000000001a */
[----:B------:R-:W-:-:S04]  /*9b310*/  IMAD.WIDE R24, R16, 0x2, R10 ;  /* 0x0000000210187825 */ /* 0x000fc800078e020a */
[----:B---3--:R-:W-:Y:S01]  /*9b320*/  IMAD.WIDE R18, R16, 0x2, R20 ;  /* 0x0000000210127825 */ /* 0x008fe200078e0214 */
[----:B------:R-:W-:Y:S01]  /*9b330*/  @P6 STG.E.U16 [R22.64], R26 ;  /* 0x0000001a16006986 */ /* 0x000fe2000c101504 */
[----:B------:R-:W-:Y:S02]  /*9b340*/  PRMT R0, R4, 0x7632, R0 ;  /* 0x0000763204007816 */ /* 0x000fe40000000000 */
[----:B----4-:R-:W-:Y:S01]  /*9b350*/  ISETP.GE.AND P3, PT, R7, c[0x0][0x17c], PT ;  /* 0x00005f0007007a0c */ /* 0x010fe20003f66270 */
[----:B------:R0:W-:Y:S04]  /*9b360*/  @P0 STG.E.U16 [R18.64], R4 ;  /* 0x0000000412000986 */ /* 0x0001e8000c101504 */
[----:B------:R1:W-:Y:S04]  /*9b370*/  @P1 STG.E.U16 [R24.64], R29 ;  /* 0x0000001d18001986 */ /* 0x0003e8000c101504 */
[----:B0-----:R-:W3:Y:S04]  /*9b380*/  LDL.LU R4, [R1+0x2830] ;  /* 0x0028300001047983 */ /* 0x001ee80000300800 */
[----:B------:R-:W4:Y:S04]  /*9b390*/  LDL.LU R7, [R1+0x194] ;  /* 0x0001940001077983 */ /* 0x000f280000300800 */
[----:B------:R-:W3:Y:S01]  /*9b3a0*/  LDL.LU R6, [R1+0x154] ;  /* 0x0001540001067983 */ /* 0x000ee20000300800 */
[----:B--2---:R-:W-:-:S03]  /*9b3b0*/  ISETP.GE.AND P1, PT, R15, c[0x0][0x17c], PT ;  /* 0x00005f000f007a0c */ /* 0x004fc60003f26270 */
[----:B------:R-:W2:Y:S01]  /*9b3c0*/  LDL.LU R15, [R1+0x2ac0] ;  /* 0x002ac000010f7983 */ /* 0x000ea20000300800 */
[----:B------:R-:W-:Y:S02]  /*9b3d0*/  ISETP.LT.AND P4, PT, R28, c[0x0][0x178], !P5 ;  /* 0x00005e001c007a0c */ /* 0x000fe40006f81270 */
[----:B------:R-:W-:Y:S02]  /*9b3e0*/  ISETP.LT.AND P5, PT, R14, c[0x0][0x178], !P5 ;  /* 0x00005e000e007a0c */ /* 0x000fe40006fa1270 */
[----:B------:R-:W-:Y:S02]  /*9b3f0*/  ISETP.LT.AND P6, PT, R5, c[0x0][0x178], !P2 ;  /* 0x00005e0005007a0c */ /* 0x000fe400057c1270 */
[C---:B------:R-:W-:Y:S01]  /*9b400*/  IADD3 R17, R16.reuse, c[0x0][0x198], RZ ;  /* 0x0000660010117a10 */ /* 0x040fe20007ffe0ff */
[----:B------:R-:W-:Y:S01]  /*9b410*/  IMAD.WIDE R18, R16, 0x2, R8 ;  /* 0x0000000210127825 */ /* 0x000fe200078e0208 */
[----:B------:R-:W-:-:S03]  /*9b420*/  ISETP.LT.AND P0, PT, R12, c[0x0][0x178], !P2 ;  /* 0x00005e000c007a0c */ /* 0x000fc60005701270 */
[----:B------:R-:W-:-:S04]  /*9b430*/  IMAD.WIDE R22, R16, 0x2, R2 ;  /* 0x0000000210167825 */ /* 0x000fc800078e0202 */
[----:B-1----:R-:W-:Y:S01]  /*9b440*/  IMAD.WIDE R24, R17, 0x2, R20 ;  /* 0x0000000211187825 */ /* 0x002fe200078e0214 */
[----:B--2---:R-:W-:Y:S04]  /*9b450*/  @P4 STG.E.U16 [R18.64], R15 ;  /* 0x0000000f12004986 */ /* 0x004fe8000c101504 */
[----:B------:R0:W-:Y:S04]  /*9b460*/  @P5 STG.E.U16 [R22.64], R13 ;  /* 0x0000000d16005986 */ /* 0x0001e8000c101504 */
[----:B------:R1:W-:Y:S01]  /*9b470*/  @P6 STG.E.U16 [R24.64], R0 ;  /* 0x0000000018006986 */ /* 0x0003e2000c101504 */
[----:B------:R-:W-:Y:S01]  /*9b480*/  PRMT R16, R15, 0x7632, R16 ;  /* 0x000076320f107816 */ /* 0x000fe20000000010 */
[----:B0-----:R-:W-:Y:S01]  /*9b490*/  IMAD.WIDE R22, R17, 0x2, R10 ;  /* 0x0000000211167825 */ /* 0x001fe200078e020a */
[----:B-1----:R-:W-:-:S02]  /*9b4a0*/  PRMT R0, R29, 0x7632, R0 ;  /* 0x000076321d007816 */ /* 0x002fc40000000000 */
[----:B------:R-:W2:Y:S01]  /*9b4b0*/  LDL.LU R29, [R1+0xd4] ;  /* 0x0000d400011d7983 */ /* 0x000ea20000300800 */
[----:B------:R-:W-:-:S03]  /*9b4c0*/  PRMT R24, R13, 0x7632, R24 ;  /* 0x000076320d187816 */ /* 0x000fc60000000018 */
[----:B------:R0:W-:Y:S01]  /*9b4d0*/  @P0 STG.E.U16 [R22.64], R0 ;  /* 0x0000000016000986 */ /* 0x0001e2000c101504 */
[----:B---3--:R-:W-:-:S03]  /*9b4e0*/  ISETP.GE.AND P0, PT, R4, c[0x0][0x17c], PT ;  /* 0x00005f0004007a0c */ /* 0x008fc60003f06270 */
[----:B------:R-:W3:Y:S04]  /*9b4f0*/  LDL.LU R15, [R1+0x2834] ;  /* 0x00283400010f7983 */ /* 0x000ee80000300800 */
[----:B------:R-:W2:Y:S04]  /*9b500*/  LDL.LU R4, [R1+0x168] ;  /* 0x0001680001047983 */ /* 0x000ea80000300800 */
[----:B------:R-:W2:Y:S01]  /*9b510*/  LDL.LU R13, [R1+0x128] ;  /* 0x00012800010d7983 */ /* 0x000ea20000300800 */
[----:B------:R-:W-:Y:S01]  /*9b520*/  ISETP.LT.AND P4, PT, R28, c[0x0][0x178], !P2 ;  /* 0x00005e001c007a0c */ /* 0x000fe20005781270 */
[----:B------:R-:W-:Y:S01]  /*9b530*/  IMAD.WIDE R18, R17, 0x2, R8 ;  /* 0x0000000211127825 */ /* 0x000fe200078e0208 */
[----:B------:R-:W-:-:S02]  /*9b540*/  ISETP.LT.AND P2, PT, R14, c[0x0][0x178], !P2 ;  /* 0x00005e000e007a0c */ /* 0x000fc40005741270 */
[----:B------:R-:W-:Y:S02]  /*9b550*/  ISETP.LT.AND P5, PT, R5, c[0x0][0x178], !P3 ;  /* 0x00005e0005007a0c */ /* 0x000fe40005fa1270 */
[----:B------:R-:W-:Y:S02]  /*9b560*/  ISETP.LT.AND P6, PT, R12, c[0x0][0x178], !P3 ;  /* 0x00005e000c007a0c */ /* 0x000fe40005fc1270 */
[----:B0-----:R-:W-:Y:S01]  /*9b570*/  IADD3 R0, R17, c[0x0][0x198], RZ ;  /* 0x0000660011007a10 */ /* 0x001fe20007ffe0ff */
[----:B--2---:R0:W-:Y:S04]  /*9b580*/  STL [R1+0x2abc], R13 ;  /* 0x002abc0d01007387 */ /* 0x0041e80000100800 */
[----:B0-----:R-:W2:Y:S04]  /*9b590*/  LDL.LU R13, [R1+0x114] ;  /* 0x00011400010d7983 */ /* 0x001ea80000300800 */
[----:B------:R0:W-:Y:S01]  /*9b5a0*/  @P4 STG.E.U16 [R18.64], R16 ;  /* 0x0000001012004986 */ /* 0x0001e2000c101504 */
[----:B------:R-:W-:-:S02]  /*9b5b0*/  ISETP.LT.AND P4, PT, R28, c[0x0][0x178], !P3 ;  /* 0x00005e001c007a0c */ /* 0x000fc40005f81270 */
[----:B------:R-:W-:Y:S01]  /*9b5c0*/  ISETP.LT.AND P3, PT, R14, c[0x0][0x178], !P3 ;  /* 0x00005e000e007a0c */ /* 0x000fe20005f61270 */
[----:B------:R-:W-:-:S04]  /*9b5d0*/  IMAD.WIDE R22, R0, 0x2, R10 ;  /* 0x0000000200167825 */ /* 0x000fc800078e020a */
[----:B0-----:R-:W-:-:S04]  /*9b5e0*/  IMAD.WIDE R16, R17, 0x2, R2 ;  /* 0x0000000211107825 */ /* 0x001fc800078e0202 */
[C---:B------:R-:W-:Y:S01]  /*9b5f0*/  IMAD.WIDE R18, R0.reuse, 0x2, R20 ;  /* 0x0000000200127825 */ /* 0x040fe200078e0214 */
[----:B------:R0:W-:Y:S04]  /*9b600*/  @P2 STG.E.U16 [R16.64], R24 ;  /* 0x0000001810002986 */ /* 0x0001e8000c101504 */
[----:B----4-:R1:W-:Y:S04]  /*9b610*/  @P5 STG.E.U16 [R18.64], R7 ;  /* 0x0000000712005986 */ /* 0x0103e8000c101504 */
[----:B------:R4:W-:Y:S01]  /*9b620*/  @P6 STG.E.U16 [R22.64], R6 ;  /* 0x0000000616006986 */ /* 0x0009e2000c101504 */
[----:B---3--:R-:W-:Y:S01]  /*9b630*/  ISETP.GE.AND P6, PT, R15, c[0x0][0x17c], PT ;  /* 0x00005f000f007a0c */ /* 0x008fe20003fc6270 */
[----:B0-----:R-:W-:-:S02]  /*9b640*/  IMAD.WIDE R16, R0, 0x2, R8 ;  /* 0x0000000200107825 */ /* 0x001fc400078e0208 */
[----:B------:R-:W3:Y:S01]  /*9b650*/  LDL.LU R15, [R1+0x2838] ;  /* 0x00283800010f7983 */ /* 0x000ee20000300800 */
[C---:B-1----:R-:W-:Y:S02]  /*9b660*/  IADD3 R18, R0.reuse, c[0x0][0x198], RZ ;  /* 0x0000660000127a10 */ /* 0x042fe40007ffe0ff */
[----:B------:R-:W-:Y:S01]  /*9b670*/  PRMT R19, R7, 0x7632, R19 ;  /* 0x0000763207137816 */ /* 0x000fe20000000013 */
[----:B----4-:R-:W-:Y:S01]  /*9b680*/  IMAD.WIDE R22, R0, 0x2, R2 ;  /* 0x0000000200167825 */ /* 0x010fe200078e0202 */
[----:B------:R-:W-:Y:S01]  /*9b690*/  PRMT R0, R6, 0x7632, R0 ;  /* 0x0000763206007816 */ /* 0x000fe20000000000 */
[----:B------:R-:W4:Y:S01]  /*9b6a0*/  LDL.LU R7, [R1+0x283c] ;  /* 0x00283c0001077983 */ /* 0x000f220000300800 */
[----:B------:R-:W-:-:S03]  /*9b6b0*/  PRMT R26, R29, 0x7632, R26 ;  /* 0x000076321d1a7816 */ /* 0x000fc6000000001a */
[----:B------:R-:W4:Y:S04]  /*9b6c0*/  LDL.LU R6, [R1+0xa8] ;  /* 0x0000a80001067983 */ /* 0x000f280000300800 */
[----:B--2---:R0:W-:Y:S01]  /*9b6d0*/  @P4 STG.E.U16 [R16.64], R13 ;  /* 0x0000000d10004986 */ /* 0x0041e2000c101504 */
[----:B------:R-:W-:-:S03]  /*9b6e0*/  PRMT R27, R13, 0x7632, R27 ;  /* 0x000076320d1b7816 */ /* 0x000fc6000000001b */
[----:B------:R1:W-:Y:S04]  /*9b6f0*/  @P3 STG.E.U16 [R22.64], R29 ;  /* 0x0000001d16003986 */ /* 0x0003e8000c101504 */
[----:B0-----:R-:W2:Y:S04]  /*9b700*/  LDL.LU R13, [R1+0x2abc] ;  /* 0x002abc00010d7983 */ /* 0x001ea80000300800 */
[----:B-1----:R-:W2:Y:S01]  /*9b710*/  LDL.LU R29, [R1+0x2ab8] ;  /* 0x002ab800011d7983 */ /* 0x002ea20000300800 */
[----:B------:R-:W-:Y:S02]  /*9b720*/  ISETP.LT.AND P5, PT, R5, c[0x0][0x178], !P1 ;  /* 0x00005e0005007a0c */ /* 0x000fe40004fa1270 */
[----:B------:R-:W-:Y:S01]  /*9b730*/  ISETP.LT.AND P2, PT, R12, c[0x0][0x178], !P1 ;  /* 0x00005e000c007a0c */ /* 0x000fe20004f41270 */
[----:B------:R-:W-:Y:S01]  /*9b740*/  IMAD.WIDE R24, R18, 0x2, R20 ;  /* 0x0000000212187825 */ /* 0x000fe200078e0214 */
[----:B------:R-:W-:-:S02]  /*9b750*/  ISETP.LT.AND P3, PT, R28, c[0x0][0x178], !P1 ;  /* 0x00005e001c007a0c */ /* 0x000fc40004f61270 */
[----:B------:R-:W-:Y:S01]  /*9b760*/  ISETP.LT.AND P1, PT, R14, c[0x0][0x178], !P1 ;  /* 0x00005e000e007a0c */ /* 0x000fe20004f21270 */
[----:B------:R-:W-:-:S06]  /*9b770*/  IMAD.WIDE R16, R18, 0x2, R10 ;  /* 0x0000000212107825 */ /* 0x000fcc00078e020a */
[----:B------:R-:W-:Y:S01]  /*9b780*/  @P5 STG.E.U16 [R24.64], R19 ;  /* 0x0000001318005986 */ /* 0x000fe2000c101504 */
[----:B------:R-:W-:-:S03]  /*9b790*/  ISETP.LT.AND P5, PT, R5, c[0x0][0x178], !P0 ;  /* 0x00005e0005007a0c */ /* 0x000fc600047a1270 */
[----:B------:R0:W-:Y:S01]  /*9b7a0*/  @P2 STG.E.U16 [R16.64], R0 ;  /* 0x0000000010002986 */ /* 0x0001e2000c101504 */
[----:B---3--:R-:W-:Y:S02]  /*9b7b0*/  ISETP.GE.AND P2, PT, R15, c[0x0][0x17c], PT ;  /* 0x00005f000f007a0c */ /* 0x008fe40003f46270 */
[C---:B0-----:R-:W-:Y:S01]  /*9b7c0*/  IADD3 R0, R18.reuse, c[0x0][0x198], RZ ;  /* 0x0000660012007a10 */ /* 0x041fe20007ffe0ff */
[----:B------:R-:W-:-:S04]  /*9b7d0*/  IMAD.WIDE R16, R18, 0x2, R8 ;  /* 0x0000000212107825 */ /* 0x000fc800078e0208 */
[----:B------:R-:W-:Y:S01]  /*9b7e0*/  IMAD.WIDE R18, R18, 0x2, R2 ;  /* 0x0000000212127825 */ /* 0x000fe200078e0202 */
[----:B------:R-:W-:Y:S03]  /*9b7f0*/  @P3 STG.E.U16 [R16.64], R27 ;  /* 0x0000001b10003986 */ /* 0x000fe6000c101504 */
[----:B------:R-:W-:Y:S01]  /*9b800*/  IMAD.WIDE R22, R0, 0x2, R20 ;  /* 0x0000000200167825 */ /* 0x000fe200078e0214 */
[----:B------:R-:W-:Y:S01]  /*9b810*/  @P1 STG.E.U16 [R18.64], R26 ;  /* 0x0000001a12001986 */ /* 0x000fe2000c101504 */
[----:B----4-:R-:W-:-:S03]  /*9b820*/  ISETP.GE.AND P1, PT, R7, c[0x0][0x17c], PT ;  /* 0x00005f0007007a0c */ /* 0x010fc60003f26270 */
[----:B------:R0:W-:Y:S04]  /*9b830*/  @P5 STG.E.U16 [R22.64], R4 ;  /* 0x0000000416005986 */ /* 0x0001e8000c101504 */
[----:B------:R-:W3:Y:S01]  /*9b840*/  LDL.LU R7, [R1+0x2840] ;  /* 0x0028400001077983 */ /* 0x000ee20000300800 */
[----:B--2---:R-:W-:-:S03]  /*9b850*/  PRMT R29, R4, 0x7632, R29 ;  /* 0x00007632041d7816 */ /* 0x004fc6000000001d */
[----:B0-----:R-:W2:Y:S04]  /*9b860*/  LDL.LU R4, [R1+0x178] ;  /* 0x0001780001047983 */ /* 0x001ea80000300800 */
[----:B------:R-:W4:Y:S01]  /*9b870*/  LDL.LU R15, [R1+0xf8] ;  /* 0x0000f800010f7983 */ /* 0x000f220000300800 */
[----:B------:R-:W-:Y:S02]  /*9b880*/  ISETP.LT.AND P4, PT, R12, c[0x0][0x178], !P0 ;  /* 0x00005e000c007a0c */ /* 0x000fe40004781270 */
[----:B------:R-:W-:Y:S02]  /*9b890*/  ISETP.LT.AND P5, PT, R28, c[0x0][0x178], !P0 ;  /* 0x00005e001c007a0c */ /* 0x000fe400047a1270 */
[----:B------:R-:W-:Y:S02]  /*9b8a0*/  ISETP.LT.AND P0, PT, R14, c[0x0][0x178], !P0 ;  /* 0x00005e000e007a0c */ /* 0x000fe40004701270 */
[----:B------:R-:W-:Y:S01]  /*9b8b0*/  ISETP.LT.AND P3, PT, R5, c[0x0][0x178], !P6 ;  /* 0x00005e0005007a0c */ /* 0x000fe20007761270 */
[----:B----4-:R0:W-:Y:S04]  /*9b8c0*/  STL [R1+0x2ab4], R15 ;  /* 0x002ab40f01007387 */ /* 0x0101e80000100800 */
[----:B0-----:R-:W4:Y:S01]  /*9b8d0*/  LDL.LU R15, [R1+0xe8] ;  /* 0x0000e800010f7983 */ /* 0x001f220000300800 */
[C---:B------:R-:W-:Y:S01]  /*9b8e0*/  IADD3 R26, R0.reuse, c[0x0][0x198], RZ ;  /* 0x00006600001a7a10 */ /* 0x040fe20007ffe0ff */
[----:B------:R-:W-:-:S04]  /*9b8f0*/  IMAD.WIDE R24, R0, 0x2, R10 ;  /* 0x0000000200187825 */ /* 0x000fc800078e020a */
[C---:B------:R-:W-:Y:S01]  /*9b900*/  IMAD.WIDE R16, R0.reuse, 0x2, R8 ;  /* 0x0000000200107825 */ /* 0x040fe200078e0208 */
[----:B------:R0:W-:Y:S03]  /*9b910*/  @P4 STG.E.U16 [R24.64], R13 ;  /* 0x0000000d18004986 */ /* 0x0001e6000c101504 */
[----:B------:R-:W-:Y:S01]  /*9b920*/  IMAD.WIDE R18, R0, 0x2, R2 ;  /* 0x0000000200127825 */ /* 0x000fe200078e0202 */
[----:B------:R-:W-:-:S03]  /*9b930*/  PRMT R27, R13, 0x7632, R27 ;  /* 0x000076320d1b7816 */ /* 0x000fc6000000001b */
[----:B------:R-:W-:Y:S01]  /*9b940*/  IMAD.WIDE R22, R26, 0x2, R20 ;  /* 0x000000021a167825 */ /* 0x000fe200078e0214 */
[----:B0-----:R-:W2:Y:S04]  /*9b950*/  LDL.LU R13, [R1+0xb8] ;  /* 0x0000b800010d7983 */ /* 0x001ea80000300800 */
[----:B------:R-:W-:Y:S04]  /*9b960*/  STL [R1+0x2aac], R29 ;  /* 0x002aac1d01007387 */ /* 0x000fe80000100800 */
[----:B----4-:R-:W-:Y:S04]  /*9b970*/  @P5 STG.E.U16 [R16.64], R15 ;  /* 0x0000000f10005986 */ /* 0x010fe8000c101504 */
[----:B------:R-:W-:Y:S04]  /*9b980*/  @P0 STG.E.U16 [R18.64], R6 ;  /* 0x0000000612000986 */ /* 0x000fe8000c101504 */
[----:B------:R0:W-:Y:S04]  /*9b990*/  @P3 STG.E.U16 [R22.64], R29 ;  /* 0x0000001d16003986 */ /* 0x0001e8000c101504 */
[----:B0-----:R-:W4:Y:S01]  /*9b9a0*/  LDL.LU R29, [R1+0x138] ;  /* 0x00013800011d7983 */ /* 0x001f220000300800 */
[----:B------:R-:W-:-:S03]  /*9b9b0*/  PRMT R22, R15, 0x7632, R22 ;  /* 0x000076320f167816 */ /* 0x000fc60000000016 */
[----:B------:R-:W4:Y:S01]  /*9b9c0*/  LDL.LU R15, [R1+0x2844] ;  /* 0x00284400010f7983 */ /* 0x000f220000300800 */
[----:B------:R-:W-:Y:S02]  /*9b9d0*/  ISETP.LT.AND P4, PT, R12, c[0x0][0x178], !P6 ;  /* 0x00005e000c007a0c */ /* 0x000fe40007781270 */
[----:B------:R-:W-:Y:S02]  /*9b9e0*/  ISETP.LT.AND P5, PT, R28, c[0x0][0x178], !P6 ;  /* 0x00005e001c007a0c */ /* 0x000fe400077a1270 */
[----:B------:R-:W-:Y:S01]  /*9b9f0*/  ISETP.LT.AND P6, PT, R14, c[0x0][0x178], !P6 ;  /* 0x00005e000e007a0c */ /* 0x000fe200077c1270 */
[----:B------:R-:W-:Y:S01]  /*9ba00*/  IMAD.WIDE R24, R26, 0x2, R10 ;  /* 0x000000021a187825 */ /* 0x000fe200078e020a */
[----:B------:R-:W-:Y:S02]  /*9ba10*/  ISETP.LT.AND P0, PT, R5, c[0x0][0x178], !P2 ;  /* 0x00005e0005007a0c */ /* 0x000fe40005701270 */
[----:B------:R-:W-:Y:S01]  /*9ba20*/  ISETP.LT.AND P3, PT, R12, c[0x0][0x178], !P2 ;  /* 0x00005e000c007a0c */ /* 0x000fe20005761270 */
[C---:B------:R-:W-:Y:S01]  /*9ba30*/  IMAD.WIDE R16, R26.reuse, 0x2, R8 ;  /* 0x000000021a107825 */ /* 0x040fe200078e0208 */
[----:B------:R-:W-:-:S03]  /*9ba40*/  IADD3 R0, R26, c[0x0][0x198], RZ ;  /* 0x000066001a007a10 */ /* 0x000fc60007ffe0ff */
[----:B------:R0:W-:Y:S01]  /*9ba50*/  @P4 STG.E.U16 [R24.64], R27 ;  /* 0x0000001b18004986 */ /* 0x0001e2000c101504 */
[----:B------:R-:W-:-:S03]  /*9ba60*/  IMAD.WIDE R18, R26, 0x2, R2 ;  /* 0x000000021a127825 */ /* 0x000fc600078e0202 */
[----:B------:R1:W-:Y:S01]  /*9ba70*/  @P5 STG.E.U16 [R16.64], R22 ;  /* 0x0000001610005986 */ /* 0x0003e2000c101504 */
[----:B---3--:R-:W-:Y:S02]  /*9ba80*/  ISETP.GE.AND P4, PT, R7, c[0x0][0x17c], PT ;  /* 0x00005f0007007a0c */ /* 0x008fe40003f86270 */
[----:B0-----:R-:W-:Y:S01]  /*9ba90*/  PRMT R24, R6, 0x7632, R24 ;  /* 0x0000763206187816 */ /* 0x001fe20000000018 */
[----:B-1----:R-:W-:-:S04]  /*9baa0*/  IMAD.WIDE R16, R0, 0x2, R20 ;  /* 0x0000000200107825 */ /* 0x002fc800078e0214 */
[----:B------:R-:W-:Y:S01]  /*9bab0*/  @P6 STG.E.U16 [R18.64], R24 ;  /* 0x0000001812006986 */ /* 0x000fe2000c101504 */
[----:B------:R-:W-:-:S03]  /*9bac0*/  IMAD.WIDE R22, R0, 0x2, R10 ;  /* 0x0000000200167825 */ /* 0x000fc600078e020a */
[----:B--2---:R0:W-:Y:S01]  /*9bad0*/  @P0 STG.E.U16 [R16.64], R4 ;  /* 0x0000000410000986 */ /* 0x0041e2000c101504 */
[----:B------:R-:W-:-:S03]  /*9bae0*/  PRMT R25, R4, 0x7632, R25 ;  /* 0x0000763204197816 */ /* 0x000fc60000000019 */
[----:B0-----:R-:W2:Y:S04]  /*9baf0*/  LDL.LU R4, [R1+0x2848] ;  /* 0x0028480001047983 */ /* 0x001ea80000300800 */
[----:B------:R-:W3:Y:S04]  /*9bb00*/  LDL.LU R7, [R1+0x188] ;  /* 0x0001880001077983 */ /* 0x000ee80000300800 */
[----:B------:R-:W2:Y:S04]  /*9bb10*/  LDL.LU R6, [R1+0x148] ;  /* 0x0001480001067983 */ /* 0x000ea80000300800 */
[----:B----4-:R0:W-:Y:S01]  /*9bb20*/  @P3 STG.E.U16 [R22.64], R29 ;  /* 0x0000001d16003986 */ /* 0x0101e2000c101504 */
[----:B------:R-:W-:-:S03]  /*9bb30*/  ISETP.GE.AND P3, PT, R15, c[0x0][0x17c], PT ;  /* 0x00005f000f007a0c */ /* 0x000fc60003f66270 */
[----:B------:R-:W4:Y:S01]  /*9bb40*/  LDL.LU R15, [R1+0x2ab4] ;  /* 0x002ab400010f7983 */ /* 0x000f220000300800 */
[----:B------:R-:W-:Y:S02]  /*9bb50*/  ISETP.LT.AND P5, PT, R28, c[0x0][0x178], !P2 ;  /* 0x00005e001c007a0c */ /* 0x000fe400057a1270 */
[----:B------:R-:W-:Y:S02]  /*9bb60*/  ISETP.LT.AND P2, PT, R14, c[0x0][0x178], !P2 ;  /* 0x00005e000e007a0c */ /* 0x000fe40005741270 */
[----:B------:R-:W-:Y:S01]  /*9bb70*/  ISETP.LT.AND P6, PT, R5, c[0x0][0x178], !P1 ;  /* 0x00005e0005007a0c */ /* 0x000fe20004fc1270 */
[----:B------:R-:W-:Y:S01]  /*9bb80*/  IMAD.WIDE R16, R0, 0x2, R8 ;  /* 0x0000000200107825 */ /* 0x000fe200078e0208 */
[----:B------:R-:W-:Y:S02]  /*9bb90*/  ISETP.LT.AND P0, PT, R12, c[0x0][0x178], !P1 ;  /* 0x00005e000c007a0c */ /* 0x000fe40004f01270 */
[C---:B------:R-:W-:Y:S01]  /*9bba0*/  IADD3 R24, R0.reuse, c[0x0][0x198], RZ ;  /* 0x0000660000187a10 */ /* 0x040fe20007ffe0ff */
[----:B------:R-:W-:Y:S01]  /*9bbb0*/  IMAD.WIDE R18, R0, 0x2, R2 ;  /* 0x0000000200127825 */ /* 0x000fe200078e0202 */
[----:B------:R-:W-:-:S02]  /*9bbc0*/  PRMT R0, R29, 0x7632, R0 ;  /* 0x000076321d007816 */ /* 0x000fc40000000000 */
[----:B0-----:R-:W2:Y:S01]  /*9bbd0*/  LDL.LU R29, [R1+0xc8] ;  /* 0x0000c800011d7983 */ /* 0x001ea20000300800 */
[----:B------:R-:W-:-:S03]  /*9bbe0*/  IMAD.WIDE R22, R24, 0x2, R20 ;  /* 0x0000000218167825 */ /* 0x000fc600078e0214 */
[----:B----4-:R-:W-:Y:S04]  /*9bbf0*/  @P5 STG.E.U16 [R16.64], R15 ;  /* 0x0000000f10005986 */ /* 0x010fe8000c101504 */
[----:B------:R0:W-:Y:S04]  /*9bc00*/  @P2 STG.E.U16 [R18.64], R13 ;  /* 0x0000000d12002986 */ /* 0x0001e8000c101504 */
[----:B------:R1:W-:Y:S01]  /*9bc10*/  @P6 STG.E.U16 [R22.64], R25 ;  /* 0x0000001916006986 */ /* 0x0003e2000c101504 */
[----:B0-----:R-:W-:Y:S01]  /*9bc20*/  IMAD.WIDE R18, R24, 0x2, R10 ;  /* 0x0000000218127825 */ /* 0x001fe200078e020a */
[----:B-1----:R-:W-:-:S04]  /*9bc30*/  PRMT R22, R15, 0x7632, R22 ;  /* 0x000076320f167816 */ /* 0x002fc80000000016 */
[----:B------:R0:W-:Y:S01]  /*9bc40*/  @P0 STG.E.U16 [R18.64], R0 ;  /* 0x0000000012000986 */ /* 0x0001e2000c101504 */
[----:B--2---:R-:W-:Y:S02]  /*9bc50*/  ISETP.GE.AND P0, PT, R4, c[0x0][0x17c], PT ;  /* 0x00005f0004007a0c */ /* 0x004fe40003f06270 */
[----:B------:R-:W-:Y:S01]  /*9bc60*/  PRMT R25, R13, 0x7632, R25 ;  /* 0x000076320d197816 */ /* 0x000fe20000000019 */
[----:B------:R-:W2:Y:S04]  /*9bc70*/  LDL.LU R15, [R1+0x284c] ;  /* 0x00284c00010f7983 */ /* 0x000ea80000300800 */
[----:B------:R-:W4:Y:S04]  /*9bc80*/  LDL.LU R4, [R1+0x198] ;  /* 0x0001980001047983 */ /* 0x000f280000300800 */
[----:B------:R-:W4:Y:S01]  /*9bc90*/  LDL.LU R13, [R1+0x158] ;  /* 0x00015800010d7983 */ /* 0x000f220000300800 */
[----:B------:R-:W-:-:S02]  /*9bca0*/  ISETP.LT.AND P5, PT, R28, c[0x0][0x178], !P1 ;  /* 0x00005e001c007a0c */ /* 0x000fc40004fa1270 */
[----:B------:R-:W-:Y:S01]  /*9bcb0*/  ISETP.LT.AND P1, PT, R14, c[0x0][0x178], !P1 ;  /* 0x00005e000e007a0c */ /* 0x000fe20004f21270 */
[----:B------:R-:W-:Y:S01]  /*9bcc0*/  IMAD.WIDE R16, R24, 0x2, R8 ;  /* 0x0000000218107825 */ /* 0x000fe200078e0208 */
[----:B------:R-:W-:Y:S02]  /*9bcd0*/  ISETP.LT.AND P6, PT, R5, c[0x0][0x178], !P4 ;  /* 0x00005e0005007a0c */ /* 0x000fe400067c1270 */
[----:B------:R-:W-:Y:S02]  /*9bce0*/  ISETP.LT.AND P2, PT, R12, c[0x0][0x178], !P4 ;  /* 0x00005e000c007a0c */ /* 0x000fe40006741270 */
[----:B0-----:R-:W-:-:S05]  /*9bcf0*/  IADD3 R0, R24, c[0x0][0x198], RZ ;  /* 0x0000660018007a10 */ /* 0x001fca0007ffe0ff */
[----:B------:R0:W-:Y:S01]  /*9bd00*/  @P5 STG.E.U16 [R16.64], R22 ;  /* 0x0000001610005986 */ /* 0x0001e2000c101504 */
[----:B------:R-:W-:-:S04]  /*9bd10*/  IMAD.WIDE R18, R0, 0x2, R20 ;  /* 0x0000000200127825 */ /* 0x000fc800078e0214 */
[----:B0-----:R-:W-:-:S04]  /*9bd20*/  IMAD.WIDE R16, R24, 0x2, R2 ;  /* 0x0000000218107825 */ /* 0x001fc800078e0202 */
[C---:B------:R-:W-:Y:S01]  /*9bd30*/  IMAD.WIDE R22, R0.reuse, 0x2, R10 ;  /* 0x0000000200167825 */ /* 0x040fe200078e020a */
[----:B------:R0:W-:Y:S04]  /*9bd40*/  @P1 STG.E.U16 [R16.64], R25 ;  /* 0x0000001910001986 */ /* 0x0001e8000c101504 */
[----:B---3--:R1:W-:Y:S04]  /*9bd50*/  @P6 STG.E.U16 [R18.64], R7 ;  /* 0x0000000712006986 */ /* 0x0083e8000c101504 */
[----:B------:R3:W-:Y:S01]  /*9bd60*/  @P2 STG.E.U16 [R22.64], R6 ;  /* 0x0000000616002986 */ /* 0x0007e2000c101504 */
[C---:B0-----:R-:W-:Y:S01]  /*9bd70*/  IMAD.WIDE R16, R0.reuse, 0x2, R8 ;  /* 0x0000000200107825 */ /* 0x041fe200078e0208 */
[----:B-1----:R-:W-:-:S02]  /*9bd80*/  IADD3 R18, R0, c[0x0][0x198], RZ ;  /* 0x0000660000127a10 */ /* 0x002fc40007ffe0ff */
[----:B------:R-:W-:Y:S01]  /*9bd90*/  PRMT R19, R6, 0x7632, R19 ;  /* 0x0000763206137816 */ /* 0x000fe20000000013 */
[----:B---3--:R-:W-:Y:S01]  /*9bda0*/  IMAD.WIDE R22, R0, 0x2, R2 ;  /* 0x0000000200167825 */ /* 0x008fe200078e0202 */
[----:B------:R-:W-:Y:S02]  /*9bdb0*/  PRMT R0, R7, 0x7632, R0 ;  /* 0x0000763207007816 */ /* 0x000fe40000000000 */
[----:B--2---:R-:W-:Y:S01]  /*9bdc0*/  ISETP.GE.AND P2, PT, R15, c[0x0][0x17c], PT ;  /* 0x00005f000f007a0c */ /* 0x004fe20003f46270 */
[----:B----4-:R0:W-:Y:S04]  /*9bdd0*/  STL [R1+0x2ab0], R13 ;  /* 0x002ab00d01007387 */ /* 0x0101e80000100800 */
[----:B0-----:R-:W2:Y:S04]  /*9bde0*/  LDL.LU R13, [R1+0x108] ;  /* 0x00010800010d7983 */ /* 0x001ea80000300800 */
[----:B------:R-:W3:Y:S04]  /*9bdf0*/  LDL.LU R7, [R1+0x2850] ;  /* 0x0028500001077983 */ /* 0x000ee80000300800 */
[----:B------:R-:W4:Y:S04]  /*9be00*/  LDL.LU R6, [R1+0x2854] ;  /* 0x0028540001067983 */ /* 0x000f280000300800 */
[----:B------:R-:W3:Y:S01]  /*9be10*/  LDL.LU R15, [R1+0xd8] ;  /* 0x0000d800010f7983 */ /* 0x000ee20000300800 */
[----:B------:R-:W-:-:S02]  /*9be20*/  ISETP.LT.AND P5, PT, R28, c[0x0][0x178], !P4 ;  /* 0x00005e001c007a0c */ /* 0x000fc400067a1270 */
[----:B------:R-:W-:Y:S02]  /*9be30*/  ISETP.LT.AND P4, PT, R14, c[0x0][0x178], !P4 ;  /* 0x00005e000e007a0c */ /* 0x000fe40006781270 */
[----:B------:R-:W-:Y:S02]  /*9be40*/  PRMT R27, R29, 0x7632, R27 ;  /* 0x000076321d1b7816 */ /* 0x000fe4000000001b */
[----:B------:R-:W-:Y:S02]  /*9be50*/  ISETP.LT.AND P6, PT, R5, c[0x0][0x178], !P3 ;  /* 0x00005e0005007a0c */ /* 0x000fe40005fc1270 */
[----:B------:R-:W-:Y:S01]  /*9be60*/  ISETP.LT.AND P1, PT, R12, c[0x0][0x178], !P3 ;  /* 0x00005e000c007a0c */ /* 0x000fe20005f21270 */
[----:B------:R-:W-:-:S04]  /*9be70*/  IMAD.WIDE R24, R18, 0x2, R20 ;  /* 0x0000000212187825 */ /* 0x000fc800078e0214 */
[----:B--2---:R-:W-:Y:S01]  /*9be80*/  @P5 STG.E.U16 [R16.64], R13 ;  /* 0x0000000d10005986 */ /* 0x004fe2000c101504 */
[----:B------:R-:W-:-:S03]  /*9be90*/  PRMT R26, R13, 0x7632, R26 ;  /* 0x000076320d1a7816 */ /* 0x000fc6000000001a */
[----:B------:R-:W-:Y:S04]  /*9bea0*/  @P4 STG.E.U16 [R22.64], R29 ;  /* 0x0000001d16004986 */ /* 0x000fe8000c101504 */
[----:B---3--:R0:W-:Y:S04]  /*9beb0*/  STL [R1+0x2aa8], R15 ;  /* 0x002aa80f01007387 */ /* 0x0081e80000100800 */
[----:B0-----:R-:W2:Y:S04]  /*9bec0*/  LDL R15, [R1+0x118] ;  /* 0x00011800010f7983 */ /* 0x001ea80000100800 */
[----:B------:R-:W3:Y:S04]  /*9bed0*/  LDL.LU R13, [R1+0x2ab0] ;  /* 0x002ab000010d7983 */ /* 0x000ee80000300800 */
[----:B------:R-:W2:Y:S01]  /*9bee0*/  LDL.LU R29, [R1+0x2aac] ;  /* 0x002aac00011d7983 */ /* 0x000ea20000300800 */
[----:B------:R-:W-:Y:S01]  /*9bef0*/  ISETP.LT.AND P4, PT, R28, c[0x0][0x178], !P3 ;  /* 0x00005e001c007a0c */ /* 0x000fe20005f81270 */
[----:B------:R-:W-:Y:S01]  /*9bf00*/  IMAD.WIDE R16, R18, 0x2, R10 ;  /* 0x0000000212107825 */ /* 0x000fe200078e020a */
[----:B------:R-:W-:Y:S01]  /*9bf10*/  ISETP.LT.AND P3, PT, R14, c[0x0][0x178], !P3 ;  /* 0x00005e000e007a0c */ /* 0x000fe20005f61270 */
[----:B------:R0:W-:Y:S01]  /*9bf20*/  @P6 STG.E.U16 [R24.64], R0 ;  /* 0x0000000018006986 */ /* 0x0001e2000c101504 */
[----:B------:R-:W-:-:S03]  /*9bf30*/  ISETP.LT.AND P6, PT, R5, c[0x0][0x178], !P0 ;  /* 0x00005e0005007a0c */ /* 0x000fc600047c1270 */
[----:B------:R1:W-:Y:S01]  /*9bf40*/  @P1 STG.E.U16 [R16.64], R19 ;  /* 0x0000001310001986 */ /* 0x0003e2000c101504 */
[C---:B0-----:R-:W-:Y:S01]  /*9bf50*/  IADD3 R0, R18.reuse, c[0x0][0x198], RZ ;  /* 0x0000660012007a10 */ /* 0x041fe20007ffe0ff */
[----:B-1----:R-:W-:-:S04]  /*9bf60*/  IMAD.WIDE R16, R18, 0x2, R8 ;  /* 0x0000000212107825 */ /* 0x002fc800078e0208 */
[----:B------:R-:W-:Y:S01]  /*9bf70*/  IMAD.WIDE R18, R18, 0x2, R2 ;  /* 0x0000000212127825 */ /* 0x000fe200078e0202 */
[----:B------:R0:W-:Y:S03]  /*9bf80*/  @P4 STG.E.U16 [R16.64], R26 ;  /* 0x0000001a10004986 */ /* 0x0001e6000c101504 */
[----:B------:R-:W-:Y:S01]  /*9bf90*/  IMAD.WIDE R22, R0, 0x2, R20 ;  /* 0x0000000200167825 */ /* 0x000fe200078e0214 */
[----:B------:R-:W-:Y:S01]  /*9bfa0*/  ISETP.LT.AND P5, PT, R12, c[0x0][0x178], !P0 ;  /* 0x00005e000c007a0c */ /* 0x000fe200047a1270 */
[----:B------:R1:W-:Y:S04]  /*9bfb0*/  @P3 STG.E.U16 [R18.64], R27 ;  /* 0x0000001b12003986 */ /* 0x0003e8000c101504 */
[----:B------:R2:W-:Y:S01]  /*9bfc0*/  @P6 STG.E.U16 [R22.64], R4 ;  /* 0x0000000416006986 */ /* 0x0005e2000c101504 */
[----:B------:R-:W-:Y:S01]  /*9bfd0*/  ISETP.LT.AND P6, PT, R28, c[0x0][0x178], !P0 ;  /* 0x00005e001c007a0c */ /* 0x000fe200047c1270 */
[----:B------:R-:W-:Y:S01]  /*9bfe0*/  IMAD.WIDE R24, R0, 0x2, R10 ;  /* 0x0000000200187825 */ /* 0x000fe200078e020a */
[----:B----4-:R-:W-:-:S02]  /*9bff0*/  ISETP.GE.AND P3, PT, R6, c[0x0][0x17c], PT ;  /* 0x00005f0006007a0c */ /* 0x010fc40003f66270 */
[----:B------:R-:W4:Y:S01]  /*9c000*/  LDL.LU R6, [R1+0x16c] ;  /* 0x00016c0001067983 */ /* 0x000f220000300800 */
[C---:B0-----:R-:W-:Y:S01]  /*9c010*/  IMAD.WIDE R16, R0.reuse, 0x2, R8 ;  /* 0x0000000200107825 */ /* 0x041fe200078e0208 */
[----:B------:R-:W-:Y:S02]  /*9c020*/  ISETP.GE.AND P1, PT, R7, c[0x0][0x17c], PT ;  /* 0x00005f0007007a0c */ /* 0x000fe40003f26270 */
[C---:B------:R-:W-:Y:S01]  /*9c030*/  IADD3 R26, R0.reuse, c[0x0][0x198], RZ ;  /* 0x00006600001a7a10 */ /* 0x040fe20007ffe0ff */
[----:B-1----:R-:W-:Y:S01]  /*9c040*/  IMAD.WIDE R18, R0, 0x2, R2 ;  /* 0x0000000200127825 */ /* 0x002fe200078e0202 */
[----:B---3--:R0:W-:Y:S01]  /*9c050*/  @P5 STG.E.U16 [R24.64], R13 ;  /* 0x0000000d18005986 */ /* 0x0081e2000c101504 */
[----:B------:R-:W-:Y:S02]  /*9c060*/  PRMT R27, R13, 0x7632, R27 ;  /* 0x000076320d1b7816 */ /* 0x000fe4000000001b */
[----:B--2---:R-:W-:Y:S02]  /*9c070*/  PRMT R29, R4, 0x7632, R29 ;  /* 0x00007632041d7816 */ /* 0x004fe4000000001d */
[----:B------:R-:W2:Y:S04]  /*9c080*/  LDL.LU R4, [R1+0x12c] ;  /* 0x00012c0001047983 */ /* 0x000ea80000300800 */
[----:B------:R-:W3:Y:S04]  /*9c090*/  LDL.LU R7, [R1+0x285c] ;  /* 0x00285c0001077983 */ /* 0x000ee80000300800 */
[----:B0-----:R-:W2:Y:S04]  /*9c0a0*/  LDL.LU R13, [R1+0xec] ;  /* 0x0000ec00010d7983 */ /* 0x001ea80000300800 */
[----:B------:R-:W2:Y:S04]  /*9c0b0*/  LDL.LU R0, [R1+0x2858] ;  /* 0x0028580001007983 */ /* 0x000ea80000300800 */
[----:B------:R0:W-:Y:S04]  /*9c0c0*/  @P6 STG.E.U16 [R16.64], R15 ;  /* 0x0000000f10006986 */ /* 0x0001e8000c101504 */
[----:B0-----:R-:W2:Y:S04]  /*9c0d0*/  LDL.LU R15, [R1+0x2aa8] ;  /* 0x002aa800010f7983 */ /* 0x001ea80000300800 */
[----:B------:R-:W3:Y:S01]  /*9c0e0*/  LDL.LU R17, [R1+0x118] ;  /* 0x0001180001117983 */ /* 0x000ee20000300800 */
[----:B------:R-:W-:-:S02]  /*9c0f0*/  ISETP.LT.AND P0, PT, R14, c[0x0][0x178], !P0 ;  /* 0x00005e000e007a0c */ /* 0x000fc40004701270 */
[----:B------:R-:W-:Y:S01]  /*9c100*/  ISETP.LT.AND P4, PT, R5, c[0x0][0x178], !P2 ;  /* 0x00005e0005007a0c */ /* 0x000fe20005781270 */
[----:B------:R-:W-:Y:S01]  /*9c110*/  IMAD.WIDE R22, R26, 0x2, R20 ;  /* 0x000000021a167825 */ /* 0x000fe200078e0214 */
[----:B------:R-:W-:Y:S01]  /*9c120*/  STL [R1+0x2aa4], R29 ;  /* 0x002aa41d01007387 */ /* 0x000fe20000100800 */
[----:B------:R-:W-:Y:S02]  /*9c130*/  ISETP.LT.AND P5, PT, R12, c[0x0][0x178], !P2 ;  /* 0x00005e000c007a0c */ /* 0x000fe400057a1270 */
[----:B------:R-:W-:Y:S01]  /*9c140*/  ISETP.LT.AND P6, PT, R28, c[0x0][0x178], !P2 ;  /* 0x00005e001c007a0c */ /* 0x000fe200057c1270 */
[----:B------:R-:W-:Y:S01]  /*9c150*/  IMAD.WIDE R24, R26, 0x2, R10 ;  /* 0x000000021a187825 */ /* 0x000fe200078e020a */
[----:B------:R-:W-:-:S04]  /*9c160*/  ISETP.LT.AND P2, PT, R14, c[0x0][0x178], !P2 ;  /* 0x00005e000e007a0c */ /* 0x000fc80005741270 */
[----:B--2---:R-:W-:Y:S04]  /*9c170*/  @P0 STG.E.U16 [R18.64], R15 ;  /* 0x0000000f12000986 */ /* 0x004fe8000c101504 */
[----:B------:R0:W-:Y:S04]  /*9c180*/  @P4 STG.E.U16 [R22.64], R29 ;  /* 0x0000001d16004986 */ /* 0x0001e8000c101504 */
[----:B0-----:R-:W2:Y:S01]  /*9c190*/  LDL.LU R29, [R1+0xac] ;  /* 0x0000ac00011d7983 */ /* 0x001ea20000300800 */
[----:B---3--:R-:W-:Y:S01]  /*9c1a0*/  PRMT R18, R17, 0x7632, R18 ;  /* 0x0000763211127816 */ /* 0x008fe20000000012 */
[----:B------:R-:W-:Y:S01]  /*9c1b0*/  IMAD.WIDE R16, R26, 0x2, R8 ;  /* 0x000000021a107825 */ /* 0x000fe200078e0208 */
[----:B------:R-:W-:-:S02]  /*9c1c0*/  ISETP.LT.AND P4, PT, R5, c[0x0][0x178], !P1 ;  /* 0x00005e0005007a0c */ /* 0x000fc40004f81270 */
[----:B------:R-:W-:Y:S02]  /*9c1d0*/  ISETP.GE.AND P0, PT, R0, c[0x0][0x17c], PT ;  /* 0x00005f0000007a0c */ /* 0x000fe40003f06270 */
[----:B------:R-:W-:Y:S01]  /*9c1e0*/  IADD3 R0, R26, c[0x0][0x198], RZ ;  /* 0x000066001a007a10 */ /* 0x000fe20007ffe0ff */
[----:B------:R0:W-:Y:S01]  /*9c1f0*/  @P5 STG.E.U16 [R24.64], R27 ;  /* 0x0000001b18005986 */ /* 0x0001e2000c101504 */
[----:B------:R-:W-:Y:S01]  /*9c200*/  ISETP.LT.AND P5, PT, R12, c[0x0][0x178], !P1 ;  /* 0x00005e000c007a0c */ /* 0x000fe20004fa1270 */
[----:B------:R-:W-:Y:S02]  /*9c210*/  IMAD.WIDE R22, R26, 0x2, R2 ;  /* 0x000000021a167825 */ /* 0x000fe400078e0202 */
[----:B------:R1:W-:Y:S01]  /*9c220*/  @P6 STG.E.U16 [R16.64], R18 ;  /* 0x0000001210006986 */ /* 0x0003e2000c101504 */
[----:B------:R-:W-:Y:S02]  /*9c230*/  ISETP.LT.AND P6, PT, R28, c[0x0][0x178], !P1 ;  /* 0x00005e001c007a0c */ /* 0x000fe40004fc1270 */
[----:B0-----:R-:W-:Y:S01]  /*9c240*/  PRMT R24, R15, 0x7632, R24 ;  /* 0x000076320f187816 */ /* 0x001fe20000000018 */
[----:B-1----:R-:W-:-:S04]  /*9c250*/  IMAD.WIDE R16, R0, 0x2, R20 ;  /* 0x0000000200107825 */ /* 0x002fc800078e0214 */
[----:B------:R0:W-:Y:S01]  /*9c260*/  @P2 STG.E.U16 [R22.64], R24 ;  /* 0x0000001816002986 */ /* 0x0001e2000c101504 */
[----:B------:R-:W-:Y:S01]  /*9c270*/  ISETP.LT.AND P1, PT, R14, c[0x0][0x178], !P1 ;  /* 0x00005e000e007a0c */ /* 0x000fe20004f21270 */
[----:B------:R-:W-:Y:S02]  /*9c280*/  IMAD.WIDE R18, R0, 0x2, R10 ;  /* 0x0000000200127825 */ /* 0x000fe400078e020a */
[----:B----4-:R1:W-:Y:S01]  /*9c290*/  @P4 STG.E.U16 [R16.64], R6 ;  /* 0x0000000610004986 */ /* 0x0103e2000c101504 */
[----:B------:R-:W-:Y:S02]  /*9c2a0*/  ISETP.GE.AND P2, PT, R7, c[0x0][0x17c], PT ;  /* 0x00005f0007007a0c */ /* 0x000fe40003f46270 */
[----:B------:R-:W-:Y:S01]  /*9c2b0*/  ISETP.LT.AND P4, PT, R5, c[0x0][0x178], !P3 ;  /* 0x00005e0005007a0c */ /* 0x000fe20005f81270 */
[----:B------:R-:W3:Y:S01]  /*9c2c0*/  LDL.LU R7, [R1+0x17c] ;  /* 0x00017c0001077983 */ /* 0x000ee20000300800 */
[----:B------:R-:W-:Y:S02]  /*9c2d0*/  PRMT R26, R6, 0x7632, R26 ;  /* 0x00007632061a7816 */ /* 0x000fe4000000001a */
[C---:B0-----:R-:W-:Y:S01]  /*9c2e0*/  IADD3 R24, R0.reuse, c[0x0][0x198], RZ ;  /* 0x0000660000187a10 */ /* 0x041fe20007ffe0ff */
[----:B-1----:R-:W-:Y:S01]  /*9c2f0*/  IMAD.WIDE R16, R0, 0x2, R8 ;  /* 0x0000000200107825 */ /* 0x002fe200078e0208 */
[----:B------:R-:W4:Y:S01]  /*9c300*/  LDL.LU R6, [R1+0x13c] ;  /* 0x00013c0001067983 */ /* 0x000f220000300800 */
[----:B------:R-:W-:-:S03]  /*9c310*/  PRMT R27, R4, 0x7632, R27 ;  /* 0x00007632041b7816 */ /* 0x000fc6000000001b */
[----:B------:R0:W-:Y:S01]  /*9c320*/  @P5 STG.E.U16 [R18.64], R4 ;  /* 0x0000000412005986 */ /* 0x0001e2000c101504 */
[----:B------:R-:W-:-:S03]  /*9c330*/  PRMT R25, R13, 0x7632, R25 ;  /* 0x000076320d197816 */ /* 0x000fc60000000019 */
[----:B------:R1:W-:Y:S04]  /*9c340*/  @P6 STG.E.U16 [R16.64], R13 ;  /* 0x0000000d10006986 */ /* 0x0003e8000c101504 */
[----:B0-----:R-:W4:Y:S01]  /*9c350*/  LDL.LU R4, [R1+0xfc] ;  /* 0x0000fc0001047983 */ /* 0x001f220000300800 */
[----:B------:R-:W-:-:S03]  /*9c360*/  IMAD.WIDE R18, R24, 0x2, R20 ;  /* 0x0000000218127825 */ /* 0x000fc600078e0214 */
[----:B------:R-:W4:Y:S01]  /*9c370*/  LDL.LU R15, [R1+0x2864] ;  /* 0x00286400010f7983 */ /* 0x000f220000300800 */
[----:B-1----:R-:W-:-:S03]  /*9c380*/  IMAD.WIDE R16, R0, 0x2, R2 ;  /* 0x0000000200107825 */ /* 0x002fc600078e0202 */
[----:B------:R-:W4:Y:S01]  /*9c390*/  LDL.LU R13, [R1+0xbc] ;  /* 0x0000bc00010d7983 */ /* 0x000f220000300800 */
[----:B--2---:R-:W-:-:S03]  /*9c3a0*/  PRMT R0, R29, 0x7632, R0 ;  /* 0x000076321d007816 */ /* 0x004fc60000000000 */
[----:B------:R0:W-:Y:S04]  /*9c3b0*/  @P1 STG.E.U16 [R16.64], R29 ;  /* 0x0000001d10001986 */ /* 0x0001e8000c101504 */
[----:B------:R1:W-:Y:S04]  /*9c3c0*/  @P4 STG.E.U16 [R18.64], R26 ;  /* 0x0000001a12004986 */ /* 0x0003e8000c101504 */
[----:B0-----:R-:W2:Y:S04]  /*9c3d0*/  LDL.LU R29, [R1+0x2aa4] ;  /* 0x002aa400011d7983 */ /* 0x001ea80000300800 */
[----:B-1----:R-:W2:Y:S01]  /*9c3e0*/  LDL.LU R26, [R1+0x2860] ;  /* 0x00286000011a7983 */ /* 0x002ea20000300800 */
[----:B------:R-:W-:-:S02]  /*9c3f0*/  ISETP.LT.AND P5, PT, R12, c[0x0][0x178], !P3 ;  /* 0x00005e000c007a0c */ /* 0x000fc40005fa1270 */
[----:B------:R-:W-:Y:S01]  /*9c400*/  ISETP.LT.AND P6, PT, R28, c[0x0][0x178], !P3 ;  /* 0x00005e001c007a0c */ /* 0x000fe20005fc1270 */
[----:B------:R-:W-:Y:S01]  /*9c410*/  IMAD.WIDE R22, R24, 0x2, R10 ;  /* 0x0000000218167825 */ /* 0x000fe200078e020a */
[----:B------:R-:W-:Y:S02]  /*9c420*/  ISETP.LT.AND P3, PT, R14, c[0x0][0x178], !P3 ;  /* 0x00005e000e007a0c */ /* 0x000fe40005f61270 */
[----:B------:R-:W-:Y:S01]  /*9c430*/  ISETP.LT.AND P4, PT, R5, c[0x0][0x178], !P0 ;  /* 0x00005e0005007a0c */ /* 0x000fe20004781270 */
[----:B------:R-:W-:-:S06]  /*9c440*/  IMAD.WIDE R18, R24, 0x2, R8 ;  /* 0x0000000218127825 */ /* 0x000fcc00078e0208 */
[----:B------:R0:W-:Y:S01]  /*9c450*/  @P5 STG.E.U16 [R22.64], R27 ;  /* 0x0000001b16005986 */ /* 0x0001e2000c101504 */
[----:B------:R-:W-:Y:S01]  /*9c460*/  ISETP.LT.AND P5, PT, R12, c[0x0][0x178], !P0 ;  /* 0x00005e000c007a0c */ /* 0x000fe200047a1270 */
[----:B------:R-:W-:Y:S02]  /*9c470*/  IMAD.WIDE R16, R24, 0x2, R2 ;  /* 0x0000000218107825 */ /* 0x000fe400078e0202 */
[----:B------:R1:W-:Y:S01]  /*9c480*/  @P6 STG.E.U16 [R18.64], R25 ;  /* 0x0000001912006986 */ /* 0x0003e2000c101504 */
[----:B------:R-:W-:Y:S02]  /*9c490*/  ISETP.LT.AND P6, PT, R28, c[0x0][0x178], !P0 ;  /* 0x00005e001c007a0c */ /* 0x000fe400047c1270 */
[----:B------:R-:W-:Y:S02]  /*9c4a0*/  ISETP.LT.AND P0, PT, R14, c[0x0][0x178], !P0 ;  /* 0x00005e000e007a0c */ /* 0x000fe40004701270 */
[----:B0-----:R-:W-:Y:S01]  /*9c4b0*/  IADD3 R22, R24, c[0x0][0x198], RZ ;  /* 0x0000660018167a10 */ /* 0x001fe20007ffe0ff */
[----:B------:R0:W-:Y:S04]  /*9c4c0*/  @P3 STG.E.U16 [R16.64], R0 ;  /* 0x0000000010003986 */ /* 0x0001e8000c101504 */
[----:B-1----:R-:W-:-:S04]  /*9c4d0*/  IMAD.WIDE R24, R22, 0x2, R20 ;  /* 0x0000000216187825 */ /* 0x002fc800078e0214 */
[----:B------:R-:W-:Y:S01]  /*9c4e0*/  IMAD.WIDE R18, R22, 0x2, R10 ;  /* 0x0000000216127825 */ /* 0x000fe200078e020a */
[----:B---3--:R1:W-:Y:S01]  /*9c4f0*/  @P4 STG.E.U16 [R24.64], R7 ;  /* 0x0000000718004986 */ /* 0x0083e2000c101504 */
[----:B------:R-:W-:-:S03]  /*9c500*/  ISETP.LT.AND P4, PT, R5, c[0x0][0x178], !P2 ;  /* 0x00005e0005007a0c */ /* 0x000fc60005781270 */
[----:B----4-:R3:W-:Y:S01]  /*9c510*/  @P5 STG.E.U16 [R18.64], R6 ;  /* 0x0000000612005986 */ /* 0x0107e2000c101504 */
[----:B------:R-:W-:Y:S02]  /*9c520*/  ISETP.LT.AND P5, PT, R12, c[0x0][0x178], !P2 ;  /* 0x00005e000c007a0c */ /* 0x000fe400057a1270 */
[C---:B0-----:R-:W-:Y:S01]  /*9c530*/  IADD3 R17, R22.reuse, c[0x0][0x198], RZ ;  /* 0x0000660016117a10 */ /* 0x041fe20007ffe0ff */
[----:B-1----:R-:W-:-:S04]  /*9c540*/  IMAD.WIDE R24, R22, 0x2, R2 ;  /* 0x0000000216187825 */ /* 0x002fc800078e0202 */
[----:B---3--:R-:W-:Y:S01]  /*9c550*/  IMAD.WIDE R18, R22, 0x2, R8 ;  /* 0x0000000216127825 */ /* 0x008fe200078e0208 */
[----:B------:R-:W-:Y:S02]  /*9c560*/  PRMT R16, R7, 0x7632, R16 ;  /* 0x0000763207107816 */ /* 0x000fe40000000010 */
[----:B------:R-:W-:Y:S01]  /*9c570*/  PRMT R0, R6, 0x7632, R0 ;  /* 0x0000763206007816 */ /* 0x000fe20000000000 */
[----:B------:R-:W-:Y:S01]  /*9c580*/  IMAD.WIDE R22, R17, 0x2, R20 ;  /* 0x0000000211167825 */ /* 0x000fe200078e0214 */
[----:B------:R0:W-:Y:S04]  /*9c590*/  @P6 STG.E.U16 [R18.64], R4 ;  /* 0x0000000412006986 */ /* 0x0001e8000c101504 */
[----:B------:R1:W-:Y:S01]  /*9c5a0*/  @P0 STG.E.U16 [R24.64], R13 ;  /* 0x0000000d18000986 */ /* 0x0003e2000c101504 */
[----:B------:R-:W-:-:S03]  /*9c5b0*/  ISETP.LT.AND P0, PT, R28, c[0x0][0x178], !P2 ;  /* 0x00005e001c007a0c */ /* 0x000fc60005701270 */
[----:B------:R-:W3:Y:S01]  /*9c5c0*/  LDL.LU R7, [R1+0x18c] ;  /* 0x00018c0001077983 */ /* 0x000ee20000300800 */
[----:B0-----:R-:W-:-:S03]  /*9c5d0*/  IMAD.WIDE R18, R17, 0x2, R10 ;  /* 0x0000000211127825 */ /* 0x001fc600078e020a */
[----:B------:R-:W4:Y:S01]  /*9c5e0*/  LDL.LU R6, [R1+0x14c] ;  /* 0x00014c0001067983 */ /* 0x000f220000300800 */
[----:B------:R-:W-:Y:S02]  /*9c5f0*/  ISETP.GE.AND P3, PT, R15, c[0x0][0x17c], PT ;  /* 0x00005f000f007a0c */ /* 0x000fe40003f66270 */
[----:B-1----:R-:W-:Y:S01]  /*9c600*/  PRMT R24, R13, 0x7632, R24 ;  /* 0x000076320d187816 */ /* 0x002fe20000000018 */
[----:B------:R0:W-:Y:S04]  /*9c610*/  @P4 STG.E.U16 [R22.64], R16 ;  /* 0x0000001016004986 */ /* 0x0001e8000c101504 */
[----:B------:R1:W-:Y:S01]  /*9c620*/  @P5 STG.E.U16 [R18.64], R0 ;  /* 0x0000000012005986 */ /* 0x0003e2000c101504 */
[C---:B0-----:R-:W-:Y:S01]  /*9c630*/  IADD3 R16, R17.reuse, c[0x0][0x198], RZ ;  /* 0x0000660011107a10 */ /* 0x041fe20007ffe0ff */
[----:B------:R-:W-:-:S04]  /*9c640*/  IMAD.WIDE R22, R17, 0x2, R2 ;  /* 0x0000000211167825 */ /* 0x000fc800078e0202 */
[----:B-1----:R-:W-:Y:S01]  /*9c650*/  IMAD.WIDE R18, R17, 0x2, R8 ;  /* 0x0000000211127825 */ /* 0x002fe200078e0208 */
[----:B--2---:R-:W-:Y:S02]  /*9c660*/  PRMT R29, R4, 0x7632, R29 ;  /* 0x00007632041d7816 */ /* 0x004fe4000000001d */
[----:B------:R-:W2:Y:S01]  /*9c670*/  LDL.LU R4, [R1+0x10c] ;  /* 0x00010c0001047983 */ /* 0x000ea20000300800 */
[----:B------:R-:W-:-:S03]  /*9c680*/  ISETP.GE.AND P1, PT, R26, c[0x0][0x17c], PT ;  /* 0x00005f001a007a0c */ /* 0x000fc60003f26270 */
[----:B------:R-:W2:Y:S01]  /*9c690*/  LDL.LU R15, [R1+0x286c] ;  /* 0x00286c00010f7983 */ /* 0x000ea20000300800 */
[----:B------:R-:W-:-:S03]  /*9c6a0*/  ISETP.LT.AND P4, PT, R12, c[0x0][0x178], !P1 ;  /* 0x00005e000c007a0c */ /* 0x000fc60004f81270 */
[----:B------:R-:W2:Y:S04]  /*9c6b0*/  LDL.LU R13, [R1+0xcc] ;  /* 0x0000cc00010d7983 */ /* 0x000ea80000300800 */
[----:B------:R-:W2:Y:S04]  /*9c6c0*/  LDL.LU R12, [R1+0x2aa0] ;  /* 0x002aa000010c7983 */ /* 0x000ea80000300800 */
[----:B------:R-:W2:Y:S04]  /*9c6d0*/  LDL.LU R17, [R1+0x2868] ;  /* 0x0028680001117983 */ /* 0x000ea80000300800 */
[----:B------:R0:W-:Y:S04]  /*9c6e0*/  @P0 STG.E.U16 [R18.64], R29 ;  /* 0x0000001d12000986 */ /* 0x0001e8000c101504 */
[----:B0-----:R-:W2:Y:S01]  /*9c6f0*/  LDL R29, [R1+0xfdc] ;  /* 0x000fdc00011d7983 */ /* 0x001ea20000100800 */
[----:B------:R-:W-:-:S02]  /*9c700*/  ISETP.LT.AND P2, PT, R14, c[0x0][0x178], !P2 ;  /* 0x00005e000e007a0c */ /* 0x000fc40005741270 */
[----:B------:R-:W-:Y:S02]  /*9c710*/  ISETP.LT.AND P6, PT, R5, c[0x0][0x178], !P1 ;  /* 0x00005e0005007a0c */ /* 0x000fe40004fc1270 */
[----:B------:R-:W-:Y:S01]  /*9c720*/  ISETP.LT.AND P5, PT, R28, c[0x0][0x178], !P1 ;  /* 0x00005e001c007a0c */ /* 0x000fe20004fa1270 */
[----:B------:R-:W-:Y:S01]  /*9c730*/  IMAD.WIDE R26, R16, 0x2, R20 ;  /* 0x00000002101a7825 */ /* 0x000fe200078e0214 */
[----:B------:R-:W-:-:S03]  /*9c740*/  ISETP.LT.AND P1, PT, R14, c[0x0][0x178], !P1 ;  /* 0x00005e000e007a0c */ /* 0x000fc60004f21270 */
[----:B------:R-:W-:-:S04]  /*9c750*/  IMAD.WIDE R18, R16, 0x2, R10 ;  /* 0x0000000210127825 */ /* 0x000fc800078e020a */
[----:B------:R0:W-:Y:S01]  /*9c760*/  @P2 STG.E.U16 [R22.64], R24 ;  /* 0x0000001816002986 */ /* 0x0001e2000c101504 */
[----:B------:R-:W-:Y:S01]  /*9c770*/  ISETP.LT.AND P2, PT, R5, c[0x0][0x178], !P3 ;  /* 0x00005e0005007a0c */ /* 0x000fe20005f41270 */
[----:B0-----:R-:W-:Y:S02]  /*9c780*/  IMAD.WIDE R22, R16, 0x2, R8 ;  /* 0x0000000210167825 */ /* 0x001fe400078e0208 */
[----:B---3--:R0:W-:Y:S01]  /*9c790*/  @P6 STG.E.U16 [R26.64], R7 ;  /* 0x000000071a006986 */ /* 0x0081e2000c101504 */
[----:B------:R-:W-:-:S03]  /*9c7a0*/  PRMT R0, R7, 0x7632, R0 ;  /* 0x0000763207007816 */ /* 0x000fc60000000000 */
[----:B----4-:R-:W-:Y:S04]  /*9c7b0*/  @P4 STG.E.U16 [R18.64], R6 ;  /* 0x0000000612004986 */ /* 0x010fe8000c101504 */
[----:B0-----:R-:W3:Y:S04]  /*9c7c0*/  LDL.LU R27, [R1+0x15c] ;  /* 0x00015c00011b7983 */ /* 0x001ee80000300800 */
[----:B------:R-:W4:Y:S04]  /*9c7d0*/  LDL.LU R7, [R1+0x2874] ;  /* 0x0028740001077983 */ /* 0x000f280000300800 */
[----:B--2---:R0:W-:Y:S01]  /*9c7e0*/  @P5 STG.E.U16 [R22.64], R4 ;  /* 0x0000000416005986 */ /* 0x0041e2000c101504 */
[----:B------:R-:W-:-:S02]  /*9c7f0*/  ISETP.LT.AND P5, PT, R28, c[0x0][0x178], !P3 ;  /* 0x00005e001c007a0c */ /* 0x000fc40005fa1270 */
[----:B------:R-:W-:Y:S02]  /*9c800*/  PRMT R24, R4, 0x7632, R24 ;  /* 0x0000763204187816 */ /* 0x000fe40000000018 */
[----:B------:R-:W-:Y:S01]  /*9c810*/  ISETP.GE.AND P0, PT, R17, c[0x0][0x17c], PT ;  /* 0x00005f0011007a0c */ /* 0x000fe20003f06270 */
[C---:B0-----:R-:W-:Y:S01]  /*9c820*/  IMAD.WIDE R22, R16.reuse, 0x2, R2 ;  /* 0x0000000210167825 */ /* 0x041fe200078e0202 */
[----:B------:R-:W-:Y:S01]  /*9c830*/  IADD3 R17, R16, c[0x0][0x198], RZ ;  /* 0x0000660010117a10 */ /* 0x000fe20007ffe0ff */
[----:B------:R-:W2:Y:S04]  /*9c840*/  LDL.LU R4, [R1+0x2870] ;  /* 0x0028700001047983 */ /* 0x000ea80000300800 */
[----:B------:R-:W-:Y:S01]  /*9c850*/  IMAD.WIDE R18, R17, 0x2, R20 ;  /* 0x0000000211127825 */ /* 0x000fe200078e0214 */
[----:B------:R0:W-:Y:S01]  /*9c860*/  @P1 STG.E.U16 [R22.64], R13 ;  /* 0x0000000d16001986 */ /* 0x0001e2000c101504 */
[----:B------:R-:W-:-:S03]  /*9c870*/  ISETP.LT.AND P4, PT, R29, c[0x0][0x178], !P3 ;  /* 0x00005e001d007a0c */ /* 0x000fc60005f81270 */
[----:B------:R1:W-:Y:S01]  /*9c880*/  @P2 STG.E.U16 [R18.64], R0 ;  /* 0x0000000012002986 */ /* 0x0003e2000c101504 */
[----:B------:R-:W-:Y:S01]  /*9c890*/  PRMT R16, R6, 0x7632, R16 ;  /* 0x0000763206107816 */ /* 0x000fe20000000010 */
[----:B0-----:R-:W-:Y:S01]  /*9c8a0*/  IMAD.WIDE R22, R17, 0x2, R8 ;  /* 0x0000000211167825 */ /* 0x001fe200078e0208 */
[----:B------:R-:W-:Y:S02]  /*9c8b0*/  ISETP.GE.AND P6, PT, R15, c[0x0][0x17c], PT ;  /* 0x00005f000f007a0c */ /* 0x000fe40003fc6270 */
[----:B------:R-:W3:Y:S04]  /*9c8c0*/  LDL.LU R15, [R1+0x11c] ;  /* 0x00011c00010f7983 */ /* 0x000ee80000300800 */
[----:B------:R-:W3:Y:S01]  /*9c8d0*/  LDL.LU R6, [R1+0xdc] ;  /* 0x0000dc0001067983 */ /* 0x000ee20000300800 */
[----:B-1----:R-:W-:-:S05]  /*9c8e0*/  IMAD.WIDE R18, R17, 0x2, R10 ;  /* 0x0000000211127825 */ /* 0x002fca00078e020a */
[----:B------:R-:W-:Y:S04]  /*9c8f0*/  @P4 STG.E.U16 [R18.64], R16 ;  /* 0x0000001012004986 */ /* 0x000fe8000c101504 */
[----:B------:R0:W-:Y:S04]  /*9c900*/  @P5 STG.E.U16 [R22.64], R24 ;  /* 0x0000001816005986 */ /* 0x0001e8000c101504 */
[----:B0-----:R-:W3:Y:S01]  /*9c910*/  LDL.LU R24, [R1+0x19c] ;  /* 0x00019c0001187983 */ /* 0x001ee20000300800 */
[----:B------:R-:W-:Y:S02]  /*9c920*/  ISETP.LT.AND P3, PT, R14, c[0x0][0x178], !P3 ;  /* 0x00005e000e007a0c */ /* 0x000fe40005f61270 */
[----:B------:R-:W-:-:S02]  /*9c930*/  ISETP.LT.AND P1, PT, R5, c[0x0][0x178], !P0 ;  /* 0x00005e0005007a0c */ /* 0x000fc40004721270 */
[----:B------:R-:W-:Y:S02]  /*9c940*/  ISETP.LT.AND P2, PT, R29, c[0x0][0x178], !P0 ;  /* 0x00005e001d007a0c */ /* 0x000fe40004741270 */
[C---:B------:R-:W-:Y:S01]  /*9c950*/  IADD3 R0, R17.reuse, c[0x0][0x198], RZ ;  /* 0x0000660011007a10 */ /* 0x040fe20007ffe0ff */
[----:B------:R-:W-:Y:S01]  /*9c960*/  IMAD.WIDE R16, R17, 0x2, R2 ;  /* 0x0000000211107825 */ /* 0x000fe200078e0202 */
[----:B------:R-:W-:Y:S02]  /*9c970*/  PRMT R25, R13, 0x7632, R25 ;  /* 0x000076320d197816 */ /* 0x000fe40000000019 */
[----:B------:R-:W-:Y:S01]  /*9c980*/  ISETP.LT.AND P4, PT, R28, c[0x0][0x178], !P0 ;  /* 0x00005e001c007a0c */ /* 0x000fe20004781270 */
[----:B------:R-:W-:-:S04]  /*9c990*/  IMAD.WIDE R18, R0, 0x2, R20 ;  /* 0x0000000200127825 */ /* 0x000fc800078e0214 */
[----:B------:R-:W-:Y:S01]  /*9c9a0*/  IMAD.WIDE R22, R0, 0x2, R10 ;  /* 0x0000000200167825 */ /* 0x000fe200078e020a */
[----:B------:R0:W-:Y:S01]  /*9c9b0*/  @P3 STG.E.U16 [R16.64], R25 ;  /* 0x0000001910003986 */ /* 0x0001e2000c101504 */
[----:B------:R-:W-:Y:S02]  /*9c9c0*/  ISETP.LT.AND P0, PT, R14, c[0x0][0x178], !P0 ;  /* 0x00005e000e007a0c */ /* 0x000fe40004701270 */
[----:B----4-:R-:W-:Y:S02]  /*9c9d0*/  ISETP.GE.AND P5, PT, R7, c[0x0][0x17c], PT ;  /* 0x00005f0007007a0c */ /* 0x010fe40003fa6270 */
[----:B------:R-:W4:Y:S04]  /*9c9e0*/  LDL.LU R7, [R1+0x2878] ;  /* 0x0028780001077983 */ /* 0x000f280000300800 */
[----:B------:R-:W4:Y:S01]  /*9c9f0*/  LDL.LU R13, [R1+0x60] ;  /* 0x00006000010d7983 */ /* 0x000f220000300800 */
[----:B0-----:R-:W-:-:S02]  /*9ca00*/  IADD3 R16, R0, c[0x0][0x198], RZ ;  /* 0x0000660000107a10 */ /* 0x001fc40007ffe0ff */
[----:B--2---:R-:W-:Y:S02]  /*9ca10*/  ISETP.GE.AND P3, PT, R4, c[0x0][0x17c], PT ;  /* 0x00005f0004007a0c */ /* 0x004fe40003f66270 */
[----:B------:R-:W2:Y:S04]  /*9ca20*/  LDL.LU R4, [R1+0x20] ;  /* 0x0000200001047983 */ /* 0x000ea80000300800 */
[----:B---3--:R0:W-:Y:S04]  /*9ca30*/  @P1 STG.E.U16 [R18.64], R24 ;  /* 0x0000001812001986 */ /* 0x0081e8000c101504 */
[----:B------:R1:W-:Y:S01]  /*9ca40*/  @P2 STG.E.U16 [R22.64], R27 ;  /* 0x0000001b16002986 */ /* 0x0003e2000c101504 */
[----:B------:R-:W-:Y:S01]  /*9ca50*/  ISETP.LT.AND P2, PT, R5, c[0x0][0x178], !P6 ;  /* 0x00005e0005007a0c */ /* 0x000fe20007741270 */
[----:B0-----:R-:W-:Y:S01]  /*9ca60*/  IMAD.WIDE R18, R0, 0x2, R8 ;  /* 0x0000000200127825 */ /* 0x001fe200078e0208 */
[----:B------:R-:W-:-:S04]  /*9ca70*/  PRMT R17, R24, 0x7632, R17 ;  /* 0x0000763218117816 */ /* 0x000fc80000000011 */
[----:B------:R0:W-:Y:S01]  /*9ca80*/  @P4 STG.E.U16 [R18.64], R15 ;  /* 0x0000000f12004986 */ /* 0x0001e2000c101504 */
[----:B-1----:R-:W-:-:S04]  /*9ca90*/  IMAD.WIDE R22, R16, 0x2, R20 ;  /* 0x0000000210167825 */ /* 0x002fc800078e0214 */
[----:B0-----:R-:W-:Y:S01]  /*9caa0*/  IMAD.WIDE R18, R0, 0x2, R2 ;  /* 0x0000000200127825 */ /* 0x001fe200078e0202 */
[----:B------:R-:W-:Y:S02]  /*9cab0*/  PRMT R0, R15, 0x7632, R0 ;  /* 0x000076320f007816 */ /* 0x000fe40000000000 */
[----:B------:R-:W3:Y:S04]  /*9cac0*/  LDL.LU R15, [R1+0x10] ;  /* 0x00001000010f7983 */ /* 0x000ee80000300800 */
[----:B------:R-:W-:Y:S04]  /*9cad0*/  @P0 STG.E.U16 [R18.64], R6 ;  /* 0x0000000612000986 */ /* 0x000fe8000c101504 */
[----:B------:R0:W-:Y:S02]  /*9cae0*/  @P2 STG.E.U16 [R22.64], R17 ;  /* 0x0000001116002986 */ /* 0x0001e4000c101504 */
[----:B0-----:R-:W-:-:S02]  /*9caf0*/  PRMT R22, R6, 0x7632, R22 ;  /* 0x0000763206167816 */ /* 0x001fc40000000016 */
[----:B------:R-:W3:Y:S01]  /*9cb00*/  LDL.LU R6, [R1+0x287c] ;  /* 0x00287c0001067983 */ /* 0x000ee20000300800 */
[----:B------:R-:W-:Y:S01]  /*9cb10*/  ISETP.LT.AND P1, PT, R29, c[0x0][0x178], !P6 ;  /* 0x00005e001d007a0c */ /* 0x000fe20007721270 */
[----:B------:R-:W-:Y:S01]  /*9cb20*/  IMAD.WIDE R24, R16, 0x2, R10 ;  /* 0x0000000210187825 */ /* 0x000fe200078e020a */
[----:B------:R-:W-:Y:S02]  /*9cb30*/  ISETP.LT.AND P4, PT, R28, c[0x0][0x178], !P6 ;  /* 0x00005e001c007a0c */ /* 0x000fe40007781270 */
[----:B------:R-:W-:Y:S02]  /*9cb40*/  PRMT R26, R27, 0x7632, R26 ;  /* 0x000076321b1a7816 */ /* 0x000fe4000000001a */
[----:B------:R-:W-:Y:S02]  /*9cb50*/  ISETP.LT.AND P6, PT, R14, c[0x0][0x178], !P6 ;  /* 0x00005e000e007a0c */ /* 0x000fe400077c1270 */
[----:B------:R-:W-:Y:S01]  /*9cb60*/  ISETP.LT.AND P0, PT, R5, c[0x0][0x178], !P5 ;  /* 0x00005e0005007a0c */ /* 0x000fe20006f01270 */
[C---:B------:R-:W-:Y:S01]  /*9cb70*/  IMAD.WIDE R18, R16.reuse, 0x2, R8 ;  /* 0x0000000210127825 */ /* 0x040fe200078e0208 */
[----:B------:R-:W-:-:S03]  /*9cb80*/  IADD3 R17, R16, c[0x0][0x198], RZ ;  /* 0x0000660010117a10 */ /* 0x000fc60007ffe0ff */
[----:B------:R0:W-:Y:S01]  /*9cb90*/  @P1 STG.E.U16 [R24.64], R26 ;  /* 0x0000001a18001986 */ /* 0x0001e2000c101504 */
[----:B------:R-:W-:-:S03]  /*9cba0*/  ISETP.LT.AND P1, PT, R29, c[0x0][0x178], !P5 ;  /* 0x00005e001d007a0c */ /* 0x000fc60006f21270 */
[----:B------:R1:W-:Y:S01]  /*9cbb0*/  @P4 STG.E.U16 [R18.64], R0 ;  /* 0x0000000012004986 */ /* 0x0003e2000c101504 */
[----:B----4-:R-:W-:Y:S01]  /*9cbc0*/  ISETP.GE.AND P2, PT, R7, c[0x0][0x17c], PT ;  /* 0x00005f0007007a0c */ /* 0x010fe20003f46270 */
[----:B0-----:R-:W-:-:S04]  /*9cbd0*/  IMAD.WIDE R24, R16, 0x2, R2 ;  /* 0x0000000210187825 */ /* 0x001fc800078e0202 */
[C---:B-1----:R-:W-:Y:S01]  /*9cbe0*/  IMAD.WIDE R18, R17.reuse, 0x2, R20 ;  /* 0x0000000211127825 */ /* 0x042fe200078e0214 */
[----:B------:R-:W-:Y:S03]  /*9cbf0*/  @P6 STG.E.U16 [R24.64], R22 ;  /* 0x0000001618006986 */ /* 0x000fe6000c101504 */
[----:B------:R-:W-:Y:S01]  /*9cc00*/  IMAD.WIDE R26, R17, 0x2, R10 ;  /* 0x00000002111a7825 */ /* 0x000fe200078e020a */
[----:B------:R0:W-:Y:S01]  /*9cc10*/  @P0 STG.E.U16 [R18.64], R13 ;  /* 0x0000000d12000986 */ /* 0x0001e2000c101504 */
[----:B------:R-:W-:-:S03]  /*9cc20*/  PRMT R0, R13, 0x7632, R0 ;  /* 0x000076320d007816 */ /* 0x000fc60000000000 */
[----:B0-----:R-:W4:Y:S04]  /*9cc30*/  LDL.LU R13, [R1+0x70] ;  /* 0x00007000010d7983 */ /* 0x001f280000300800 */
[----:B------:R-:W4:Y:S04]  /*9cc40*/  LDL.LU R7, [R1+0x40] ;  /* 0x0000400001077983 */ /* 0x000f280000300800 */
[----:B--2---:R-:W-:Y:S01]  /*9cc50*/  @P1 STG.E.U16 [R26.64], R4 ;  /* 0x000000041a001986 */ /* 0x004fe2000c101504 */
[----:B---3--:R-:W-:-:S03]  /*9cc60*/  ISETP.GE.AND P1, PT, R6, c[0x0][0x17c], PT ;  /* 0x00005f0006007a0c */ /* 0x008fc60003f26270 */
[----:B------:R-:W2:Y:S01]  /*9cc70*/  LDL.LU R6, [R1+0x2880] ;  /* 0x0028800001067983 */ /* 0x000ea20000300800 */
[----:B------:R-:W-:Y:S02]  /*9cc80*/  ISETP.LT.AND P4, PT, R28, c[0x0][0x178], !P5 ;  /* 0x00005e001c007a0c */ /* 0x000fe40006f81270 */
[----:B------:R-:W-:Y:S02]  /*9cc90*/  ISETP.LT.AND P5, PT, R14, c[0x0][0x178], !P5 ;  /* 0x00005e000e007a0c */ /* 0x000fe40006fa1270 */
[----:B------:R-:W-:Y:S02]  /*9cca0*/  ISETP.LT.AND P6, PT, R5, c[0x0][0x178], !P3 ;  /* 0x00005e0005007a0c */ /* 0x000fe40005fc1270 */
[C---:B------:R-:W-:Y:S01]  /*9ccb0*/  IADD3 R16, R17.reuse, c[0x0][0x198], RZ ;  /* 0x0000660011107a10 */ /* 0x040fe20007ffe0ff */
[----:B------:R-:W-:-:S04]  /*9ccc0*/  IMAD.WIDE R18, R17, 0x2, R8 ;  /* 0x0000000211127825 */ /* 0x000fc800078e0208 */
[----:B------:R-:W-:-:S04]  /*9ccd0*/  IMAD.WIDE R22, R17, 0x2, R2 ;  /* 0x0000000211167825 */ /* 0x000fc800078e0202 */
[----:B------:R-:W-:Y:S01]  /*9cce0*/  IMAD.WIDE R24, R16, 0x2, R20 ;  /* 0x0000000210187825 */ /* 0x000fe200078e0214 */
[----:B------:R-:W-:Y:S04]  /*9ccf0*/  @P4 STG.E.U16 [R18.64], R15 ;  /* 0x0000000f12004986 */ /* 0x000fe8000c101504 */
[----:B------:R-:W-:Y:S04]  /*9cd00*/  @P5 STG.E.U16 [R22.64], R12 ;  /* 0x0000000c16005986 */ /* 0x000fe8000c101504 */
[----:B------:R0:W-:Y:S01]  /*9cd10*/  @P6 STG.E.U16 [R24.64], R0 ;  /* 0x0000000018006986 */ /* 0x0001e2000c101504 */
[----:B------:R-:W-:-:S02]  /*9cd20*/  ISETP.LT.AND P0, PT, R29, c[0x0][0x178], !P3 ;  /* 0x00005e001d007a0c */ /* 0x000fc40005f01270 */
[----:B0-----:R-:W-:Y:S02]  /*9cd30*/  PRMT R0, R4, 0x7632, R0 ;  /* 0x0000763204007816 */ /* 0x001fe40000000000 */
[----:B------:R-:W3:Y:S04]  /*9cd40*/  LDL.LU R4, [R1+0x2a9c] ;  /* 0x002a9c0001047983 */ /* 0x000ee80000300800 */
[----:B------:R-:W3:Y:S04]  /*9cd50*/  LDL.LU R26, [R1+0x30] ;  /* 0x00003000011a7983 */ /* 0x000ee80000300800 */
[----:B------:R-:W3:Y:S04]  /*9cd60*/  LDL.LU R27, [R1] ;  /* 0x00000000011b7983 */ /* 0x000ee80000300800 */
[----:B------:R-:W3:Y:S01]  /*9cd70*/  LDL.LU R24, [R1+0x2884] ;  /* 0x0028840001187983 */ /* 0x000ee20000300800 */
[----:B------:R-:W-:Y:S01]  /*9cd80*/  IMAD.WIDE R22, R16, 0x2, R10 ;  /* 0x0000000210167825 */ /* 0x000fe200078e020a */
[----:B------:R-:W-:-:S04]  /*9cd90*/  PRMT R12, R15, 0x7632, R12 ;  /* 0x000076320f0c7816 */ /* 0x000fc8000000000c */
[----:B------:R0:W-:Y:S01]  /*9cda0*/  @P0 STG.E.U16 [R22.64], R0 ;  /* 0x0000000016000986 */ /* 0x0001e2000c101504 */
[----:B--2---:R-:W-:-:S03]  /*9cdb0*/  ISETP.GE.AND P0, PT, R6, c[0x0][0x17c], PT ;  /* 0x00005f0006007a0c */ /* 0x004fc60003f06270 */
[----:B------:R-:W2:Y:S04]  /*9cdc0*/  LDL.LU R6, [R1+0x90] ;  /* 0x0000900001067983 */ /* 0x000ea80000300800 */
[----:B------:R-:W2:Y:S01]  /*9cdd0*/  LDL.LU R15, [R1+0x80] ;  /* 0x00008000010f7983 */ /* 0x000ea20000300800 */
[----:B------:R-:W-:Y:S02]  /*9cde0*/  ISETP.LT.AND P4, PT, R28, c[0x0][0x178], !P3 ;  /* 0x00005e001c007a0c */ /* 0x000fe40005f81270 */
[----:B------:R-:W-:Y:S01]  /*9cdf0*/  ISETP.LT.AND P3, PT, R14, c[0x0][0x178], !P3 ;  /* 0x00005e000e007a0c */ /* 0x000fe20005f61270 */
[C---:B------:R-:W-:Y:S01]  /*9ce00*/  IMAD.WIDE R18, R16.reuse, 0x2, R8 ;  /* 0x0000000210127825 */ /* 0x040fe200078e0208 */
[----:B------:R-:W-:Y:S02]  /*9ce10*/  ISETP.LT.AND P5, PT, R5, c[0x0][0x178], !P2 ;  /* 0x00005e0005007a0c */ /* 0x000fe400057a1270 */
[C---:B0-----:R-:W-:Y:S01]  /*9ce20*/  IADD3 R0, R16.reuse, c[0x0][0x198], RZ ;  /* 0x0000660010007a10 */ /* 0x041fe20007ffe0ff */
[----:B------:R-:W-:Y:S01]  /*9ce30*/  IMAD.WIDE R16, R16, 0x2, R2 ;  /* 0x0000000210107825 */ /* 0x000fe200078e0202 */
[----:B------:R-:W-:-:S05]  /*9ce40*/  ISETP.LT.AND P6, PT, R29, c[0x0][0x178], !P2 ;  /* 0x00005e001d007a0c */ /* 0x000fca00057c1270 */
[----:B------:R0:W-:Y:S01]  /*9ce50*/  @P4 STG.E.U16 [R18.64], R12 ;  /* 0x0000000c12004986 */ /* 0x0001e2000c101504 */
[----:B------:R-:W-:Y:S02]  /*9ce60*/  ISETP.LT.AND P4, PT, R28, c[0x0][0x178], !P2 ;  /* 0x00005e001c007a0c */ /* 0x000fe40005781270 */
[----:B------:R-:W-:Y:S01]  /*9ce70*/  ISETP.LT.AND P2, PT, R14, c[0x0][0x178], !P2 ;  /* 0x00005e000e007a0c */ /* 0x000fe20005741270 */
[----:B------:R-:W-:Y:S01]  /*9ce80*/  IMAD.WIDE R22, R0, 0x2, R10 ;  /* 0x0000000200167825 */ /* 0x000fe200078e020a */
[----:B0-----:R-:W-:-:S03]  /*9ce90*/  PRMT R12, R12, 0x7632, R12 ;  /* 0x000076320c0c7816 */ /* 0x001fc6000000000c */
[----:B------:R-:W-:Y:S02]  /*9cea0*/  IMAD.WIDE R18, R0, 0x2, R20 ;  /* 0x0000000200127825 */ /* 0x000fe400078e0214 */
[----:B------:R0:W-:Y:S01]  /*9ceb0*/  @P3 STG.E.U16 [R16.64], R12 ;  /* 0x0000000c10003986 */ /* 0x0001e2000c101504 */
[----:B------:R-:W-:-:S03]  /*9cec0*/  ISETP.LT.AND P3, PT, R29, c[0x0][0x178], !P1 ;  /* 0x00005e001d007a0c */ /* 0x000fc60004f61270 */
[----:B----4-:R1:W-:Y:S01]  /*9ced0*/  @P5 STG.E.U16 [R18.64], R13 ;  /* 0x0000000d12005986 */ /* 0x0103e2000c101504 */
[----:B------:R-:W-:-:S03]  /*9cee0*/  ISETP.LT.AND P5, PT, R5, c[0x0][0x178], !P1 ;  /* 0x00005e0005007a0c */ /* 0x000fc60004fa1270 */
[----:B------:R4:W-:Y:S01]  /*9cef0*/  @P6 STG.E.U16 [R22.64], R7 ;  /* 0x0000000716006986 */ /* 0x0009e2000c101504 */
[C---:B0-----:R-:W-:Y:S01]  /*9cf00*/  IMAD.WIDE R16, R0.reuse, 0x2, R8 ;  /* 0x0000000200107825 */ /* 0x041fe200078e0208 */
[----:B-1----:R-:W-:-:S04]  /*9cf10*/  IADD3 R19, R0, c[0x0][0x198], RZ ;  /* 0x0000660000137a10 */ /* 0x002fc80007ffe0ff */
[----:B---3--:R0:W-:Y:S01]  /*9cf20*/  @P4 STG.E.U16 [R16.64], R26 ;  /* 0x0000001a10004986 */ /* 0x0081e2000c101504 */
[----:B------:R-:W-:Y:S01]  /*9cf30*/  ISETP.GE.AND P6, PT, R24, c[0x0][0x17c], PT ;  /* 0x00005f0018007a0c */ /* 0x000fe20003fc6270 */
[----:B----4-:R-:W-:Y:S01]  /*9cf40*/  IMAD.WIDE R22, R0, 0x2, R2 ;  /* 0x0000000200167825 */ /* 0x010fe200078e0202 */
[----:B------:R-:W-:Y:S02]  /*9cf50*/  PRMT R0, R13, 0x7632, R0 ;  /* 0x000076320d007816 */ /* 0x000fe40000000000 */
[----:B------:R-:W-:Y:S01]  /*9cf60*/  PRMT R12, R7, 0x7632, R12 ;  /* 0x00007632070c7816 */ /* 0x000fe2000000000c */
[C---:B------:R-:W-:Y:S01]  /*9cf70*/  IMAD.WIDE R24, R19.reuse, 0x2, R20 ;  /* 0x0000000213187825 */ /* 0x040fe200078e0214 */
[----:B------:R1:W-:Y:S01]  /*9cf80*/  @P2 STG.E.U16 [R22.64], R27 ;  /* 0x0000001b16002986 */ /* 0x0003e2000c101504 */
[----:B------:R-:W-:Y:S02]  /*9cf90*/  ISETP.LT.AND P2, PT, R28, c[0x0][0x178], !P1 ;  /* 0x00005e001c007a0c */ /* 0x000fe40004f41270 */
[----:B0-----:R-:W-:Y:S01]  /*9cfa0*/  IMAD.WIDE R16, R19, 0x2, R10 ;  /* 0x0000000213107825 */ /* 0x001fe200078e020a */
[----:B------:R0:W-:Y:S01]  /*9cfb0*/  @P5 STG.E.U16 [R24.64], R0 ;  /* 0x0000000018005986 */ /* 0x0001e2000c101504 */
[----:B------:R-:W-:-:S02]  /*9cfc0*/  ISETP.LT.AND P1, PT, R14, c[0x0][0x178], !P1 ;  /* 0x00005e000e007a0c */ /* 0x000fc40004f21270 */
[----:B------:R-:W-:Y:S01]  /*9cfd0*/  ISETP.LT.AND P4, PT, R5, c[0x0][0x178], !P0 ;  /* 0x00005e0005007a0c */ /* 0x000fe20004781270 */
[----:B------:R3:W-:Y:S01]  /*9cfe0*/  @P3 STG.E.U16 [R16.64], R12 ;  /* 0x0000000c10003986 */ /* 0x0007e2000c101504 */
[----:B------:R-:W-:Y:S02]  /*9cff0*/  ISETP.LT.AND P3, PT, R29, c[0x0][0x178], !P0 ;  /* 0x00005e001d007a0c */ /* 0x000fe40004761270 */
[C---:B------:R-:W-:Y:S01]  /*9d000*/  IADD3 R18, R19.reuse, c[0x0][0x198], RZ ;  /* 0x0000660013127a10 */ /* 0x040fe20007ffe0ff */
[----:B-1----:R-:W-:Y:S01]  /*9d010*/  IMAD.WIDE R22, R19, 0x2, R2 ;  /* 0x0000000213167825 */ /* 0x002fe200078e0202 */
[----:B------:R-:W4:Y:S01]  /*9d020*/  LDL.LU R13, [R1+0x2888] ;  /* 0x00288800010d7983 */ /* 0x000f220000300800 */
[----:B0-----:R-:W-:Y:S02]  /*9d030*/  PRMT R0, R26, 0x7632, R0 ;  /* 0x000076321a007816 */ /* 0x001fe40000000000 */
[----:B------:R-:W-:Y:S01]  /*9d040*/  IMAD.WIDE R24, R18, 0x2, R20 ;  /* 0x0000000212187825 */ /* 0x000fe200078e0214 */
[----:B------:R-:W4:Y:S01]  /*9d050*/  LDL.LU R5, [R1+0x288c] ;  /* 0x00288c0001057983 */ /* 0x000f220000300800 */
[----:B---3--:R-:W-:-:S02]  /*9d060*/  PRMT R12, R27, 0x7632, R12 ;  /* 0x000076321b0c7816 */ /* 0x008fc4000000000c */
[----:B------:R-:W-:Y:S01]  /*9d070*/  IMAD.WIDE R16, R19, 0x2, R8 ;  /* 0x0000000213107825 */ /* 0x000fe200078e0208 */
[----:B------:R-:W3:Y:S03]  /*9d080*/  LDL.LU R7, [R1+0x50] ;  /* 0x0000500001077983 */ /* 0x000ee60000300800 */
[----:B------:R-:W-:Y:S01]  /*9d090*/  IMAD.WIDE R26, R18, 0x2, R10 ;  /* 0x00000002121a7825 */ /* 0x000fe200078e020a */
[----:B------:R-:W-:Y:S04]  /*9d0a0*/  @P2 STG.E.U16 [R16.64], R0 ;  /* 0x0000000010002986 */ /* 0x000fe8000c101504 */
[----:B------:R-:W-:Y:S04]  /*9d0b0*/  @P1 STG.E.U16 [R22.64], R12 ;  /* 0x0000000c16001986 */ /* 0x000fe8000c101504 */
[----:B--2---:R-:W-:Y:S04]  /*9d0c0*/  @P4 STG.E.U16 [R24.64], R6 ;  /* 0x0000000618004986 */ /* 0x004fe8000c101504 */
[----:B------:R0:W-:Y:S04]  /*9d0d0*/  @P3 STG.E.U16 [R26.64], R15 ;  /* 0x0000000f1a003986 */ /* 0x0001e8000c101504 */
[----:B0-----:R-:W2:Y:S01]  /*9d0e0*/  LDL R27, [R1+0xfd8] ;  /* 0x000fd800011b7983 */ /* 0x001ea20000100800 */
[----:B------:R-:W-:-:S02]  /*9d0f0*/  ISETP.LT.AND P4, PT, R28, c[0x0][0x178], !P0 ;  /* 0x00005e001c007a0c */ /* 0x000fc40004781270 */
[----:B------:R-:W-:Y:S02]  /*9d100*/  ISETP.LT.AND P0, PT, R14, c[0x0][0x178], !P0 ;  /* 0x00005e000e007a0c */ /* 0x000fe40004701270 */
[----:B------:R-:W-:Y:S02]  /*9d110*/  ISETP.LT.AND P2, PT, R29, c[0x0][0x178], !P6 ;  /* 0x00005e001d007a0c */ /* 0x000fe40007741270 */
[C---:B------:R-:W-:Y:S01]  /*9d120*/  IADD3 R0, R18.reuse, c[0x0][0x198], RZ ;  /* 0x0000660012007a10 */ /* 0x040fe20007ffe0ff */
[----:B------:R-:W-:Y:S01]  /*9d130*/  IMAD.WIDE R16, R18, 0x2, R8 ;  /* 0x0000000212107825 */ /* 0x000fe200078e0208 */
[----:B------:R-:W-:-:S03]  /*9d140*/  PRMT R12, R6, 0x7632, R12 ;  /* 0x00007632060c7816 */ /* 0x000fc6000000000c */
[----:B------:R-:W-:Y:S01]  /*9d150*/  IMAD.WIDE R18, R18, 0x2, R2 ;  /* 0x0000000212127825 */ /* 0x000fe200078e0202 */
[----:B------:R-:W-:-:S03]  /*9d160*/  PRMT R26, R15, 0x7632, R26 ;  /* 0x000076320f1a7816 */ /* 0x000fc6000000001a */
[----:B------:R-:W-:-:S04]  /*9d170*/  IMAD.WIDE R22, R0, 0x2, R20 ;  /* 0x0000000200167825 */ /* 0x000fc800078e0214 */
[----:B------:R-:W-:Y:S01]  /*9d180*/  IMAD.WIDE R24, R0, 0x2, R10 ;  /* 0x0000000200187825 */ /* 0x000fe200078e020a */
[----:B----4-:R-:W-:Y:S02]  /*9d190*/  ISETP.GE.AND P5, PT, R13, c[0x0][0x17c], PT ;  /* 0x00005f000d007a0c */ /* 0x010fe40003fa6270 */
[----:B------:R-:W-:Y:S02]  /*9d1a0*/  ISETP.GE.AND P3, PT, R5, c[0x0][0x17c], PT ;  /* 0x00005f0005007a0c */ /* 0x000fe40003f66270 */
[----:B------:R-:W4:Y:S04]  /*9d1b0*/  LDL.LU R5, [R1+0x3d0] ;  /* 0x0003d00001057983 */ /* 0x000f280000300800 */
[----:B---3--:R-:W-:Y:S04]  /*9d1c0*/  @P4 STG.E.U16 [R16.64], R7 ;  /* 0x0000000710004986 */ /* 0x008fe8000c101504 */
[----:B------:R-:W-:Y:S04]  /*9d1d0*/  @P0 STG.E.U16 [R18.64], R4 ;  /* 0x0000000412000986 */ /* 0x000fe8000c101504 */
[----:B------:R-:W3:Y:S04]  /*9d1e0*/  LDL.LU R13, [R1+0x3b0] ;  /* 0x0003b000010d7983 */ /* 0x000ee80000300800 */
[----:B------:R-:W3:Y:S01]  /*9d1f0*/  LDL.LU R6, [R1+0x2890] ;  /* 0x0028900001067983 */ /* 0x000ee20000300800 */
[----:B--2---:R-:W-:-:S13]  /*9d200*/  ISETP.LT.AND P1, PT, R27, c[0x0][0x178], !P6 ;  /* 0x00005e001b007a0c */ /* 0x004fda0007721270 */
[----:B------:R0:W-:Y:S04]  /*9d210*/  @P1 STG.E.U16 [R22.64], R12 ;  /* 0x0000000c16001986 */ /* 0x0001e8000c101504 */
[----:B------:R1:W-:Y:S01]  /*9d220*/  @P2 STG.E.U16 [R24.64], R26 ;  /* 0x0000001a18002986 */ /* 0x0003e2000c101504 */
[----:B0-----:R-:W-:-:S03]  /*9d230*/  PRMT R22, R7, 0x7632, R22 ;  /* 0x0000763207167816 */ /* 0x001fc60000000016 */
[----:B-1----:R-:W2:Y:S04]  /*9d240*/  LDL.LU R26, [R1+0x3c0] ;  /* 0x0003c000011a7983 */ /* 0x002ea80000300800 */
[----:B------:R-:W2:Y:S01]  /*9d250*/  LDL.LU R7, [R1+0x2894] ;  /* 0x0028940001077983 */ /* 0x000ea20000300800 */
[----:B------:R-:W-:Y:S02]  /*9d260*/  ISETP.LT.AND P4, PT, R28, c[0x0][0x178], !P6 ;  /* 0x00005e001c007a0c */ /* 0x000fe40007781270 */
[----:B------:R-:W-:Y:S01]  /*9d270*/  ISETP.LT.AND P6, PT, R14, c[0x0][0x178], !P6 ;  /* 0x00005e000e007a0c */ /* 0x000fe200077c1270 */
[----:B------:R-:W-:Y:S01]  /*9d280*/  IMAD.WIDE R16, R0, 0x2, R8 ;  /* 0x0000000200107825 */ /* 0x000fe200078e0208 */
[----:B------:R-:W-:Y:S01]  /*9d290*/  ISETP.LT.AND P0, PT, R27, c[0x0][0x178], !P5 ;  /* 0x00005e001b007a0c */ /* 0x000fe20006f01270 */
[----:B------:R-:W2:Y:S01]  /*9d2a0*/  LDL.LU R15, [R1+0x2898] ;  /* 0x00289800010f7983 */ /* 0x000ea20000300800 */
[----:B------:R-:W-:-:S02]  /*9d2b0*/  ISETP.LT.AND P1, PT, R29, c[0x0][0x178], !P5 ;  /* 0x00005e001d007a0c */ /* 0x000fc40006f21270 */
[C---:B------:R-:W-:Y:S01]  /*9d2c0*/  IADD3 R12, R0.reuse, c[0x0][0x198], RZ ;  /* 0x00006600000c7a10 */ /* 0x040fe20007ffe0ff */
[----:B------:R-:W-:Y:S01]  /*9d2d0*/  IMAD.WIDE R18, R0, 0x2, R2 ;  /* 0x0000000200127825 */ /* 0x000fe200078e0202 */
[----:B------:R-:W-:-:S03]  /*9d2e0*/  PRMT R4, R4, 0x7632, R4 ;  /* 0x0000763204047816 */ /* 0x000fc60000000004 */
[----:B------:R0:W-:Y:S04]  /*9d2f0*/  @P4 STG.E.U16 [R16.64], R22 ;  /* 0x0000001610004986 */ /* 0x0001e8000c101504 */
[----:B------:R1:W-:Y:S01]  /*9d300*/  @P6 STG.E.U16 [R18.64], R4 ;  /* 0x0000000412006986 */ /* 0x0003e2000c101504 */
[----:B0-----:R-:W-:-:S04]  /*9d310*/  IMAD.WIDE R16, R12, 0x2, R20 ;  /* 0x000000020c107825 */ /* 0x001fc800078e0214 */
[----:B------:R-:W-:Y:S01]  /*9d320*/  IMAD.WIDE R22, R12, 0x2, R10 ;  /* 0x000000020c167825 */ /* 0x000fe200078e020a */
[----:B----4-:R0:W-:Y:S01]  /*9d330*/  @P0 STG.E.U16 [R16.64], R5 ;  /* 0x0000000510000986 */ /* 0x0101e2000c101504 */
[----:B-1----:R-:W-:-:S03]  /*9d340*/  PRMT R4, R5, 0x7632, R4 ;  /* 0x0000763205047816 */ /* 0x002fc60000000004 */
[----:B---3--:R1:W-:Y:S01]  /*9d350*/  @P1 STG.E.U16 [R22.64], R13 ;  /* 0x0000000d16001986 */ /* 0x0083e2000c101504 */
[----:B------:R-:W-:-:S03]  /*9d360*/  ISETP.GE.AND P2, PT, R6, c[0x0][0x17c], PT ;  /* 0x00005f0006007a0c */ /* 0x000fc60003f46270 */
[----:B------:R-:W3:Y:S04]  /*9d370*/  LDL.LU R6, [R1+0x64] ;  /* 0x0000640001067983 */ /* 0x000ee80000300800 */
[----:B0-----:R-:W4:Y:S01]  /*9d380*/  LDL.LU R5, [R1+0x24] ;  /* 0x0000240001057983 */ /* 0x001f220000300800 */
[----:B--2---:R-:W-:-:S03]  /*9d390*/  ISETP.GE.AND P1, PT, R7, c[0x0][0x17c], PT ;  /* 0x00005f0007007a0c */ /* 0x004fc60003f26270 */
[----:B------:R-:W2:Y:S01]  /*9d3a0*/  LDL.LU R7, [R1+0x2a98] ;  /* 0x002a980001077983 */ /* 0x000ea20000300800 */
[----:B------:R-:W-:Y:S02]  /*9d3b0*/  ISETP.LT.AND P4, PT, R28, c[0x0][0x178], !P5 ;  /* 0x00005e001c007a0c */ /* 0x000fe40006f81270 */
[----:B------:R-:W-:Y:S01]  /*9d3c0*/  ISETP.LT.AND P5, PT, R14, c[0x0][0x178], !P5 ;  /* 0x00005e000e007a0c */ /* 0x000fe20006fa1270 */
[C---:B------:R-:W-:Y:S01]  /*9d3d0*/  IMAD.WIDE R16, R12.reuse, 0x2, R8 ;  /* 0x000000020c107825 */ /* 0x040fe200078e0208 */
[----:B------:R-:W-:Y:S02]  /*9d3e0*/  ISETP.LT.AND P6, PT, R27, c[0x0][0x178], !P3 ;  /* 0x00005e001b007a0c */ /* 0x000fe40005fc1270 */
[C---:B------:R-:W-:Y:S01]  /*9d3f0*/  IADD3 R0, R12.reuse, c[0x0][0x198], RZ ;  /* 0x000066000c007a10 */ /* 0x040fe20007ffe0ff */
[----:B------:R-:W-:Y:S01]  /*9d400*/  IMAD.WIDE R18, R12, 0x2, R2 ;  /* 0x000000020c127825 */ /* 0x000fe200078e0202 */
[----:B------:R-:W-:-:S03]  /*9d410*/  ISETP.LT.AND P0, PT, R29, c[0x0][0x178], !P3 ;  /* 0x00005e001d007a0c */ /* 0x000fc60005f01270 */
[----:B-1----:R-:W-:Y:S02]  /*9d420*/  IMAD.WIDE R22, R0, 0x2, R20 ;  /* 0x0000000200167825 */ /* 0x002fe400078e0214 */
[----:B------:R0:W-:Y:S01]  /*9d430*/  @P4 STG.E.U16 [R16.64], R26 ;  /* 0x0000001a10004986 */ /* 0x0001e2000c101504 */
[----:B------:R-:W-:Y:S02]  /*9d440*/  ISETP.LT.AND P4, PT, R28, c[0x0][0x178], !P3 ;  /* 0x00005e001c007a0c */ /* 0x000fe40005f81270 */
[----:B------:R-:W-:Y:S01]  /*9d450*/  PRMT R12, R26, 0x7632, R12 ;  /* 0x000076321a0c7816 */ /* 0x000fe2000000000c */
[C---:B0-----:R-:W-:Y:S01]  /*9d460*/  IMAD.WIDE R16, R0.reuse, 0x2, R8 ;  /* 0x0000000200107825 */ /* 0x041fe200078e0208 */
[----:B--2---:R0:W-:Y:S04]  /*9d470*/  @P5 STG.E.U16 [R18.64], R7 ;  /* 0x0000000712005986 */ /* 0x0041e8000c101504 */
[----:B------:R1:W-:Y:S01]  /*9d480*/  @P6 STG.E.U16 [R22.64], R4 ;  /* 0x0000000416006986 */ /* 0x0003e2000c101504 */
[----:B0-----:R-:W-:Y:S01]  /*9d490*/  IMAD.WIDE R18, R0, 0x2, R10 ;  /* 0x0000000200127825 */ /* 0x001fe200078e020a */
[----:B-1----:R-:W-:-:S02]  /*9d4a0*/  PRMT R4, R13, 0x7632, R4 ;  /* 0x000076320d047816 */ /* 0x002fc40000000004 */
[----:B------:R-:W2:Y:S04]  /*9d4b0*/  LDL.LU R13, [R1+0x2a94] ;  /* 0x002a9400010d7983 */ /* 0x000ea80000300800 */
[----:B------:R-:W-:Y:S01]  /*9d4c0*/  @P0 STG.E.U16 [R18.64], R4 ;  /* 0x0000000412000986 */ /* 0x000fe2000c101504 */
[----:B------:R-:W-:-:S03]  /*9d4d0*/  ISETP.GE.AND P0, PT, R15, c[0x0][0x17c], PT ;  /* 0x00005f000f007a0c */ /* 0x000fc60003f06270 */
[----:B------:R0:W-:Y:S04]  /*9d4e0*/  @P4 STG.E.U16 [R16.64], R12 ;  /* 0x0000000c10004986 */ /* 0x0001e8000c101504 */
[----:B------:R-:W2:Y:S01]  /*9d4f0*/  LDL.LU R15, [R1+0x289c] ;  /* 0x00289c00010f7983 */ /* 0x000ea20000300800 */
[----:B0-----:R-:W-:-:S03]  /*9d500*/  PRMT R12, R7, 0x7632, R12 ;  /* 0x00007632070c7816 */ /* 0x001fc6000000000c */
[----:B------:R-:W2:Y:S01]  /*9d510*/  LDL.LU R7, [R1+0x44] ;  /* 0x0000440001077983 */ /* 0x000ea20000300800 */
[----:B------:R-:W-:Y:S02]  /*9d520*/  ISETP.LT.AND P3, PT, R14, c[0x0][0x178], !P3 ;  /* 0x00005e000e007a0c */ /* 0x000fe40005f61270 */
[----:B------:R-:W-:Y:S02]  /*9d530*/  ISETP.LT.AND P5, PT, R27, c[0x0][0x178], !P2 ;  /* 0x00005e001b007a0c */ /* 0x000fe400057a1270 */
[C---:B------:R-:W-:Y:S02]  /*9d540*/  IADD3 R4, R0.reuse, c[0x0][0x198], RZ ;  /* 0x0000660000047a10 */ /* 0x040fe40007ffe0ff */
[----:B------:R-:W-:Y:S01]  /*9d550*/  ISETP.LT.AND P6, PT, R29, c[0x0][0x178], !P2 ;  /* 0x00005e001d007a0c */ /* 0x000fe200057c1270 */
[----:B------:R-:W-:Y:S01]  /*9d560*/  IMAD.WIDE R16, R0, 0x2, R2 ;  /* 0x0000000200107825 */ /* 0x000fe200078e0202 */
[----:B------:R-:W-:Y:S02]  /*9d570*/  ISETP.LT.AND P4, PT, R28, c[0x0][0x178], !P2 ;  /* 0x00005e001c007a0c */ /* 0x000fe40005781270 */
[----:B------:R-:W-:Y:S01]  /*9d580*/  ISETP.LT.AND P2, PT, R14, c[0x0][0x178], !P2 ;  /* 0x00005e000e007a0c */ /* 0x000fe20005741270 */
[----:B--2---:R0:W-:Y:S04]  /*9d590*/  STL [R1+0x2a90], R7 ;  /* 0x002a900701007387 */ /* 0x0041e80000100800 */
[----:B0-----:R-:W2:Y:S01]  /*9d5a0*/  LDL.LU R7, [R1+0x14] ;  /* 0x0000140001077983 */ /* 0x001ea20000300800 */
[----:B------:R-:W-:-:S03]  /*9d5b0*/  IMAD.WIDE R18, R4, 0x2, R20 ;  /* 0x0000000204127825 */ /* 0x000fc600078e0214 */
[----:B------:R0:W-:Y:S01]  /*9d5c0*/  @P3 STG.E.U16 [R16.64], R12 ;  /* 0x0000000c10003986 */ /* 0x0001e2000c101504 */
[C---:B------:R-:W-:Y:S01]  /*9d5d0*/  IMAD.WIDE R22, R4.reuse, 0x2, R10 ;  /* 0x0000000204167825 */ /* 0x040fe200078e020a */
[----:B------:R-:W-:Y:S02]  /*9d5e0*/  ISETP.LT.AND P3, PT, R29, c[0x0][0x178], !P1 ;  /* 0x00005e001d007a0c */ /* 0x000fe40004f61270 */
[----:B---3--:R1:W-:Y:S01]  /*9d5f0*/  @P5 STG.E.U16 [R18.64], R6 ;  /* 0x0000000612005986 */ /* 0x0083e2000c101504 */
[----:B------:R-:W-:Y:S02]  /*9d600*/  ISETP.LT.AND P5, PT, R27, c[0x0][0x178], !P1 ;  /* 0x00005e001b007a0c */ /* 0x000fe40004fa1270 */
[C---:B------:R-:W-:Y:S01]  /*9d610*/  IADD3 R0, R4.reuse, c[0x0][0x198], RZ ;  /* 0x0000660004007a10 */ /* 0x040fe20007ffe0ff */
[----:B----4-:R3:W-:Y:S01]  /*9d620*/  @P6 STG.E.U16 [R22.64], R5 ;  /* 0x0000000516006986 */ /* 0x0107e2000c101504 */
[----:B0-----:R-:W-:Y:S01]  /*9d630*/  IMAD.WIDE R16, R4, 0x2, R8 ;  /* 0x0000000204107825 */ /* 0x001fe200078e0208 */
[----:B------:R-:W-:-:S02]  /*9d640*/  PRMT R25, R13, 0x7632, R25 ;  /* 0x000076320d197816 */ /* 0x000fc40000000019 */
[----:B------:R-:W4:Y:S01]  /*9d650*/  LDL.LU R26, [R1+0x28a0] ;  /* 0x0028a000011a7983 */ /* 0x000f220000300800 */
[----:B-1----:R-:W-:Y:S01]  /*9d660*/  IMAD.WIDE R18, R4, 0x2, R2 ;  /* 0x0000000204127825 */ /* 0x002fe200078e0202 */
[----:B------:R-:W-:Y:S02]  /*9d670*/  PRMT R4, R6, 0x7632, R4 ;  /* 0x0000763206047816 */ /* 0x000fe40000000004 */
[----:B------:R-:W-:Y:S01]  /*9d680*/  PRMT R12, R5, 0x7632, R12 ;  /* 0x00007632050c7816 */ /* 0x000fe2000000000c */
[----:B---3--:R-:W-:Y:S01]  /*9d690*/  IMAD.WIDE R22, R0, 0x2, R20 ;  /* 0x0000000200167825 */ /* 0x008fe200078e0214 */
[----:B------:R-:W3:Y:S01]  /*9d6a0*/  LDL.LU R6, [R1+0x28a4] ;  /* 0x0028a40001067983 */ /* 0x000ee20000300800 */
[----:B------:R-:W-:-:S03]  /*9d6b0*/  ISETP.GE.AND P6, PT, R15, c[0x0][0x17c], PT ;  /* 0x00005f000f007a0c */ /* 0x000fc60003fc6270 */
[----:B------:R-:W3:Y:S04]  /*9d6c0*/  LDL.LU R5, [R1+0x34] ;  /* 0x0000340001057983 */ /* 0x000ee80000300800 */
[----:B------:R-:W3:Y:S04]  /*9d6d0*/  LDL.LU R15, [R1+0x4] ;  /* 0x00000400010f7983 */ /* 0x000ee80000300800 */
[----:B--2---:R0:W-:Y:S04]  /*9d6e0*/  @P4 STG.E.U16 [R16.64], R7 ;  /* 0x0000000710004986 */ /* 0x0041e8000c101504 */
[----:B------:R-:W-:Y:S01]  /*9d6f0*/  @P2 STG.E.U16 [R18.64], R13 ;  /* 0x0000000d12002986 */ /* 0x000fe2000c101504 */
[----:B------:R-:W-:-:S03]  /*9d700*/  ISETP.LT.AND P2, PT, R28, c[0x0][0x178], !P1 ;  /* 0x00005e001c007a0c */ /* 0x000fc60004f41270 */
[----:B------:R-:W-:Y:S01]  /*9d710*/  @P5 STG.E.U16 [R22.64], R4 ;  /* 0x0000000416005986 */ /* 0x000fe2000c101504 */
[C---:B0-----:R-:W-:Y:S01]  /*9d720*/  IMAD.WIDE R16, R0.reuse, 0x2, R10 ;  /* 0x0000000200107825 */ /* 0x041fe200078e020a */
[----:B------:R-:W-:Y:S02]  /*9d730*/  PRMT R24, R7, 0x7632, R24 ;  /* 0x0000763207187816 */ /* 0x000fe40000000018 */
[----:B------:R-:W2:Y:S04]  /*9d740*/  LDL.LU R7, [R1+0x2a90] ;  /* 0x002a900001077983 */ /* 0x000ea80000300800 */
[----:B------:R0:W-:Y:S02]  /*9d750*/  @P3 STG.E.U16 [R16.64], R12 ;  /* 0x0000000c10003986 */ /* 0x0001e4000c101504 */
[----:B0-----:R-:W-:-:S05]  /*9d760*/  IMAD.WIDE R12, R0, 0x2, R8 ;  /* 0x00000002000c7825 */ /* 0x001fca00078e0208 */
[----:B------:R0:W-:Y:S04]  /*9d770*/  @P2 STG.E.U16 [R12.64], R24 ;  /* 0x000000180c002986 */ /* 0x0001e8000c101504 */
[----:B0-----:R-:W2:Y:S01]  /*9d780*/  LDL.LU R13, [R1+0x74] ;  /* 0x00007400010d7983 */ /* 0x001ea20000300800 */
[----:B------:R-:W-:Y:S02]  /*9d790*/  ISETP.LT.AND P1, PT, R14, c[0x0][0x178], !P1 ;  /* 0x00005e000e007a0c */ /* 0x000fe40004f21270 */
[----:B------:R-:W-:Y:S02]  /*9d7a0*/  ISETP.LT.AND P4, PT, R27, c[0x0][0x178], !P0 ;  /* 0x00005e001b007a0c */ /* 0x000fe40004781270 */
[----:B------:R-:W-:Y:S02]  /*9d7b0*/  ISETP.LT.AND P3, PT, R29, c[0x0][0x178], !P0 ;  /* 0x00005e001d007a0c */ /* 0x000fe40004761270 */
[C---:B------:R-:W-:Y:S01]  /*9d7c0*/  IADD3 R4, R0.reuse, c[0x0][0x198], RZ ;  /* 0x0000660000047a10 */ /* 0x040fe20007ffe0ff */
[----:B------:R-:W-:-:S04]  /*9d7d0*/  IMAD.WIDE R16, R0, 0x2, R2 ;  /* 0x0000000200107825 */ /* 0x000fc800078e0202 */
[----:B------:R-:W-:Y:S01]  /*9d7e0*/  IMAD.WIDE R18, R4, 0x2, R20 ;  /* 0x0000000204127825 */ /* 0x000fe200078e0214 */
[----:B---3--:R-:W-:-:S03]  /*9d7f0*/  ISETP.GE.AND P2, PT, R6, c[0x0][0x17c], PT ;  /* 0x00005f0006007a0c */ /* 0x008fc60003f46270 */
[----:B------:R-:W-:Y:S01]  /*9d800*/  IMAD.WIDE R22, R4, 0x2, R10 ;  /* 0x0000000204167825 */ /* 0x000fe200078e020a */
[----:B------:R0:W-:Y:S01]  /*9d810*/  @P1 STG.E.U16 [R16.64], R25 ;  /* 0x0000001910001986 */ /* 0x0001e2000c101504 */
[----:B----4-:R-:W-:-:S03]  /*9d820*/  ISETP.GE.AND P5, PT, R26, c[0x0][0x17c], PT ;  /* 0x00005f001a007a0c */ /* 0x010fc60003fa6270 */
[----:B------:R-:W3:Y:S01]  /*9d830*/  LDL.LU R6, [R1+0x94] ;  /* 0x0000940001067983 */ /* 0x000ee20000300800 */
[----:B------:R-:W-:-:S03]  /*9d840*/  IADD3 R0, R4, c[0x0][0x198], RZ ;  /* 0x0000660004007a10 */ /* 0x000fc60007ffe0ff */
[----:B------:R-:W4:Y:S01]  /*9d850*/  LDL.LU R26, [R1+0x84] ;  /* 0x00008400011a7983 */ /* 0x000f220000300800 */
[----:B0-----:R-:W-:Y:S01]  /*9d860*/  IMAD.WIDE R16, R4, 0x2, R2 ;  /* 0x0000000204107825 */ /* 0x001fe200078e0202 */
[----:B------:R-:W-:Y:S02]  /*9d870*/  ISETP.LT.AND P1, PT, R27, c[0x0][0x178], !P6 ;  /* 0x00005e001b007a0c */ /* 0x000fe40007721270 */
[----:B--2---:R-:W-:Y:S01]  /*9d880*/  PRMT R25, R7, 0x7632, R25 ;  /* 0x0000763207197816 */ /* 0x004fe20000000019 */
[----:B------:R0:W-:Y:S01]  /*9d890*/  @P4 STG.E.U16 [R18.64], R13 ;  /* 0x0000000d12004986 */ /* 0x0001e2000c101504 */
[----:B------:R-:W-:-:S03]  /*9d8a0*/  PRMT R24, R13, 0x7632, R24 ;  /* 0x000076320d187816 */ /* 0x000fc60000000018 */
[----:B------:R1:W-:Y:S01]  /*9d8b0*/  @P3 STG.E.U16 [R22.64], R7 ;  /* 0x0000000716003986 */ /* 0x0003e2000c101504 */
[----:B0-----:R-:W-:-:S03]  /*9d8c0*/  IMAD.WIDE R12, R4, 0x2, R8 ;  /* 0x00000002040c7825 */ /* 0x001fc600078e0208 */
[----:B-1----:R-:W2:Y:S04]  /*9d8d0*/  LDL.LU R7, [R1+0x54] ;  /* 0x0000540001077983 */ /* 0x002ea80000300800 */
[----:B------:R-:W2:Y:S01]  /*9d8e0*/  LDL.LU R4, [R1+0x28a8] ;  /* 0x0028a80001047983 */ /* 0x000ea20000300800 */
[----:B------:R-:W-:Y:S02]  /*9d8f0*/  ISETP.LT.AND P4, PT, R28, c[0x0][0x178], !P0 ;  /* 0x00005e001c007a0c */ /* 0x000fe40004781270 */
[----:B------:R-:W-:Y:S01]  /*9d900*/  ISETP.LT.AND P0, PT, R14, c[0x0][0x178], !P0 ;  /* 0x00005e000e007a0c */ /* 0x000fe20004701270 */
[----:B------:R-:W-:Y:S01]  /*9d910*/  IMAD.WIDE R18, R0, 0x2, R20 ;  /* 0x0000000200127825 */ /* 0x000fe200078e0214 */
[----:B------:R-:W-:Y:S09]  /*9d920*/  STL [R1+0x2a88], R24 ;  /* 0x002a881801007387 */ /* 0x000ff20000100800 */
[----:B------:R-:W-:Y:S04]  /*9d930*/  @P4 STG.E.U16 [R12.64], R5 ;  /* 0x000000050c004986 */ /* 0x000fe8000c101504 */
[----:B------:R-:W-:Y:S04]  /*9d940*/  @P0 STG.E.U16 [R16.64], R15 ;  /* 0x0000000f10000986 */ /* 0x000fe8000c101504 */
[----:B------:R0:W-:Y:S02]  /*9d950*/  @P1 STG.E.U16 [R18.64], R24 ;  /* 0x0000001812001986 */ /* 0x0001e4000c101504 */
[----:B0-----:R-:W-:-:S02]  /*9d960*/  PRMT R18, R5, 0x7632, R18 ;  /* 0x0000763205127816 */ /* 0x001fc40000000012 */
[----:B------:R-:W4:Y:S04]  /*9d970*/  LDL.LU R5, [R1+0x2a8c] ;  /* 0x002a8c0001057983 */ /* 0x000f280000300800 */
[----:B------:R-:W4:Y:S01]  /*9d980*/  LDL.LU R24, [R1+0x28ac] ;  /* 0x0028ac0001187983 */ /* 0x000f220000300800 */
[----:B------:R-:W-:Y:S02]  /*9d990*/  ISETP.LT.AND P3, PT, R29, c[0x0][0x178], !P6 ;  /* 0x00005e001d007a0c */ /* 0x000fe40007761270 */
[----:B------:R-:W-:Y:S01]  /*9d9a0*/  ISETP.LT.AND P4, PT, R28, c[0x0][0x178], !P6 ;  /* 0x00005e001c007a0c */ /* 0x000fe20007781270 */
[----:B------:R-:W-:Y:S01]  /*9d9b0*/  IMAD.WIDE R22, R0, 0x2, R10 ;  /* 0x0000000200167825 */ /* 0x000fe200078e020a */
[----:B------:R-:W-:Y:S02]  /*9d9c0*/  ISETP.LT.AND P6, PT, R14, c[0x0][0x178], !P6 ;  /* 0x00005e000e007a0c */ /* 0x000fe400077c1270 */
[----:B------:R-:W-:Y:S01]  /*9d9d0*/  ISETP.LT.AND P0, PT, R27, c[0x0][0x178], !P5 ;  /* 0x00005e001b007a0c */ /* 0x000fe20006f01270 */
[----:B------:R-:W-:-:S06]  /*9d9e0*/  IMAD.WIDE R12, R0, 0x2, R8 ;  /* 0x00000002000c7825 */ /* 0x000fcc00078e0208 */
[----:B------:R0:W-:Y:S01]  /*9d9f0*/  @P3 STG.E.U16 [R22.64], R25 ;  /* 0x0000001916003986 */ /* 0x0001e2000c101504 */
[----:B------:R-:W-:-:S03]  /*9da00*/  IMAD.WIDE R16, R0, 0x2, R2 ;  /* 0x0000000200107825 */ /* 0x000fc600078e0202 */
[----:B------:R-:W-:Y:S01]  /*9da10*/  @P4 STG.E.U16 [R12.64], R18 ;  /* 0x000000120c004986 */ /* 0x000fe2000c101504 */
[----:B0-----:R-:W-:-:S05]  /*9da20*/  PRMT R22, R15, 0x7632, R22 ;  /* 0x000076320f167816 */ /* 0x001fca0000000016 */
[----:B------:R3:W-:Y:S02]  /*9da30*/  @P6 STG.E.U16 [R16.64], R22 ;  /* 0x0000001610006986 */ /* 0x0007e4000c101504 */
[----:B---3--:R-:W-:Y:S02]  /*9da40*/  PRMT R22, R6, 0x7632, R22 ;  /* 0x0000763206167816 */ /* 0x008fe40000000016 */
[----:B------:R-:W-:Y:S02]  /*9da50*/  ISETP.LT.AND P1, PT, R29, c[0x0][0x178], !P5 ;  /* 0x00005e001d007a0c */ /* 0x000fe40006f21270 */
[----:B--2---:R-:W-:Y:S02]  /*9da60*/  ISETP.GE.AND P3, PT, R4, c[0x0][0x17c], PT ;  /* 0x00005f0004007a0c */ /* 0x004fe40003f66270 */
[----:B------:R-:W-:-:S05]  /*9da70*/  IADD3 R4, R0, c[0x0][0x198], RZ ;  /* 0x0000660000047a10 */ /* 0x000fca0007ffe0ff */
[----:B------:R-:W-:-:S05]  /*9da80*/  IMAD.WIDE R12, R4, 0x2, R20 ;  /* 0x00000002040c7825 */ /* 0x000fca00078e0214 */
[----:B------:R0:W-:Y:S04]  /*9da90*/  @P0 STG.E.U16 [R12.64], R6 ;  /* 0x000000060c000986 */ /* 0x0001e8000c101504 */
[----:B0-----:R-:W2:Y:S04]  /*9daa0*/  LDL.LU R6, [R1+0x28b0] ;  /* 0x0028b00001067983 */ /* 0x001ea80000300800 */
[----:B------:R-:W3:Y:S04]  /*9dab0*/  LDL.LU R25, [R1+0x3d4] ;  /* 0x0003d40001197983 */ /* 0x000ee80000300800 */
[----:B------:R-:W3:Y:S01]  /*9dac0*/  LDL.LU R15, [R1+0x3b4] ;  /* 0x0003b400010f7983 */ /* 0x000ee20000300800 */
[----:B------:R-:W-:-:S05]  /*9dad0*/  IMAD.WIDE R18, R4, 0x2, R10 ;  /* 0x0000000204127825 */ /* 0x000fca00078e020a */
[----:B----4-:R0:W-:Y:S01]  /*9dae0*/  @P1 STG.E.U16 [R18.64], R26 ;  /* 0x0000001a12001986 */ /* 0x0101e2000c101504 */
[----:B------:R-:W-:-:S03]  /*9daf0*/  ISETP.GE.AND P1, PT, R24, c[0x0][0x17c], PT ;  /* 0x00005f0018007a0c */ /* 0x000fc60003f26270 */
[----:B------:R-:W4:Y:S01]  /*9db00*/  LDL.LU R24, [R1+0x3c4] ;  /* 0x0003c40001187983 */ /* 0x000f220000300800 */
[----:B------:R-:W-:Y:S02]  /*9db10*/  ISETP.LT.AND P4, PT, R28, c[0x0][0x178], !P5 ;  /* 0x00005e001c007a0c */ /* 0x000fe40006f81270 */
[----:B------:R-:W-:Y:S01]  /*9db20*/  ISETP.LT.AND P5, PT, R14, c[0x0][0x178], !P5 ;  /* 0x00005e000e007a0c */ /* 0x000fe20006fa1270 */
[C---:B------:R-:W-:Y:S01]  /*9db30*/  IMAD.WIDE R12, R4.reuse, 0x2, R8 ;  /* 0x00000002040c7825 */ /* 0x040fe200078e0208 */
[----:B------:R-:W-:Y:S02]  /*9db40*/  ISETP.LT.AND P6, PT, R27, c[0x0][0x178], !P2 ;  /* 0x00005e001b007a0c */ /* 0x000fe400057c1270 */
[----:B------:R-:W-:Y:S01]  /*9db50*/  ISETP.LT.AND P0, PT, R29, c[0x0][0x178], !P2 ;  /* 0x00005e001d007a0c */ /* 0x000fe20005701270 */
[C---:B------:R-:W-:Y:S01]  /*9db60*/  IMAD.WIDE R16, R4.reuse, 0x2, R2 ;  /* 0x0000000204107825 */ /* 0x040fe200078e0202 */
[----:B------:R-:W-:-:S05]  /*9db70*/  IADD3 R0, R4, c[0x0][0x198], RZ ;  /* 0x0000660004007a10 */ /* 0x000fca0007ffe0ff */
[----:B------:R1:W-:Y:S01]  /*9db80*/  @P4 STG.E.U16 [R12.64], R7 ;  /* 0x000000070c004986 */ /* 0x0003e2000c101504 */
[----:B------:R-:W-:Y:S01]  /*9db90*/  ISETP.LT.AND P4, PT, R28, c[0x0][0x178], !P2 ;  /* 0x00005e001c007a0c */ /* 0x000fe20005781270 */
[----:B0-----:R-:W-:Y:S01]  /*9dba0*/  IMAD.WIDE R18, R0, 0x2, R20 ;  /* 0x0000000200127825 */ /* 0x001fe200078e0214 */
[----:B------:R-:W-:Y:S01]  /*9dbb0*/  PRMT R4, R26, 0x7632, R4 ;  /* 0x000076321a047816 */ /* 0x000fe20000000004 */
[----:B------:R0:W-:Y:S01]  /*9dbc0*/  @P5 STG.E.U16 [R16.64], R5 ;  /* 0x0000000510005986 */ /* 0x0001e2000c101504 */
[----:B------:R-:W-:Y:S02]  /*9dbd0*/  ISETP.LT.AND P2, PT, R14, c[0x0][0x178], !P2 ;  /* 0x00005e000e007a0c */ /* 0x000fe40005741270 */
[----:B------:R-:W-:Y:S01]  /*9dbe0*/  ISETP.LT.AND P5, PT, R27, c[0x0][0x178], !P3 ;  /* 0x00005e001b007a0c */ /* 0x000fe20005fa1270 */
[----:B------:R-:W-:Y:S01]  /*9dbf0*/  @P6 STG.E.U16 [R18.64], R22 ;  /* 0x0000001612006986 */ /* 0x000fe2000c101504 */
[----:B------:R-:W-:Y:S01]  /*9dc00*/  ISETP.LT.AND P6, PT, R29, c[0x0][0x178], !P3 ;  /* 0x00005e001d007a0c */ /* 0x000fe20005fc1270 */
[----:B-1----:R-:W-:-:S02]  /*9dc10*/  IMAD.WIDE R12, R0, 0x2, R8 ;  /* 0x00000002000c7825 */ /* 0x002fc400078e0208 */
[----:B------:R-:W4:Y:S02]  /*9dc20*/  LDL.LU R26, [R1+0x3a4] ;  /* 0x0003a400011a7983 */ /* 0x000f240000300800 */
[C---:B0-----:R-:W-:Y:S01]  /*9dc30*/  IMAD.WIDE R16, R0.reuse, 0x2, R10 ;  /* 0x0000000200107825 */ /* 0x041fe200078e020a */
[----:B------:R-:W-:Y:S02]  /*9dc40*/  PRMT R5, R7, 0x7632, R5 ;  /* 0x0000763207057816 */ /* 0x000fe40000000005 */
[----:B------:R-:W4:Y:S04]  /*9dc50*/  LDL.LU R7, [R1+0x68] ;  /* 0x0000680001077983 */ /* 0x000f280000300800 */
[----:B------:R0:W-:Y:S04]  /*9dc60*/  @P0 STG.E.U16 [R16.64], R4 ;  /* 0x0000000410000986 */ /* 0x0001e8000c101504 */
[----:B------:R1:W-:Y:S01]  /*9dc70*/  @P4 STG.E.U16 [R12.64], R5 ;  /* 0x000000050c004986 */ /* 0x0003e2000c101504 */
[----:B0-----:R-:W-:-:S02]  /*9dc80*/  IADD3 R4, R0, c[0x0][0x198], RZ ;  /* 0x0000660000047a10 */ /* 0x001fc40007ffe0ff */
[----:B-1----:R-:W-:Y:S01]  /*9dc90*/  PRMT R5, R5, 0x7632, R5 ;  /* 0x0000763205057816 */ /* 0x002fe20000000005 */
[----:B------:R-:W-:-:S04]  /*9dca0*/  IMAD.WIDE R12, R0, 0x2, R2 ;  /* 0x00000002000c7825 */ /* 0x000fc800078e0202 */
[C---:B------:R-:W-:Y:S01]  /*9dcb0*/  IMAD.WIDE R16, R4.reuse, 0x2, R20 ;  /* 0x0000000204107825 */ /* 0x040fe200078e0214 */
[----:B------:R-:W-:Y:S03]  /*9dcc0*/  @P2 STG.E.U16 [R12.64], R5 ;  /* 0x000000050c002986 */ /* 0x000fe6000c101504 */
[----:B------:R-:W-:Y:S01]  /*9dcd0*/  IMAD.WIDE R18, R4, 0x2, R10 ;  /* 0x0000000204127825 */ /* 0x000fe200078e020a */
[----:B------:R-:W-:Y:S02]  /*9dce0*/  ISETP.LT.AND P4, PT, R28, c[0x0][0x178], !P3 ;  /* 0x00005e001c007a0c */ /* 0x000fe40005f81270 */
[----:B--2---:R-:W-:Y:S02]  /*9dcf0*/  ISETP.GE.AND P0, PT, R6, c[0x0][0x17c], PT ;  /* 0x00005f0006007a0c */ /* 0x004fe40003f06270 */
[----:B------:R-:W2:Y:S04]  /*9dd00*/  LDL.LU R6, [R1+0x28] ;  /* 0x0000280001067983 */ /* 0x000ea80000300800 */
[----:B---3--:R-:W-:Y:S04]  /*9dd10*/  @P5 STG.E.U16 [R16.64], R25 ;  /* 0x0000001910005986 */ /* 0x008fe8000c101504 */
[----:B------:R0:W-:Y:S04]  /*9dd20*/  @P6 STG.E.U16 [R18.64], R15 ;  /* 0x0000000f12006986 */ /* 0x0001e8000c101504 */
[----:B0-----:R-:W3:Y:S01]  /*9dd30*/  LDL.LU R19, [R1+0x28b4] ;  /* 0x0028b40001137983 */ /* 0x001ee20000300800 */
[----:B------:R-:W-:Y:S01]  /*9dd40*/  IMAD.WIDE R16, R4, 0x2, R8 ;  /* 0x0000000204107825 */ /* 0x000fe200078e0208 */
[----:B------:R-:W-:-:S02]  /*9dd50*/  PRMT R0, R25, 0x7632, R0 ;  /* 0x0000763219007816 */ /* 0x000fc40000000000 */
[----:B------:R-:W2:Y:S01]  /*9dd60*/  LDL.LU R25, [R1+0x28b8] ;  /* 0x0028b80001197983 */ /* 0x000ea20000300800 */
[----:B------:R-:W-:Y:S02]  /*9dd70*/  PRMT R13, R15, 0x7632, R13 ;  /* 0x000076320f0d7816 */ /* 0x000fe4000000000d */
[----:B----4-:R-:W-:Y:S01]  /*9dd80*/  PRMT R22, R24, 0x7632, R22 ;  /* 0x0000763218167816 */ /* 0x010fe20000000016 */
[----:B------:R-:W4:Y:S04]  /*9dd90*/  LDL.LU R15, [R1+0x28bc] ;  /* 0x0028bc00010f7983 */ /* 0x000f280000300800 */
[----:B------:R0:W-:Y:S04]  /*9dda0*/  @P4 STG.E.U16 [R16.64], R24 ;  /* 0x0000001810004986 */ /* 0x0001e8000c101504 */
[----:B0-----:R-:W2:Y:S01]  /*9ddb0*/  LDL.LU R24, [R1+0x2a88] ;  /* 0x002a880001187983 */ /* 0x001ea20000300800 */
[----:B------:R-:W-:-:S02]  /*9ddc0*/  ISETP.LT.AND P3, PT, R14, c[0x0][0x178], !P3 ;  /* 0x00005e000e007a0c */ /* 0x000fc40005f61270 */
[----:B------:R-:W-:Y:S02]  /*9ddd0*/  ISETP.LT.AND P5, PT, R27, c[0x0][0x178], !P1 ;  /* 0x00005e001b007a0c */ /* 0x000fe40004fa1270 */
[C---:B------:R-:W-:Y:S01]  /*9dde0*/  IADD3 R12, R4.reuse, c[0x0][0x198], RZ ;  /* 0x00006600040c7a10 */ /* 0x040fe20007ffe0ff */
[----:B------:R-:W-:Y:S01]  /*9ddf0*/  IMAD.WIDE R4, R4, 0x2, R2 ;  /* 0x0000000204047825 */ /* 0x000fe200078e0202 */
[----:B------:R-:W-:-:S07]  /*9de00*/  ISETP.LT.AND P2, PT, R29, c[0x0][0x178], !P1 ;  /* 0x00005e001d007a0c */ /* 0x000fce0004f41270 */
[----:B------:R0:W-:Y:S01]  /*9de10*/  @P3 STG.E.U16 [R4.64], R26 ;  /* 0x0000001a04003986 */ /* 0x0001e2000c101504 */
[----:B------:R-:W-:Y:S02]  /*9de20*/  ISETP.LT.AND P3, PT, R28, c[0x0][0x178], !P1 ;  /* 0x00005e001c007a0c */ /* 0x000fe40004f61270 */
[----:B------:R-:W-:Y:S02]  /*9de30*/  ISETP.LT.AND P1, PT, R14, c[0x0][0x178], !P1 ;  /* 0x00005e000e007a0c */ /* 0x000fe40004f21270 */
[----:B------:R-:W-:Y:S01]  /*9de40*/  ISETP.LT.AND P4, PT, R29, c[0x0][0x178], !P0 ;  /* 0x00005e001d007a0c */ /* 0x000fe20004781270 */
[----:B0-----:R-:W-:Y:S01]  /*9de50*/  IMAD.WIDE R4, R12, 0x2, R10 ;  /* 0x000000020c047825 */ /* 0x001fe200078e020a */
[----:B------:R-:W-:Y:S02]  /*9de60*/  PRMT R23, R26, 0x7632, R23 ;  /* 0x000076321a177816 */ /* 0x000fe40000000017 */
[----:B---3--:R-:W-:Y:S01]  /*9de70*/  ISETP.GE.AND P6, PT, R19, c[0x0][0x17c], PT ;  /* 0x00005f0013007a0c */ /* 0x008fe20003fc6270 */
[----:B------:R-:W-:-:S05]  /*9de80*/  IMAD.WIDE R18, R12, 0x2, R20 ;  /* 0x000000020c127825 */ /* 0x000fca00078e0214 */
[----:B------:R0:W-:Y:S01]  /*9de90*/  @P5 STG.E.U16 [R18.64], R0 ;  /* 0x0000000012005986 */ /* 0x0001e2000c101504 */
[----:B------:R-:W-:-:S03]  /*9dea0*/  ISETP.LT.AND P5, PT, R27, c[0x0][0x178], !P0 ;  /* 0x00005e001b007a0c */ /* 0x000fc600047a1270 */
[----:B------:R1:W-:Y:S01]  /*9deb0*/  @P2 STG.E.U16 [R4.64], R13 ;  /* 0x0000000d04002986 */ /* 0x0003e2000c101504 */
[C---:B0-----:R-:W-:Y:S01]  /*9dec0*/  IADD3 R0, R12.reuse, c[0x0][0x198], RZ ;  /* 0x000066000c007a10 */ /* 0x041fe20007ffe0ff */
[----:B-1----:R-:W-:-:S04]  /*9ded0*/  IMAD.WIDE R4, R12, 0x2, R8 ;  /* 0x000000020c047825 */ /* 0x002fc800078e0208 */
[----:B------:R-:W-:Y:S01]  /*9dee0*/  IMAD.WIDE R12, R12, 0x2, R2 ;  /* 0x000000020c0c7825 */ /* 0x000fe200078e0202 */
[----:B------:R-:W-:Y:S03]  /*9def0*/  @P3 STG.E.U16 [R4.64], R22 ;  /* 0x0000001604003986 */ /* 0x000fe6000c101504 */
[C---:B------:R-:W-:Y:S01]  /*9df00*/  IMAD.WIDE R16, R0.reuse, 0x2, R20 ;  /* 0x0000000200107825 */ /* 0x040fe200078e0214 */
[----:B------:R0:W-:Y:S03]  /*9df10*/  @P1 STG.E.U16 [R12.64], R23 ;  /* 0x000000170c001986 */ /* 0x0001e6000c101504 */
[----:B------:R-:W-:Y:S01]  /*9df20*/  IMAD.WIDE R18, R0, 0x2, R10 ;  /* 0x0000000200127825 */ /* 0x000fe200078e020a */
[----:B------:R1:W-:Y:S01]  /*9df30*/  @P5 STG.E.U16 [R16.64], R7 ;  /* 0x0000000710005986 */ /* 0x0003e2000c101504 */
[----:B------:R-:W-:-:S02]  /*9df40*/  ISETP.LT.AND P5, PT, R28, c[0x0][0x178], !P0 ;  /* 0x00005e001c007a0c */ /* 0x000fc400047a1270 */
[----:B------:R-:W-:Y:S02]  /*9df50*/  ISETP.LT.AND P0, PT, R14, c[0x0][0x178], !P0 ;  /* 0x00005e000e007a0c */ /* 0x000fe40004701270 */
[----:B------:R-:W3:Y:S01]  /*9df60*/  LDL.LU R14, [R1+0x2a84] ;  /* 0x002a8400010e7983 */ /* 0x000ee20000300800 */
[----:B----4-:R-:W-:Y:S02]  /*9df70*/  ISETP.GE.AND P1, PT, R15, c[0x0][0x17c], PT ;  /* 0x00005f000f007a0c */ /* 0x010fe40003f26270 */
[----:B0-----:R-:W-:Y:S01]  /*9df80*/  PRMT R23, R7, 0x7632, R23 ;  /* 0x0000763207177816 */ /* 0x001fe20000000017 */
[----:B--2---:R0:W-:Y:S01]  /*9df90*/  @P4 STG.E.U16 [R18.64], R6 ;  /* 0x0000000612004986 */ /* 0x0041e2000c101504 */
[----:B------:R-:W-:-:S03]  /*9dfa0*/  PRMT R24, R6, 0x7632, R24 ;  /* 0x0000763206187816 */ /* 0x000fc60000000018 */
[----:B-1----:R-:W2:Y:S01]  /*9dfb0*/  LDL.LU R7, [R1+0x78] ;  /* 0x0000780001077983 */ /* 0x002ea20000300800 */
[----:B------:R-:W-:-:S03]  /*9dfc0*/  ISETP.GE.AND P2, PT, R25, c[0x0][0x17c], PT ;  /* 0x00005f0019007a0c */ /* 0x000fc60003f46270 */
[----:B------:R-:W4:Y:S01]  /*9dfd0*/  LDL.LU R15, [R1+0x48] ;  /* 0x00004800010f7983 */ /* 0x000f220000300800 */
[C---:B------:R-:W-:Y:S01]  /*9dfe0*/  IADD3 R22, R0.reuse, c[0x0][0x198], RZ ;  /* 0x0000660000167a10 */ /* 0x040fe20007ffe0ff */
[C---:B------:R-:W-:Y:S02]  /*9dff0*/  IMAD.WIDE R4, R0.reuse, 0x2, R8 ;  /* 0x0000000200047825 */ /* 0x040fe400078e0208 */
[----:B------:R-:W2:Y:S02]  /*9e000*/  LDL.LU R26, [R1+0x28c0] ;  /* 0x0028c000011a7983 */ /* 0x000ea40000300800 */
[----:B------:R-:W-:Y:S02]  /*9e010*/  IMAD.WIDE R12, R0, 0x2, R2 ;  /* 0x00000002000c7825 */ /* 0x000fe400078e0202 */
[----:B0-----:R-:W2:Y:S04]  /*9e020*/  LDL.LU R6, [R1+0x38] ;  /* 0x0000380001067983 */ /* 0x001ea80000300800 */
[----:B------:R-:W2:Y:S04]  /*9e030*/  LDL.LU R25, [R1+0x8] ;  /* 0x0000080001197983 */ /* 0x000ea80000300800 */
[----:B------:R-:W2:Y:S01]  /*9e040*/  LDL.LU R0, [R1+0x18] ;  /* 0x0000180001007983 */ /* 0x000ea20000300800 */
[----:B------:R-:W-:Y:S01]  /*9e050*/  ISETP.LT.AND P3, PT, R27, c[0x0][0x178], !P6 ;  /* 0x00005e001b007a0c */ /* 0x000fe20007761270 */
[----:B------:R-:W-:-:S02]  /*9e060*/  IMAD.WIDE R16, R22, 0x2, R20 ;  /* 0x0000000216107825 */ /* 0x000fc400078e0214 */
[----:B------:R-:W-:Y:S01]  /*9e070*/  STL [R1+0x2a40], R23 ;  /* 0x002a401701007387 */ /* 0x000fe20000100800 */
[----:B------:R-:W-:Y:S01]  /*9e080*/  ISETP.LT.AND P4, PT, R29, c[0x0][0x178], !P6 ;  /* 0x00005e001d007a0c */ /* 0x000fe20007781270 */
[----:B------:R-:W-:Y:S02]  /*9e090*/  IMAD.WIDE R18, R22, 0x2, R10 ;  /* 0x0000000216127825 */ /* 0x000fe400078e020a */
[----:B--2---:R-:W-:Y:S04]  /*9e0a0*/  @P5 STG.E.U16 [R4.64], R0 ;  /* 0x0000000004005986 */ /* 0x004fe8000c101504 */
[----:B---3--:R-:W-:Y:S04]  /*9e0b0*/  @P0 STG.E.U16 [R12.64], R14 ;  /* 0x0000000e0c000986 */ /* 0x008fe8000c101504 */
[----:B------:R0:W-:Y:S04]  /*9e0c0*/  @P3 STG.E.U16 [R16.64], R23 ;  /* 0x0000001710003986 */ /* 0x0001e8000c101504 */
[----:B0-----:R-:W2:Y:S04]  /*9e0d0*/  LDL R23, [R1+0xfe4] ;  /* 0x000fe40001177983 */ /* 0x001ea80000100800 */
[----:B------:R0:W-:Y:S01]  /*9e0e0*/  @P4 STG.E.U16 [R18.64], R24 ;  /* 0x0000001812004986 */ /* 0x0001e2000c101504 */
[----:B------:R-:W-:-:S03]  /*9e0f0*/  ISETP.GE.AND P4, PT, R26, c[0x0][0x17c], PT ;  /* 0x00005f001a007a0c */ /* 0x000fc60003f86270 */
[----:B------:R-:W3:Y:S04]  /*9e100*/  LDL.LU R26, [R1+0x28c4] ;  /* 0x0028c400011a7983 */ /* 0x000ee80000300800 */
[----:B0-----:R-:W3:Y:S01]  /*9e110*/  LDL.LU R24, [R1+0x28c8] ;  /* 0x0028c80001187983 */ /* 0x001ee20000300800 */
[----:B------:R-:W-:Y:S01]  /*9e120*/  ISETP.LT.AND P5, PT, R28, c[0x0][0x178], !P6 ;  /* 0x00005e001c007a0c */ /* 0x000fe200077a1270 */
[----:B------:R-:W-:Y:S01]  /*9e130*/  IMAD.WIDE R4, R22, 0x2, R8 ;  /* 0x0000000216047825 */ /* 0x000fe200078e0208 */
[----:B------:R-:W-:Y:S01]  /*9e140*/  PRMT R16, R0, 0x7632, R16 ;  /* 0x0000763200107816 */ /* 0x000fe20000000010 */
[----:B------:R-:W3:Y:S01]  /*9e150*/  LDL.LU R19, [R1+0x98] ;  /* 0x0000980001137983 */ /* 0x000ee20000300800 */
[----:B------:R-:W-:Y:S01]  /*9e160*/  ISETP.LT.AND P0, PT, R27, c[0x0][0x178], !P2 ;  /* 0x00005e001b007a0c */ /* 0x000fe20005701270 */
[----:B------:R-:W-:Y:S01]  /*9e170*/  IMAD.WIDE R12, R22, 0x2, R2 ;  /* 0x00000002160c7825 */ /* 0x000fe200078e0202 */
[----:B------:R-:W-:-:S02]  /*9e180*/  ISETP.LT.AND P3, PT, R29, c[0x0][0x178], !P2 ;  /* 0x00005e001d007a0c */ /* 0x000fc40005761270 */
[----:B------:R-:W-:Y:S02]  /*9e190*/  PRMT R14, R14, 0x7632, R14 ;  /* 0x000076320e0e7816 */ /* 0x000fe4000000000e */
[----:B------:R-:W-:-:S03]  /*9e1a0*/  IADD3 R0, R22, c[0x0][0x198], RZ ;  /* 0x0000660016007a10 */ /* 0x000fc60007ffe0ff */
[----:B------:R0:W-:Y:S01]  /*9e1b0*/  @P5 STG.E.U16 [R4.64], R16 ;  /* 0x0000001004005986 */ /* 0x0001e2000c101504 */
[----:B------:R-:W-:Y:S02]  /*9e1c0*/  ISETP.LT.AND P5, PT, R28, c[0x0][0x178], !P2 ;  /* 0x00005e001c007a0c */ /* 0x000fe400057a1270 */
[----:B------:R-:W-:Y:S01]  /*9e1d0*/  PRMT R18, R7, 0x7632, R18 ;  /* 0x0000763207127816 */ /* 0x000fe20000000012 */
[----:B0-----:R-:W-:-:S04]  /*9e1e0*/  IMAD.WIDE R4, R0, 0x2, R20 ;  /* 0x0000000200047825 */ /* 0x001fc800078e0214 */
[----:B------:R-:W-:Y:S01]  /*9e1f0*/  IMAD.WIDE R16, R0, 0x2, R10 ;  /* 0x0000000200107825 */ /* 0x000fe200078e020a */
[C---:B--2---:R-:W-:Y:S02]  /*9e200*/  ISETP.LT.AND P6, PT, R23.reuse, c[0x0][0x178], !P6 ;  /* 0x00005e0017007a0c */ /* 0x044fe400077c1270 */
[----:B------:R-:W-:-:S11]  /*9e210*/  ISETP.LT.AND P2, PT, R23, c[0x0][0x178], !P2 ;  /* 0x00005e0017007a0c */ /* 0x000fd60005741270 */
[----:B------:R0:W-:Y:S01]  /*9e220*/  @P6 STG.E.U16 [R12.64], R14 ;  /* 0x0000000e0c006986 */ /* 0x0001e2000c101504 */
[----:B------:R-:W-:-:S03]  /*9e230*/  ISETP.LT.AND P6, PT, R27, c[0x0][0x178], !P1 ;  /* 0x00005e001b007a0c */ /* 0x000fc60004fc1270 */
[----:B------:R1:W-:Y:S04]  /*9e240*/  @P0 STG.E.U16 [R4.64], R7 ;  /* 0x0000000704000986 */ /* 0x0003e8000c101504 */
[----:B----4-:R2:W-:Y:S01]  /*9e250*/  @P3 STG.E.U16 [R16.64], R15 ;  /* 0x0000000f10003986 */ /* 0x0105e2000c101504 */
[C---:B0-----:R-:W-:Y:S01]  /*9e260*/  IADD3 R14, R0.reuse, c[0x0][0x198], RZ ;  /* 0x00006600000e7a10 */ /* 0x041fe20007ffe0ff */
[C---:B------:R-:W-:Y:S02]  /*9e270*/  IMAD.WIDE R12, R0.reuse, 0x2, R2 ;  /* 0x00000002000c7825 */ /* 0x040fe400078e0202 */
[----:B-1----:R-:W4:Y:S02]  /*9e280*/  LDL.LU R7, [R1+0x88] ;  /* 0x0000880001077983 */ /* 0x002f240000300800 */
[----:B------:R-:W-:-:S04]  /*9e290*/  IMAD.WIDE R4, R0, 0x2, R8 ;  /* 0x0000000200047825 */ /* 0x000fc800078e0208 */
[----:B--2---:R-:W-:Y:S01]  /*9e2a0*/  IMAD.WIDE R16, R14, 0x2, R20 ;  /* 0x000000020e107825 */ /* 0x004fe200078e0214 */
[----:B------:R0:W-:Y:S01]  /*9e2b0*/  @P5 STG.E.U16 [R4.64], R6 ;  /* 0x0000000604005986 */ /* 0x0001e2000c101504 */
[----:B---3--:R-:W-:Y:S02]  /*9e2c0*/  ISETP.GE.AND P3, PT, R26, c[0x0][0x17c], PT ;  /* 0x00005f001a007a0c */ /* 0x008fe40003f66270 */
[----:B------:R-:W-:Y:S01]  /*9e2d0*/  ISETP.LT.AND P0, PT, R29, c[0x0][0x178], !P1 ;  /* 0x00005e001d007a0c */ /* 0x000fe20004f01270 */
[----:B------:R-:W-:Y:S01]  /*9e2e0*/  @P2 STG.E.U16 [R12.64], R25 ;  /* 0x000000190c002986 */ /* 0x000fe2000c101504 */
[----:B------:R-:W-:-:S03]  /*9e2f0*/  PRMT R0, R15, 0x7632, R0 ;  /* 0x000076320f007816 */ /* 0x000fc60000000000 */
[----:B------:R-:W2:Y:S04]  /*9e300*/  LDL.LU R26, [R1+0x58] ;  /* 0x00005800011a7983 */ /* 0x000ea80000300800 */
[----:B------:R1:W-:Y:S04]  /*9e310*/  @P6 STG.E.U16 [R16.64], R18 ;  /* 0x0000001210006986 */ /* 0x0003e8000c101504 */
[----:B------:R-:W3:Y:S01]  /*9e320*/  LDL.LU R15, [R1+0x2a80] ;  /* 0x002a8000010f7983 */ /* 0x000ee20000300800 */
[----:B0-----:R-:W-:Y:S01]  /*9e330*/  IMAD.WIDE R4, R14, 0x2, R10 ;  /* 0x000000020e047825 */ /* 0x001fe200078e020a */
[----:B-1----:R-:W-:-:S02]  /*9e340*/  PRMT R16, R6, 0x7632, R16 ;  /* 0x0000763206107816 */ /* 0x002fc40000000010 */
[----:B------:R-:W3:Y:S04]  /*9e350*/  LDL.LU R6, [R1+0x2a7c] ;  /* 0x002a7c0001067983 */ /* 0x000ee80000300800 */
[----:B------:R0:W-:Y:S01]  /*9e360*/  @P0 STG.E.U16 [R4.64], R0 ;  /* 0x0000000004000986 */ /* 0x0001e2000c101504 */
[----:B------:R-:W-:-:S03]  /*9e370*/  ISETP.GE.AND P0, PT, R24, c[0x0][0x17c], PT ;  /* 0x00005f0018007a0c */ /* 0x000fc60003f06270 */
[----:B------:R-:W3:Y:S01]  /*9e380*/  LDL.LU R24, [R1+0x28cc] ;  /* 0x0028cc0001187983 */ /* 0x000ee20000300800 */
[----:B------:R-:W-:Y:S01]  /*9e390*/  ISETP.LT.AND P5, PT, R28, c[0x0][0x178], !P1 ;  /* 0x00005e001c007a0c */ /* 0x000fe20004fa1270 */
[C---:B------:R-:W-:Y:S01]  /*9e3a0*/  IMAD.WIDE R12, R14.reuse, 0x2, R8 ;  /* 0x000000020e0c7825 */ /* 0x040fe200078e0208 */
[----:B------:R-:W-:Y:S02]  /*9e3b0*/  ISETP.LT.AND P1, PT, R23, c[0x0][0x178], !P1 ;  /* 0x00005e0017007a0c */ /* 0x000fe40004f21270 */
[----:B------:R-:W-:Y:S02]  /*9e3c0*/  ISETP.LT.AND P6, PT, R27, c[0x0][0x178], !P4 ;  /* 0x00005e001b007a0c */ /* 0x000fe400067c1270 */
[C---:B0-----:R-:W-:Y:S02]  /*9e3d0*/  IADD3 R0, R14.reuse, c[0x0][0x198], RZ ;  /* 0x000066000e007a10 */ /* 0x041fe40007ffe0ff */
[----:B------:R-:W-:Y:S01]  /*9e3e0*/  ISETP.LT.AND P2, PT, R29, c[0x0][0x178], !P4 ;  /* 0x00005e001d007a0c */ /* 0x000fe20006741270 */
[----:B------:R-:W-:Y:S01]  /*9e3f0*/  IMAD.WIDE R4, R14, 0x2, R2 ;  /* 0x000000020e047825 */ /* 0x000fe200078e0202 */
[----:B------:R-:W-:-:S03]  /*9e400*/  PRMT R18, R25, 0x7632, R18 ;  /* 0x0000763219127816 */ /* 0x000fc60000000012 */
[----:B------:R0:W-:Y:S01]  /*9e410*/  @P5 STG.E.U16 [R12.64], R16 ;  /* 0x000000100c005986 */ /* 0x0001e2000c101504 */
[----:B------:R-:W-:Y:S02]  /*9e420*/  ISETP.LT.AND P5, PT, R28, c[0x0][0x178], !P4 ;  /* 0x00005e001c007a0c */ /* 0x000fe400067a1270 */
[----:B------:R-:W-:Y:S01]  /*9e430*/  ISETP.LT.AND P4, PT, R23, c[0x0][0x178], !P4 ;  /* 0x00005e0017007a0c */ /* 0x000fe20006781270 */
[----:B------:R1:W-:Y:S01]  /*9e440*/  @P1 STG.E.U16 [R4.64], R18 ;  /* 0x0000001204001986 */ /* 0x0003e2000c101504 */
[----:B------:R-:W-:Y:S02]  /*9e450*/  ISETP.LT.AND P1, PT, R29, c[0x0][0x178], !P3 ;  /* 0x00005e001d007a0c */ /* 0x000fe40005f21270 */
[C---:B------:R-:W-:Y:S01]  /*9e460*/  IADD3 R14, R0.reuse, c[0x0][0x198], RZ ;  /* 0x00006600000e7a10 */ /* 0x040fe20007ffe0ff */
[----:B------:R-:W3:Y:S01]  /*9e470*/  LDL.LU R25, [R1+0x3b8] ;  /* 0x0003b80001197983 */ /* 0x000ee20000300800 */
[----:B0-----:R-:W-:-:S04]  /*9e480*/  IMAD.WIDE R12, R0, 0x2, R20 ;  /* 0x00000002000c7825 */ /* 0x001fc800078e0214 */
[C---:B------:R-:W-:Y:S01]  /*9e490*/  IMAD.WIDE R16, R0.reuse, 0x2, R10 ;  /* 0x0000000200107825 */ /* 0x040fe200078e020a */
[----:B------:R0:W-:Y:S01]  /*9e4a0*/  @P6 STG.E.U16 [R12.64], R19 ;  /* 0x000000130c006986 */ /* 0x0001e2000c101504 */
[----:B------:R-:W-:Y:S02]  /*9e4b0*/  ISETP.LT.AND P6, PT, R27, c[0x0][0x178], !P3 ;  /* 0x00005e001b007a0c */ /* 0x000fe40005fc1270 */
[C---:B-1----:R-:W-:Y:S01]  /*9e4c0*/  IMAD.WIDE R4, R0.reuse, 0x2, R8 ;  /* 0x0000000200047825 */ /* 0x042fe200078e0208 */
[----:B------:R-:W3:Y:S03]  /*9e4d0*/  LDL.LU R18, [R1+0x28d0] ;  /* 0x0028d00001127983 */ /* 0x000ee60000300800 */
[----:B0-----:R-:W-:Y:S01]  /*9e4e0*/  IMAD.WIDE R12, R0, 0x2, R2 ;  /* 0x00000002000c7825 */ /* 0x001fe200078e0202 */
[----:B------:R-:W-:Y:S01]  /*9e4f0*/  PRMT R0, R19, 0x7632, R0 ;  /* 0x0000763213007816 */ /* 0x000fe20000000000 */
[----:B----4-:R0:W-:Y:S04]  /*9e500*/  @P2 STG.E.U16 [R16.64], R7 ;  /* 0x0000000710002986 */ /* 0x0101e8000c101504 */
[----:B--2---:R1:W-:Y:S01]  /*9e510*/  @P5 STG.E.U16 [R4.64], R26 ;  /* 0x0000001a04005986 */ /* 0x0043e2000c101504 */
[----:B0-----:R-:W-:-:S04]  /*9e520*/  IMAD.WIDE R16, R14, 0x2, R20 ;  /* 0x000000020e107825 */ /* 0x001fc800078e0214 */
[----:B-1----:R-:W-:Y:S01]  /*9e530*/  IMAD.WIDE R4, R14, 0x2, R10 ;  /* 0x000000020e047825 */ /* 0x002fe200078e020a */
[----:B---3--:R0:W-:Y:S01]  /*9e540*/  @P4 STG.E.U16 [R12.64], R6 ;  /* 0x000000060c004986 */ /* 0x0081e2000c101504 */
[----:B------:R-:W-:-:S03]  /*9e550*/  ISETP.LT.AND P4, PT, R28, c[0x0][0x178], !P3 ;  /* 0x00005e001c007a0c */ /* 0x000fc60005f81270 */
[----:B------:R-:W-:Y:S01]  /*9e560*/  @P6 STG.E.U16 [R16.64], R0 ;  /* 0x0000000010006986 */ /* 0x000fe2000c101504 */
[----:B0-----:R-:W-:-:S03]  /*9e570*/  PRMT R6, R7, 0x7632, R6 ;  /* 0x0000763207067816 */ /* 0x001fc60000000006 */
[----:B------:R-:W2:Y:S04]  /*9e580*/  LDL.LU R7, [R1+0x3c8] ;  /* 0x0003c80001077983 */ /* 0x000ea80000300800 */
[----:B------:R0:W-:Y:S01]  /*9e590*/  @P1 STG.E.U16 [R4.64], R6 ;  /* 0x0000000604001986 */ /* 0x0001e2000c101504 */
[----:B------:R-:W-:Y:S02]  /*9e5a0*/  ISETP.GE.AND P2, PT, R24, c[0x0][0x17c], PT ;  /* 0x00005f0018007a0c */ /* 0x000fe40003f46270 */
[----:B0-----:R-:W-:Y:S01]  /*9e5b0*/  PRMT R6, R26, 0x7632, R6 ;  /* 0x000076321a067816 */ /* 0x001fe20000000006 */
[----:B------:R-:W-:Y:S01]  /*9e5c0*/  IMAD.WIDE R4, R14, 0x2, R8 ;  /* 0x000000020e047825 */ /* 0x000fe200078e0208 */
[----:B------:R-:W3:Y:S04]  /*9e5d0*/  LDL.LU R26, [R1+0x28d4] ;  /* 0x0028d400011a7983 */ /* 0x000ee80000300800 */
[----:B------:R-:W4:Y:S04]  /*9e5e0*/  LDL.LU R24, [R1+0x6c] ;  /* 0x00006c0001187983 */ /* 0x000f280000300800 */
[----:B------:R0:W-:Y:S04]  /*9e5f0*/  @P4 STG.E.U16 [R4.64], R6 ;  /* 0x0000000604004986 */ /* 0x0001e8000c101504 */
[----:B0-----:R-:W2:Y:S01]  /*9e600*/  LDL.LU R5, [R1+0x3d8] ;  /* 0x0003d80001057983 */ /* 0x001ea20000300800 */
[----:B------:R-:W-:-:S02]  /*9e610*/  ISETP.LT.AND P3, PT, R23, c[0x0][0x178], !P3 ;  /* 0x00005e0017007a0c */ /* 0x000fc40005f61270 */
[----:B------:R-:W-:Y:S02]  /*9e620*/  ISETP.LT.AND P6, PT, R27, c[0x0][0x178], !P0 ;  /* 0x00005e001b007a0c */ /* 0x000fe400047c1270 */
[C---:B------:R-:W-:Y:S01]  /*9e630*/  IADD3 R0, R14.reuse, c[0x0][0x198], RZ ;  /* 0x000066000e007a10 */ /* 0x040fe20007ffe0ff */
[----:B------:R-:W-:Y:S01]  /*9e640*/  IMAD.WIDE R12, R14, 0x2, R2 ;  /* 0x000000020e0c7825 */ /* 0x000fe200078e0202 */
[----:B------:R-:W-:-:S03]  /*9e650*/  PRMT R22, R6, 0x7632, R22 ;  /* 0x0000763206167816 */ /* 0x000fc60000000016 */
[----:B------:R-:W-:Y:S01]  /*9e660*/  IMAD.WIDE R16, R0, 0x2, R20 ;  /* 0x0000000200107825 */ /* 0x000fe200078e0214 */
[----:B------:R-:W-:-:S03]  /*9e670*/  ISETP.LT.AND P5, PT, R29, c[0x0][0x178], !P0 ;  /* 0x00005e001d007a0c */ /* 0x000fc600047a1270 */
[----:B------:R0:W-:Y:S01]  /*9e680*/  @P3 STG.E.U16 [R12.64], R22 ;  /* 0x000000160c003986 */ /* 0x0001e2000c101504 */
[----:B------:R-:W-:Y:S01]  /*9e690*/  ISETP.GE.AND P1, PT, R18, c[0x0][0x17c], PT ;  /* 0x00005f0012007a0c */ /* 0x000fe20003f26270 */
[----:B------:R-:W-:Y:S01]  /*9e6a0*/  IMAD.WIDE R18, R0, 0x2, R10 ;  /* 0x0000000200127825 */ /* 0x000fe200078e020a */
[----:B0-----:R-:W-:Y:S02]  /*9e6b0*/  PRMT R22, R25, 0x7632, R22 ;  /* 0x0000763219167816 */ /* 0x001fe40000000016 */
[----:B---3--:R-:W-:Y:S02]  /*9e6c0*/  ISETP.GE.AND P3, PT, R26, c[0x0][0x17c], PT ;  /* 0x00005f001a007a0c */ /* 0x008fe40003f66270 */
[----:B------:R-:W3:Y:S04]  /*9e6d0*/  LDL.LU R26, [R1+0x2c] ;  /* 0x00002c00011a7983 */ /* 0x000ee80000300800 */
[----:B--2---:R0:W-:Y:S01]  /*9e6e0*/  @P6 STG.E.U16 [R16.64], R5 ;  /* 0x0000000510006986 */ /* 0x0041e2000c101504 */
[----:B------:R-:W-:-:S02]  /*9e6f0*/  ISETP.LT.AND P6, PT, R28, c[0x0][0x178], !P0 ;  /* 0x00005e001c007a0c */ /* 0x000fc400047c1270 */
[----:B------:R-:W-:Y:S01]  /*9e700*/  PRMT R6, R5, 0x7632, R6 ;  /* 0x0000763205067816 */ /* 0x000fe20000000006 */
[----:B------:R1:W-:Y:S01]  /*9e710*/  @P5 STG.E.U16 [R18.64], R25 ;  /* 0x0000001912005986 */ /* 0x0003e2000c101504 */
[----:B0-----:R-:W-:-:S03]  /*9e720*/  IMAD.WIDE R4, R0, 0x2, R8 ;  /* 0x0000000200047825 */ /* 0x001fc600078e0208 */
[----:B-1----:R-:W2:Y:S06]  /*9e730*/  LDL.LU R25, [R1+0x1c] ;  /* 0x00001c0001197983 */ /* 0x002eac0000300800 */
[----:B------:R0:W-:Y:S04]  /*9e740*/  @P6 STG.E.U16 [R4.64], R7 ;  /* 0x0000000704006986 */ /* 0x0001e8000c101504 */
[----:B0-----:R-:W2:Y:S01]  /*9e750*/  LDL.LU R5, [R1+0x28d8] ;  /* 0x0028d80001057983 */ /* 0x001ea20000300800 */
[----:B------:R-:W-:-:S02]  /*9e760*/  ISETP.LT.AND P0, PT, R23, c[0x0][0x178], !P0 ;  /* 0x00005e0017007a0c */ /* 0x000fc40004701270 */
[----:B------:R-:W-:Y:S02]  /*9e770*/  ISETP.LT.AND P4, PT, R27, c[0x0][0x178], !P2 ;  /* 0x00005e001b007a0c */ /* 0x000fe40005781270 */
[----:B------:R-:W-:Y:S02]  /*9e780*/  ISETP.LT.AND P5, PT, R29, c[0x0][0x178], !P2 ;  /* 0x00005e001d007a0c */ /* 0x000fe400057a1270 */
[C---:B------:R-:W-:Y:S01]  /*9e790*/  IADD3 R14, R0.reuse, c[0x0][0x198], RZ ;  /* 0x00006600000e7a10 */ /* 0x040fe20007ffe0ff */
[----:B------:R-:W-:-:S04]  /*9e7a0*/  IMAD.WIDE R12, R0, 0x2, R2 ;  /* 0x00000002000c7825 */ /* 0x000fc800078e0202 */
[----:B------:R-:W-:-:S04]  /*9e7b0*/  IMAD.WIDE R16, R14, 0x2, R20 ;  /* 0x000000020e107825 */ /* 0x000fc800078e0214 */
[----:B------:R-:W-:Y:S01]  /*9e7c0*/  IMAD.WIDE R18, R14, 0x2, R10 ;  /* 0x000000020e127825 */ /* 0x000fe200078e020a */
[----:B------:R-:W-:Y:S01]  /*9e7d0*/  @P0 STG.E.U16 [R12.64], R15 ;  /* 0x0000000f0c000986 */ /* 0x000fe2000c101504 */
[----:B------:R-:W-:-:S03]  /*9e7e0*/  PRMT R0, R15, 0x7632, R0 ;  /* 0x000076320f007816 */ /* 0x000fc60000000000 */
[----:B------:R0:W-:Y:S04]  /*9e7f0*/  @P4 STG.E.U16 [R16.64], R6 ;  /* 0x0000000610004986 */ /* 0x0001e8000c101504 */
[----:B------:R1:W-:Y:S01]  /*9e800*/  @P5 STG.E.U16 [R18.64], R22 ;  /* 0x0000001612005986 */ /* 0x0003e2000c101504 */
[----:B------:R-:W-:Y:S02]  /*9e810*/  ISETP.LT.AND P6, PT, R28, c[0x0][0x178], !P2 ;  /* 0x00005e001c007a0c */ /* 0x000fe400057c1270 */
[----:B0-----:R-:W-:Y:S01]  /*9e820*/  PRMT R16, R7, 0x7632, R16 ;  /* 0x0000763207107816 */ /* 0x001fe20000000010 */
[----:B-1----:R-:W4:Y:S04]  /*9e830*/  LDL.LU R22, [R1+0x28dc] ;  /* 0x0028dc0001167983 */ /* 0x002f280000300800 */
[----:B------:R-:W4:Y:S04]  /*9e840*/  LDL.LU R7, [R1+0x2a78] ;  /* 0x002a780001077983 */ /* 0x000f280000300800 */
[----:B------:R-:W4:Y:S01]  /*9e850*/  LDL.LU R15, [R1+0x2a74] ;  /* 0x002a7400010f7983 */ /* 0x000f220000300800 */
[----:B------:R-:W-:Y:S01]  /*9e860*/  ISETP.LT.AND P2, PT, R23, c[0x0][0x178], !P2 ;  /* 0x00005e0017007a0c */ /* 0x000fe20005741270 */
[----:B------:R-:W-:Y:S01]  /*9e870*/  IMAD.WIDE R12, R14, 0x2, R8 ;  /* 0x000000020e0c7825 */ /* 0x000fe200078e0208 */
[----:B------:R-:W-:-:S02]  /*9e880*/  ISETP.LT.AND P4, PT, R27, c[0x0][0x178], !P1 ;  /* 0x00005e001b007a0c */ /* 0x000fc40004f81270 */
[----:B------:R-:W-:Y:S02]  /*9e890*/  ISETP.LT.AND P5, PT, R29, c[0x0][0x178], !P1 ;  /* 0x00005e001d007a0c */ /* 0x000fe40004fa1270 */
[----:B------:R0:W-:Y:S01]  /*9e8a0*/  @P6 STG.E.U16 [R12.64], R16 ;  /* 0x000000100c006986 */ /* 0x0001e2000c101504 */
[----:B------:R-:W-:Y:S02]  /*9e8b0*/  ISETP.LT.AND P6, PT, R28, c[0x0][0x178], !P1 ;  /* 0x00005e001c007a0c */ /* 0x000fe40004fc1270 */
[----:B------:R-:W-:-:S05]  /*9e8c0*/  IADD3 R6, R14, c[0x0][0x198], RZ ;  /* 0x000066000e067a10 */ /* 0x000fca0007ffe0ff */
[----:B0-----:R-:W-:-:S04]  /*9e8d0*/  IMAD.WIDE R12, R6, 0x2, R20 ;  /* 0x00000002060c7825 */ /* 0x001fc800078e0214 */
[----:B------:R-:W-:Y:S01]  /*9e8e0*/  IMAD.WIDE R16, R6, 0x2, R10 ;  /* 0x0000000206107825 */ /* 0x000fe200078e020a */
[----:B---3--:R-:W-:Y:S02]  /*9e8f0*/  PRMT R19, R26, 0x7632, R19 ;  /* 0x000076321a137816 */ /* 0x008fe40000000013 */
[----:B--2---:R-:W-:Y:S01]  /*9e900*/  ISETP.GE.AND P0, PT, R5, c[0x0][0x17c], PT ;  /* 0x00005f0005007a0c */ /* 0x004fe20003f06270 */
[----:B------:R-:W-:-:S05]  /*9e910*/  IMAD.WIDE R4, R14, 0x2, R2 ;  /* 0x000000020e047825 */ /* 0x000fca00078e0202 */
[----:B------:R0:W-:Y:S01]  /*9e920*/  @P2 STG.E.U16 [R4.64], R0 ;  /* 0x0000000004002986 */ /* 0x0001e2000c101504 */
[----:B------:R-:W-:-:S03]  /*9e930*/  IADD3 R14, R6, c[0x0][0x198], RZ ;  /* 0x00006600060e7a10 */ /* 0x000fc60007ffe0ff */
[----:B----4-:R-:W-:Y:S04]  /*9e940*/  @P4 STG.E.U16 [R12.64], R24 ;  /* 0x000000180c004986 */ /* 0x010fe8000c101504 */
[----:B------:R1:W-:Y:S01]  /*9e950*/  @P5 STG.E.U16 [R16.64], R26 ;  /* 0x0000001a10005986 */ /* 0x0003e2000c101504 */
[----:B0-----:R-:W-:-:S05]  /*9e960*/  IMAD.WIDE R4, R6, 0x2, R8 ;  /* 0x0000000206047825 */ /* 0x001fca00078e0208 */
[----:B------:R0:W-:Y:S01]  /*9e970*/  @P6 STG.E.U16 [R4.64], R25 ;  /* 0x0000001904006986 */ /* 0x0001e2000c101504 */
[----:B------:R-:W-:-:S03]  /*9e980*/  ISETP.LT.AND P6, PT, R28, c[0x0][0x178], !P3 ;  /* 0x00005e001c007a0c */ /* 0x000fc60005fc1270 */
[----:B-1----:R-:W2:Y:S04]  /*9e990*/  LDL.LU R26, [R1+0x7c] ;  /* 0x00007c00011a7983 */ /* 0x002ea80000300800 */
[----:B------:R-:W3:Y:S01]  /*9e9a0*/  LDL.LU R28, [R1+0x4c] ;  /* 0x00004c00011c7983 */ /* 0x000ee20000300800 */
[----:B0-----:R-:W-:Y:S01]  /*9e9b0*/  IMAD.WIDE R4, R6, 0x2, R2 ;  /* 0x0000000206047825 */ /* 0x001fe200078e0202 */
[----:B------:R-:W-:Y:S02]  /*9e9c0*/  PRMT R6, R25, 0x7632, R6 ;  /* 0x0000763219067816 */ /* 0x000fe40000000006 */
[----:B------:R-:W4:Y:S01]  /*9e9d0*/  LDL.LU R25, [R1+0x28e4] ;  /* 0x0028e40001197983 */ /* 0x000f220000300800 */
[----:B------:R-:W-:Y:S02]  /*9e9e0*/  ISETP.LT.AND P1, PT, R23, c[0x0][0x178], !P1 ;  /* 0x00005e0017007a0c */ /* 0x000fe40004f21270 */
[----:B------:R-:W-:-:S02]  /*9e9f0*/  ISETP.LT.AND P4, PT, R27, c[0x0][0x178], !P3 ;  /* 0x00005e001b007a0c */ /* 0x000fc40005f81270 */
[----:B------:R-:W-:Y:S01]  /*9ea00*/  ISETP.LT.AND P5, PT, R29, c[0x0][0x178], !P3 ;  /* 0x00005e001d007a0c */ /* 0x000fe20005fa1270 */
[----:B------:R-:W-:Y:S01]  /*9ea10*/  IMAD.WIDE R12, R14, 0x2, R20 ;  /* 0x000000020e0c7825 */ /* 0x000fe200078e0214 */
[----:B------:R-:W-:Y:S02]  /*9ea20*/  PRMT R0, R24, 0x7632, R0 ;  /* 0x0000763218007816 */ /* 0x000fe40000000000 */
[----:B------:R-:W-:Y:S01]  /*9ea30*/  ISETP.GE.AND P2, PT, R22, c[0x0][0x17c], PT ;  /* 0x00005f0016007a0c */ /* 0x000fe20003f46270 */
[----:B------:R-:W-:Y:S01]  /*9ea40*/  IMAD.WIDE R16, R14, 0x2, R10 ;  /* 0x000000020e107825 */ /* 0x000fe200078e020a */
[----:B------:R-:W3:Y:S01]  /*9ea50*/  LDL.LU R22, [R1+0x3c] ;  /* 0x00003c0001167983 */ /* 0x000ee20000300800 */
[----:B------:R-:W-:-:S03]  /*9ea60*/  PRMT R18, R15, 0x7632, R18 ;  /* 0x000076320f127816 */ /* 0x000fc60000000012 */
[----:B------:R-:W3:Y:S04]  /*9ea70*/  LDL.LU R24, [R1+0xc] ;  /* 0x00000c0001187983 */ /* 0x000ee80000300800 */
[----:B------:R0:W-:Y:S04]  /*9ea80*/  @P1 STG.E.U16 [R4.64], R15 ;  /* 0x0000000f04001986 */ /* 0x0001e8000c101504 */
[----:B------:R-:W-:Y:S04]  /*9ea90*/  @P4 STG.E.U16 [R12.64], R0 ;  /* 0x000000000c004986 */ /* 0x000fe8000c101504 */
[----:B------:R-:W-:Y:S04]  /*9eaa0*/  @P5 STG.E.U16 [R16.64], R19 ;  /* 0x0000001310005986 */ /* 0x000fe8000c101504 */
[----:B0-----:R-:W3:Y:S04]  /*9eab0*/  LDL.LU R15, [R1+0x28e0] ;  /* 0x0028e000010f7983 */ /* 0x001ee80000300800 */
[----:B------:R0:W-:Y:S04]  /*9eac0*/  STL [R1+0x2a44], R19 ;  /* 0x002a441301007387 */ /* 0x0001e80000100800 */
[----:B0-----:R-:W3:Y:S01]  /*9ead0*/  LDL R19, [R1+0xfe0] ;  /* 0x000fe00001137983 */ /* 0x001ee20000100800 */
[----:B------:R-:W-:-:S02]  /*9eae0*/  ISETP.LT.AND P3, PT, R23, c[0x0][0x178], !P3 ;  /* 0x00005e0017007a0c */ /* 0x000fc40005f61270 */
[----:B------:R-:W-:Y:S01]  /*9eaf0*/  ISETP.LT.AND P4, PT, R27, c[0x0][0x178], !P0 ;  /* 0x00005e001b007a0c */ /* 0x000fe20004781270 */
[C---:B------:R-:W-:Y:S01]  /*9eb00*/  IMAD.WIDE R4, R14.reuse, 0x2, R8 ;  /* 0x000000020e047825 */ /* 0x040fe200078e0208 */
[----:B------:R-:W-:-:S03]  /*9eb10*/  IADD3 R0, R14, c[0x0][0x198], RZ ;  /* 0x000066000e007a10 */ /* 0x000fc60007ffe0ff */
[----:B------:R-:W-:Y:S01]  /*9eb20*/  IMAD.WIDE R12, R14, 0x2, R2 ;  /* 0x000000020e0c7825 */ /* 0x000fe200078e0202 */
[----:B------:R0:W-:Y:S04]  /*9eb30*/  @P6 STG.E.U16 [R4.64], R6 ;  /* 0x0000000604006986 */ /* 0x0001e8000c101504 */
[----:B------:R-:W-:Y:S04]  /*9eb40*/  STL [R1+0x2a6c], R18 ;  /* 0x002a6c1201007387 */ /* 0x000fe80000100800 */
[----:B------:R1:W-:Y:S01]  /*9eb50*/  @P3 STG.E.U16 [R12.64], R18 ;  /* 0x000000120c003986 */ /* 0x0003e2000c101504 */
[----:B0-----:R-:W-:Y:S01]  /*9eb60*/  IMAD.WIDE R4, R0, 0x2, R20 ;  /* 0x0000000200047825 */ /* 0x001fe200078e0214 */
[----:B--2---:R-:W-:-:S04]  /*9eb70*/  PRMT R6, R26, 0x7632, R6 ;  /* 0x000076321a067816 */ /* 0x004fc80000000006 */
[----:B------:R0:W-:Y:S01]  /*9eb80*/  @P4 STG.E.U16 [R4.64], R26 ;  /* 0x0000001a04004986 */ /* 0x0001e2000c101504 */
[----:B----4-:R-:W-:-:S03]  /*9eb90*/  ISETP.GE.AND P3, PT, R25, c[0x0][0x17c], PT ;  /* 0x00005f0019007a0c */ /* 0x010fc60003f66270 */
[----:B------:R-:W2:Y:S04]  /*9eba0*/  LDL.LU R25, [R1+0x9c] ;  /* 0x00009c0001197983 */ /* 0x000ea80000300800 */
[----:B-1----:R-:W4:Y:S04]  /*9ebb0*/  LDL.LU R18, [R1+0x28e8] ;  /* 0x0028e80001127983 */ /* 0x002f280000300800 */
[----:B------:R-:W4:Y:S04]  /*9ebc0*/  LDL.LU R17, [R1+0x28ec] ;  /* 0x0028ec0001117983 */ /* 0x000f280000300800 */
[----:B0-----:R-:W4:Y:S01]  /*9ebd0*/  LDL.LU R26, [R1+0x8c] ;  /* 0x00008c00011a7983 */ /* 0x001f220000300800 */
[----:B------:R-:W-:Y:S01]  /*9ebe0*/  ISETP.LT.AND P5, PT, R29, c[0x0][0x178], !P0 ;  /* 0x00005e001d007a0c */ /* 0x000fe200047a1270 */
[----:B------:R-:W-:Y:S01]  /*9ebf0*/  IMAD.WIDE R12, R0, 0x2, R10 ;  /* 0x00000002000c7825 */ /* 0x000fe200078e020a */
[----:B------:R-:W-:-:S03]  /*9ec00*/  ISETP.LT.AND P4, PT, R27, c[0x0][0x178], !P2 ;  /* 0x00005e001b007a0c */ /* 0x000fc60005781270 */
[----:B------:R-:W-:-:S08]  /*9ec10*/  IMAD.WIDE R4, R0, 0x2, R8 ;  /* 0x0000000200047825 */ /* 0x000fd000078e0208 */
[----:B---3--:R0:W-:Y:S01]  /*9ec20*/  @P5 STG.E.U16 [R12.64], R28 ;  /* 0x0000001c0c005986 */ /* 0x0081e2000c101504 */
[----:B------:R-:W-:Y:S02]  /*9ec30*/  ISETP.GE.AND P1, PT, R15, c[0x0][0x17c], PT ;  /* 0x00005f000f007a0c */ /* 0x000fe40003f26270 */
[C---:B------:R-:W-:Y:S02]  /*9ec40*/  IADD3 R15, R0.reuse, c[0x0][0x198], RZ ;  /* 0x00006600000f7a10 */ /* 0x040fe40007ffe0ff */
[----:B------:R-:W-:Y:S02]  /*9ec50*/  ISETP.LT.AND P6, PT, R19, c[0x0][0x178], !P0 ;  /* 0x00005e0013007a0c */ /* 0x000fe400047c1270 */
[----:B------:R-:W-:Y:S01]  /*9ec60*/  ISETP.LT.AND P0, PT, R23, c[0x0][0x178], !P0 ;  /* 0x00005e0017007a0c */ /* 0x000fe20004701270 */
[----:B0-----:R-:W-:Y:S01]  /*9ec70*/  IMAD.WIDE R12, R0, 0x2, R2 ;  /* 0x00000002000c7825 */ /* 0x001fe200078e0202 */
[----:B------:R-:W-:Y:S02]  /*9ec80*/  ISETP.LT.AND P5, PT, R29, c[0x0][0x178], !P2 ;  /* 0x00005e001d007a0c */ /* 0x000fe400057a1270 */
[----:B------:R-:W-:-:S02]  /*9ec90*/  PRMT R14, R28, 0x7632, R14 ;  /* 0x000076321c0e7816 */ /* 0x000fc4000000000e */
[----:B------:R-:W3:Y:S05]  /*9eca0*/  LDL.LU R28, [R1+0x5c] ;  /* 0x00005c00011c7983 */ /* 0x000eea0000300800 */
[----:B------:R0:W-:Y:S04]  /*9ecb0*/  @P6 STG.E.U16 [R4.64], R22 ;  /* 0x0000001604006986 */ /* 0x0001e8000c101504 */
[----:B------:R1:W-:Y:S01]  /*9ecc0*/  @P0 STG.E.U16 [R12.64], R24 ;  /* 0x000000180c000986 */ /* 0x0003e2000c101504 */
[----:B------:R-:W-:-:S02]  /*9ecd0*/  ISETP.LT.AND P0, PT, R19, c[0x0][0x178], !P2 ;  /* 0x00005e0013007a0c */ /* 0x000fc40005701270 */
[----:B------:R-:W-:Y:S01]  /*9ece0*/  ISETP.LT.AND P2, PT, R23, c[0x0][0x178], !P2 ;  /* 0x00005e0017007a0c */ /* 0x000fe20005741270 */
[----:B0-----:R-:W-:Y:S01]  /*9ecf0*/  IMAD.WIDE R4, R15, 0x2, R20 ;  /* 0x000000020f047825 */ /* 0x001fe200078e0214 */
[----:B------:R-:W-:-:S03]  /*9ed00*/  ISETP.LT.AND P6, PT, R27, c[0x0][0x178], !P1 ;  /* 0x00005e001b007a0c */ /* 0x000fc60004fc1270 */
[----:B-1----:R-:W-:Y:S01]  /*9ed10*/  IMAD.WIDE R12, R15, 0x2, R10 ;  /* 0x000000020f0c7825 */ /* 0x002fe200078e020a */
[----:B------:R0:W-:Y:S01]  /*9ed20*/  @P4 STG.E.U16 [R4.64], R6 ;  /* 0x0000000604004986 */ /* 0x0001e2000c101504 */
[----:B------:R-:W-:Y:S02]  /*9ed30*/  ISETP.LT.AND P4, PT, R29, c[0x0][0x178], !P1 ;  /* 0x00005e001d007a0c */ /* 0x000fe40004f81270 */
[----:B------:R-:W-:Y:S01]  /*9ed40*/  PRMT R0, R22, 0x7632, R0 ;  /* 0x0000763216007816 */ /* 0x000fe20000000000 */
[----:B------:R1:W-:Y:S01]  /*9ed50*/  @P5 STG.E.U16 [R12.64], R14 ;  /* 0x0000000e0c005986 */ /* 0x0003e2000c101504 */
[----:B------:R-:W-:Y:S02]  /*9ed60*/  PRMT R16, R24, 0x7632, R16 ;  /* 0x0000763218107816 */ /* 0x000fe40000000010 */
[C---:B0-----:R-:W-:Y:S01]  /*9ed70*/  IADD3 R6, R15.reuse, c[0x0][0x198], RZ ;  /* 0x000066000f067a10 */ /* 0x041fe20007ffe0ff */
[----:B------:R-:W-:-:S04]  /*9ed80*/  IMAD.WIDE R4, R15, 0x2, R8 ;  /* 0x000000020f047825 */ /* 0x000fc800078e0208 */
[----:B-1----:R-:W-:Y:S01]  /*9ed90*/  IMAD.WIDE R12, R15, 0x2, R2 ;  /* 0x000000020f0c7825 */ /* 0x002fe200078e0202 */
[----:B------:R0:W-:Y:S03]  /*9eda0*/  @P0 STG.E.U16 [R4.64], R0 ;  /* 0x0000000004000986 */ /* 0x0001e6000c101504 */
[C---:B------:R-:W-:Y:S01]  /*9edb0*/  IMAD.WIDE R14, R6.reuse, 0x2, R20 ;  /* 0x00000002060e7825 */ /* 0x040fe200078e0214 */
[----:B------:R1:W-:Y:S03]  /*9edc0*/  @P2 STG.E.U16 [R12.64], R16 ;  /* 0x000000100c002986 */ /* 0x0003e6000c101504 */
[C---:B0-----:R-:W-:Y:S01]  /*9edd0*/  IMAD.WIDE R4, R6.reuse, 0x2, R10 ;  /* 0x0000000206047825 */ /* 0x041fe200078e020a */
[----:B------:R-:W-:-:S03]  /*9ede0*/  IADD3 R0, R6, c[0x0][0x198], RZ ;  /* 0x0000660006007a10 */ /* 0x000fc60007ffe0ff */
[----:B-1----:R-:W-:Y:S01]  /*9edf0*/  IMAD.WIDE R12, R6, 0x2, R8 ;  /* 0x00000002060c7825 */ /* 0x002fe200078e0208 */
[----:B--2---:R0:W-:Y:S01]  /*9ee00*/  @P6 STG.E.U16 [R14.64], R25 ;  /* 0x000000190e006986 */ /* 0x0041e2000c101504 */
[----:B----4-:R-:W-:-:S03]  /*9ee10*/  ISETP.GE.AND P0, PT, R18, c[0x0][0x17c], PT ;  /* 0x00005f0012007a0c */ /* 0x010fc60003f06270 */
[----:B------:R-:W2:Y:S04]  /*9ee20*/  LDL.LU R18, [R1+0x3dc] ;  /* 0x0003dc0001127983 */ /* 0x000ea80000300800 */
[----:B------:R-:W4:Y:S04]  /*9ee30*/  LDL.LU R22, [R1+0x3bc] ;  /* 0x0003bc0001167983 */ /* 0x000f280000300800 */
[----:B------:R1:W-:Y:S01]  /*9ee40*/  @P4 STG.E.U16 [R4.64], R26 ;  /* 0x0000001a04004986 */ /* 0x0003e2000c101504 */
[----:B0-----:R-:W-:Y:S01]  /*9ee50*/  PRMT R14, R25, 0x7632, R14 ;  /* 0x00007632190e7816 */ /* 0x001fe2000000000e */
[----:B-1----:R-:W-:Y:S01]  /*9ee60*/  IMAD.WIDE R4, R6, 0x2, R2 ;  /* 0x0000000206047825 */ /* 0x002fe200078e0202 */
[----:B------:R-:W-:-:S02]  /*9ee70*/  PRMT R6, R26, 0x7632, R6 ;  /* 0x000076321a067816 */ /* 0x000fc40000000006 */
[----:B------:R-:W4:Y:S04]  /*9ee80*/  LDL.LU R26, [R1+0x28f4] ;  /* 0x0028f400011a7983 */ /* 0x000f280000300800 */
[----:B------:R-:W4:Y:S01]  /*9ee90*/  LDL.LU R25, [R1+0x28f0] ;  /* 0x0028f00001197983 */ /* 0x000f220000300800 */
[----:B------:R-:W-:Y:S02]  /*9eea0*/  ISETP.LT.AND P5, PT, R19, c[0x0][0x178], !P1 ;  /* 0x00005e0013007a0c */ /* 0x000fe40004fa1270 */
[----:B------:R-:W-:Y:S02]  /*9eeb0*/  ISETP.LT.AND P1, PT, R23, c[0x0][0x178], !P1 ;  /* 0x00005e0017007a0c */ /* 0x000fe40004f21270 */
[----:B------:R-:W-:Y:S02]  /*9eec0*/  ISETP.LT.AND P2, PT, R27, c[0x0][0x178], !P3 ;  /* 0x00005e001b007a0c */ /* 0x000fe40005f41270 */
[----:B------:R-:W-:-:S07]  /*9eed0*/  ISETP.LT.AND P4, PT, R29, c[0x0][0x178], !P3 ;  /* 0x00005e001d007a0c */ /* 0x000fce0005f81270 */
[----:B---3--:R0:W-:Y:S01]  /*9eee0*/  @P5 STG.E.U16 [R12.64], R28 ;  /* 0x0000001c0c005986 */ /* 0x0081e2000c101504 */
[----:B------:R-:W-:Y:S02]  /*9eef0*/  ISETP.LT.AND P5, PT, R19, c[0x0][0x178], !P3 ;  /* 0x00005e0013007a0c */ /* 0x000fe40005fa1270 */
[----:B------:R-:W-:Y:S01]  /*9ef00*/  PRMT R15, R28, 0x7632, R15 ;  /* 0x000076321c0f7816 */ /* 0x000fe2000000000f */
[----:B------:R1:W-:Y:S01]  /*9ef10*/  @P1 STG.E.U16 [R4.64], R7 ;  /* 0x0000000704001986 */ /* 0x0003e2000c101504 */
[----:B------:R-:W-:Y:S02]  /*9ef20*/  ISETP.LT.AND P3, PT, R23, c[0x0][0x178], !P3 ;  /* 0x00005e0017007a0c */ /* 0x000fe40005f61270 */
[----:B------:R-:W-:Y:S01]  /*9ef30*/  ISETP.LT.AND P1, PT, R27, c[0x0][0x178], !P0 ;  /* 0x00005e001b007a0c */ /* 0x000fe20004721270 */
[C---:B0-----:R-:W-:Y:S01]  /*9ef40*/  IMAD.WIDE R12, R0.reuse, 0x2, R20 ;  /* 0x00000002000c7825 */ /* 0x041fe200078e0214 */
[----:B------:R-:W3:Y:S03]  /*9ef50*/  LDL.LU R28, [R1+0x3cc] ;  /* 0x0003cc00011c7983 */ /* 0x000ee60000300800 */
[----:B-1----:R-:W-:Y:S01]  /*9ef60*/  IMAD.WIDE R4, R0, 0x2, R10 ;  /* 0x0000000200047825 */ /* 0x002fe200078e020a */
[----:B------:R0:W-:Y:S01]  /*9ef70*/  @P2 STG.E.U16 [R12.64], R14 ;  /* 0x0000000e0c002986 */ /* 0x0001e2000c101504 */
[----:B------:R-:W-:-:S03]  /*9ef80*/  ISETP.LT.AND P2, PT, R29, c[0x0][0x178], !P0 ;  /* 0x00005e001d007a0c */ /* 0x000fc60004741270 */
[----:B------:R-:W3:Y:S01]  /*9ef90*/  LDL.LU R24, [R1+0x3ac] ;  /* 0x0003ac0001187983 */ /* 0x000ee20000300800 */
[----:B------:R-:W-:-:S03]  /*9efa0*/  PRMT R7, R7, 0x7632, R7 ;  /* 0x0000763207077816 */ /* 0x000fc60000000007 */
[----:B------:R1:W-:Y:S01]  /*9efb0*/  @P4 STG.E.U16 [R4.64], R6 ;  /* 0x0000000604004986 */ /* 0x0003e2000c101504 */
[C---:B0-----:R-:W-:Y:S01]  /*9efc0*/  IMAD.WIDE R12, R0.reuse, 0x2, R8 ;  /* 0x00000002000c7825 */ /* 0x041fe200078e0208 */
[----:B------:R-:W-:Y:S02]  /*9efd0*/  IADD3 R14, R0, c[0x0][0x198], RZ ;  /* 0x00006600000e7a10 */ /* 0x000fe40007ffe0ff */
[----:B------:R-:W-:Y:S02]  /*9efe0*/  ISETP.GE.AND P6, PT, R17, c[0x0][0x17c], PT ;  /* 0x00005f0011007a0c */ /* 0x000fe40003fc6270 */
[----:B------:R0:W-:Y:S01]  /*9eff0*/  @P5 STG.E.U16 [R12.64], R15 ;  /* 0x0000000f0c005986 */ /* 0x0001e2000c101504 */
[----:B------:R-:W-:-:S04]  /*9f000*/  IMAD.WIDE R16, R14, 0x2, R10 ;  /* 0x000000020e107825 */ /* 0x000fc800078e020a */
[----:B-1----:R-:W-:-:S04]  /*9f010*/  IMAD.WIDE R4, R0, 0x2, R2 ;  /* 0x0000000200047825 */ /* 0x002fc800078e0202 */
[----:B0-----:R-:W-:Y:S01]  /*9f020*/  IMAD.WIDE R12, R14, 0x2, R20 ;  /* 0x000000020e0c7825 */ /* 0x001fe200078e0214 */
[----:B------:R-:W-:Y:S04]  /*9f030*/  @P3 STG.E.U16 [R4.64], R7 ;  /* 0x0000000704003986 */ /* 0x000fe8000c101504 */
[----:B--2---:R-:W-:Y:S04]  /*9f040*/  @P1 STG.E.U16 [R12.64], R18 ;  /* 0x000000120c001986 */ /* 0x004fe8000c101504 */
[----:B----4-:R0:W-:Y:S02]  /*9f050*/  @P2 STG.E.U16 [R16.64], R22 ;  /* 0x0000001610002986 */ /* 0x0101e4000c101504 */
[----:B0-----:R-:W-:-:S02]  /*9f060*/  PRMT R16, R18, 0x7632, R16 ;  /* 0x0000763212107816 */ /* 0x001fc40000000010 */
[----:B------:R-:W-:Y:S02]  /*9f070*/  ISETP.GE.AND P5, PT, R26, c[0x0][0x17c], PT ;  /* 0x00005f001a007a0c */ /* 0x000fe40003fa6270 */
[----:B------:R-:W2:Y:S01]  /*9f080*/  LDL.LU R26, [R1+0x350] ;  /* 0x00035000011a7983 */ /* 0x000ea20000300800 */
[----:B------:R-:W-:-:S03]  /*9f090*/  ISETP.GE.AND P3, PT, R25, c[0x0][0x17c], PT ;  /* 0x00005f0019007a0c */ /* 0x000fc60003f66270 */
[----:B------:R-:W4:Y:S04]  /*9f0a0*/  LDL.LU R25, [R1+0x310] ;  /* 0x0003100001197983 */ /* 0x000f280000300800 */
[----:B------:R0:W-:Y:S04]  /*9f0b0*/  STL [R1+0x2a70], R17 ;  /* 0x002a701101007387 */ /* 0x0001e80000100800 */
[----:B------:R-:W4:Y:S01]  /*9f0c0*/  LDL.LU R18, [R1+0x28f8] ;  /* 0x0028f80001127983 */ /* 0x000f220000300800 */
[----:B------:R-:W-:Y:S02]  /*9f0d0*/  ISETP.LT.AND P4, PT, R19, c[0x0][0x178], !P0 ;  /* 0x00005e0013007a0c */ /* 0x000fe40004781270 */
[----:B------:R-:W-:Y:S01]  /*9f0e0*/  ISETP.LT.AND P0, PT, R23, c[0x0][0x178], !P0 ;  /* 0x00005e0017007a0c */ /* 0x000fe20004701270 */
[----:B------:R-:W-:Y:S01]  /*9f0f0*/  IMAD.WIDE R4, R14, 0x2, R8 ;  /* 0x000000020e047825 */ /* 0x000fe200078e0208 */
[----:B------:R-:W-:Y:S01]  /*9f100*/  ISETP.LT.AND P2, PT, R27, c[0x0][0x178], !P6 ;  /* 0x00005e001b007a0c */ /* 0x000fe20007741270 */
[----:B0-----:R-:W4:Y:S01]  /*9f110*/  LDL.LU R17, [R1+0x2d0] ;  /* 0x0002d00001117983 */ /* 0x001f220000300800 */
[----:B------:R-:W-:-:S02]  /*9f120*/  ISETP.LT.AND P1, PT, R29, c[0x0][0x178], !P6 ;  /* 0x00005e001d007a0c */ /* 0x000fc40007721270 */
[----:B------:R-:W-:Y:S02]  /*9f130*/  IADD3 R0, R14, c[0x0][0x198], RZ ;  /* 0x000066000e007a10 */ /* 0x000fe40007ffe0ff */
[----:B------:R-:W-:-:S03]  /*9f140*/  PRMT R15, R22, 0x7632, R15 ;  /* 0x00007632160f7816 */ /* 0x000fc6000000000f */
[C---:B------:R-:W-:Y:S01]  /*9f150*/  IMAD.WIDE R6, R0.reuse, 0x2, R20 ;  /* 0x0000000200067825 */ /* 0x040fe200078e0214 */
[----:B---3--:R0:W-:Y:S01]  /*9f160*/  @P4 STG.E.U16 [R4.64], R28 ;  /* 0x0000001c04004986 */ /* 0x0081e2000c101504 */
[----:B------:R-:W-:Y:S02]  /*9f170*/  ISETP.LT.AND P4, PT, R19, c[0x0][0x178], !P6 ;  /* 0x00005e0013007a0c */ /* 0x000fe40007781270 */
[----:B------:R-:W-:Y:S01]  /*9f180*/  IMAD.WIDE R12, R0, 0x2, R10 ;  /* 0x00000002000c7825 */ /* 0x000fe200078e020a */
[----:B------:R-:W-:-:S03]  /*9f190*/  ISETP.LT.AND P6, PT, R23, c[0x0][0x178], !P6 ;  /* 0x00005e0017007a0c */ /* 0x000fc600077c1270 */
[----:B0-----:R-:W-:Y:S01]  /*9f1a0*/  IMAD.WIDE R4, R14, 0x2, R2 ;  /* 0x000000020e047825 */ /* 0x001fe200078e0202 */
[----:B------:R-:W-:Y:S02]  /*9f1b0*/  PRMT R14, R28, 0x7632, R14 ;  /* 0x000076321c0e7816 */ /* 0x000fe4000000000e */
[----:B------:R-:W3:Y:S04]  /*9f1c0*/  LDL.LU R28, [R1+0x2a0] ;  /* 0x0002a000011c7983 */ /* 0x000ee80000300800 */
[----:B------:R0:W-:Y:S01]  /*9f1d0*/  @P0 STG.E.U16 [R4.64], R24 ;  /* 0x0000001804000986 */ /* 0x0001e2000c101504 */
[----:B------:R-:W-:-:S03]  /*9f1e0*/  ISETP.LT.AND P0, PT, R27, c[0x0][0x178], !P5 ;  /* 0x00005e001b007a0c */ /* 0x000fc60006f01270 */
[----:B------:R1:W-:Y:S04]  /*9f1f0*/  @P2 STG.E.U16 [R6.64], R16 ;  /* 0x0000001006002986 */ /* 0x0003e8000c101504 */
[----:B------:R1:W-:Y:S01]  /*9f200*/  @P1 STG.E.U16 [R12.64], R15 ;  /* 0x0000000f0c001986 */ /* 0x0003e2000c101504 */
[----:B0-----:R-:W-:Y:S01]  /*9f210*/  IMAD.WIDE R4, R0, 0x2, R8 ;  /* 0x0000000200047825 */ /* 0x001fe200078e0208 */
[----:B-1----:R-:W-:Y:S02]  /*9f220*/  PRMT R16, R24, 0x7632, R16 ;  /* 0x0000763218107816 */ /* 0x002fe40000000010 */
[C---:B------:R-:W-:Y:S01]  /*9f230*/  IADD3 R15, R0.reuse, c[0x0][0x198], RZ ;  /* 0x00006600000f7a10 */ /* 0x040fe20007ffe0ff */
[----:B------:R-:W-:Y:S01]  /*9f240*/  IMAD.WIDE R6, R0, 0x2, R2 ;  /* 0x0000000200067825 */ /* 0x000fe200078e0202 */
[----:B------:R0:W-:Y:S04]  /*9f250*/  @P4 STG.E.U16 [R4.64], R14 ;  /* 0x0000000e04004986 */ /* 0x0001e8000c101504 */
[----:B------:R-:W-:Y:S01]  /*9f260*/  @P6 STG.E.U16 [R6.64], R16 ;  /* 0x0000001006006986 */ /* 0x000fe2000c101504 */
[----:B0-----:R-:W-:-:S05]  /*9f270*/  IMAD.WIDE R4, R15, 0x2, R20 ;  /* 0x000000020f047825 */ /* 0x001fca00078e0214 */
[----:B--2---:R0:W-:Y:S01]  /*9f280*/  @P0 STG.E.U16 [R4.64], R26 ;  /* 0x0000001a04000986 */ /* 0x0041e2000c101504 */
[----:B------:R-:W-:Y:S02]  /*9f290*/  PRMT R0, R26, 0x7632, R0 ;  /* 0x000076321a007816 */ /* 0x000fe40000000000 */
[----:B----4-:R-:W-:Y:S02]  /*9f2a0*/  ISETP.GE.AND P2, PT, R18, c[0x0][0x17c], PT ;  /* 0x00005f0012007a0c */ /* 0x010fe40003f46270 */
[----:B------:R-:W2:Y:S04]  /*9f2b0*/  LDL.LU R18, [R1+0x28fc] ;  /* 0x0028fc0001127983 */ /* 0x000ea80000300800 */
[----:B0-----:R-:W4:Y:S01]  /*9f2c0*/  LDL.LU R26, [R1+0x2900] ;  /* 0x00290000011a7983 */ /* 0x001f220000300800 */
[----:B------:R-:W-:-:S02]  /*9f2d0*/  ISETP.LT.AND P1, PT, R29, c[0x0][0x178], !P5 ;  /* 0x00005e001d007a0c */ /* 0x000fc40006f21270 */
[----:B------:R-:W-:Y:S01]  /*9f2e0*/  ISETP.LT.AND P4, PT, R19, c[0x0][0x178], !P5 ;  /* 0x00005e0013007a0c */ /* 0x000fe20006f81270 */
[----:B------:R-:W-:Y:S01]  /*9f2f0*/  IMAD.WIDE R12, R15, 0x2, R10 ;  /* 0x000000020f0c7825 */ /* 0x000fe200078e020a */
[----:B------:R-:W-:Y:S01]  /*9f300*/  ISETP.LT.AND P5, PT, R23, c[0x0][0x178], !P5 ;  /* 0x00005e0017007a0c */ /* 0x000fe20006fa1270 */
[----:B------:R-:W4:Y:S01]  /*9f310*/  LDL.LU R22, [R1+0x360] ;  /* 0x0003600001167983 */ /* 0x000f220000300800 */
[----:B------:R-:W-:Y:S01]  /*9f320*/  ISETP.LT.AND P6, PT, R27, c[0x0][0x178], !P3 ;  /* 0x00005e001b007a0c */ /* 0x000fe20005fc1270 */
[C---:B------:R-:W-:Y:S01]  /*9f330*/  IMAD.WIDE R4, R15.reuse, 0x2, R8 ;  /* 0x000000020f047825 */ /* 0x040fe200078e0208 */
[----:B------:R-:W-:Y:S01]  /*9f340*/  IADD3 R14, R15, c[0x0][0x198], RZ ;  /* 0x000066000f0e7a10 */ /* 0x000fe20007ffe0ff */
[----:B------:R-:W4:Y:S01]  /*9f350*/  LDL.LU R24, [R1+0x320] ;  /* 0x0003200001187983 */ /* 0x000f220000300800 */
[----:B------:R-:W-:Y:S01]  /*9f360*/  ISETP.LT.AND P0, PT, R29, c[0x0][0x178], !P3 ;  /* 0x00005e001d007a0c */ /* 0x000fe20005f01270 */
[----:B------:R-:W-:Y:S02]  /*9f370*/  IMAD.WIDE R6, R15, 0x2, R2 ;  /* 0x000000020f067825 */ /* 0x000fe400078e0202 */
[----:B------:R0:W-:Y:S04]  /*9f380*/  @P1 STG.E.U16 [R12.64], R25 ;  /* 0x000000190c001986 */ /* 0x0001e8000c101504 */
[----:B------:R1:W-:Y:S01]  /*9f390*/  @P4 STG.E.U16 [R4.64], R17 ;  /* 0x0000001104004986 */ /* 0x0003e2000c101504 */
[----:B------:R-:W-:-:S02]  /*9f3a0*/  ISETP.LT.AND P4, PT, R19, c[0x0][0x178], !P3 ;  /* 0x00005e0013007a0c */ /* 0x000fc40005f81270 */
[----:B------:R-:W-:Y:S01]  /*9f3b0*/  ISETP.LT.AND P3, PT, R23, c[0x0][0x178], !P3 ;  /* 0x00005e0017007a0c */ /* 0x000fe20005f61270 */
[C---:B0-----:R-:W-:Y:S01]  /*9f3c0*/  IMAD.WIDE R12, R14.reuse, 0x2, R20 ;  /* 0x000000020e0c7825 */ /* 0x041fe200078e0214 */
[----:B---3--:R0:W-:Y:S03]  /*9f3d0*/  @P5 STG.E.U16 [R6.64], R28 ;  /* 0x0000001c06005986 */ /* 0x0081e6000c101504 */
[----:B-1----:R-:W-:Y:S01]  /*9f3e0*/  IMAD.WIDE R4, R14, 0x2, R8 ;  /* 0x000000020e047825 */ /* 0x002fe200078e0208 */
[----:B------:R1:W-:Y:S01]  /*9f3f0*/  @P6 STG.E.U16 [R12.64], R0 ;  /* 0x000000000c006986 */ /* 0x0003e2000c101504 */
[----:B------:R-:W-:Y:S02]  /*9f400*/  PRMT R15, R28, 0x7632, R15 ;  /* 0x000076321c0f7816 */ /* 0x000fe4000000000f */
[----:B0-----:R-:W-:Y:S01]  /*9f410*/  IMAD.WIDE R6, R14, 0x2, R10 ;  /* 0x000000020e067825 */ /* 0x001fe200078e020a */
[----:B-1----:R-:W-:-:S02]  /*9f420*/  PRMT R0, R25, 0x7632, R0 ;  /* 0x0000763219007816 */ /* 0x002fc40000000000 */
[----:B------:R-:W-:-:S03]  /*9f430*/  PRMT R12, R17, 0x7632, R12 ;  /* 0x00007632110c7816 */ /* 0x000fc6000000000c */
[----:B------:R-:W-:Y:S04]  /*9f440*/  @P0 STG.E.U16 [R6.64], R0 ;  /* 0x0000000006000986 */ /* 0x000fe8000c101504 */
[----:B------:R0:W-:Y:S02]  /*9f450*/  @P4 STG.E.U16 [R4.64], R12 ;  /* 0x0000000c04004986 */ /* 0x0001e4000c101504 */
[----:B0-----:R-:W-:-:S05]  /*9f460*/  IMAD.WIDE R4, R14, 0x2, R2 ;  /* 0x000000020e047825 */ /* 0x001fca00078e0202 */
[----:B------:R0:W-:Y:S01]  /*9f470*/  @P3 STG.E.U16 [R4.64], R15 ;  /* 0x0000000f04003986 */ /* 0x0001e2000c101504 */
[----:B--2---:R-:W-:-:S03]  /*9f480*/  ISETP.GE.AND P1, PT, R18, c[0x0][0x17c], PT ;  /* 0x00005f0012007a0c */ /* 0x004fc60003f26270 */
[----:B------:R-:W2:Y:S01]  /*9f490*/  LDL.LU R18, [R1+0x2e0] ;  /* 0x0002e00001127983 */ /* 0x000ea20000300800 */
[----:B----4-:R-:W-:-:S03]  /*9f4a0*/  ISETP.GE.AND P0, PT, R26, c[0x0][0x17c], PT ;  /* 0x00005f001a007a0c */ /* 0x010fc60003f06270 */
[----:B------:R-:W3:Y:S04]  /*9f4b0*/  LDL.LU R25, [R1+0x2b0] ;  /* 0x0002b00001197983 */ /* 0x000ee80000300800 */
[----:B------:R-:W4:Y:S04]  /*9f4c0*/  LDL.LU R17, [R1+0x2a70] ;  /* 0x002a700001117983 */ /* 0x000f280000300800 */
[----:B------:R-:W4:Y:S04]  /*9f4d0*/  LDL.LU R26, [R1+0x370] ;  /* 0x00037000011a7983 */ /* 0x000f280000300800 */
[----:B------:R-:W4:Y:S04]  /*9f4e0*/  LDL.LU R28, [R1+0x330] ;  /* 0x00033000011c7983 */ /* 0x000f280000300800 */
[----:B0-----:R-:W4:Y:S01]  /*9f4f0*/  LDL.LU R15, [R1+0x2904] ;  /* 0x00290400010f7983 */ /* 0x001f220000300800 */
[----:B------:R-:W-:-:S02]  /*9f500*/  ISETP.LT.AND P6, PT, R27, c[0x0][0x178], !P2 ;  /* 0x00005e001b007a0c */ /* 0x000fc400057c1270 */
[----:B------:R-:W-:Y:S02]  /*9f510*/  ISETP.LT.AND P5, PT, R29, c[0x0][0x178], !P2 ;  /* 0x00005e001d007a0c */ /* 0x000fe400057a1270 */
[----:B------:R-:W-:Y:S02]  /*9f520*/  IADD3 R0, R14, c[0x0][0x198], RZ ;  /* 0x000066000e007a10 */ /* 0x000fe40007ffe0ff */
[----:B------:R-:W-:Y:S02]  /*9f530*/  ISETP.LT.AND P4, PT, R19, c[0x0][0x178], !P2 ;  /* 0x00005e0013007a0c */ /* 0x000fe40005781270 */
[----:B------:R-:W-:Y:S01]  /*9f540*/  ISETP.LT.AND P2, PT, R23, c[0x0][0x178], !P2 ;  /* 0x00005e0017007a0c */ /* 0x000fe20005741270 */
[----:B------:R-:W-:-:S04]  /*9f550*/  IMAD.WIDE R6, R0, 0x2, R20 ;  /* 0x0000000200067825 */ /* 0x000fc800078e0214 */
[C---:B------:R-:W-:Y:S01]  /*9f560*/  IMAD.WIDE R12, R0.reuse, 0x2, R10 ;  /* 0x00000002000c7825 */ /* 0x040fe200078e020a */
[----:B------:R0:W-:Y:S03]  /*9f570*/  @P6 STG.E.U16 [R6.64], R22 ;  /* 0x0000001606006986 */ /* 0x0001e6000c101504 */
[C---:B------:R-:W-:Y:S01]  /*9f580*/  IMAD.WIDE R4, R0.reuse, 0x2, R8 ;  /* 0x0000000200047825 */ /* 0x040fe200078e0208 */
[----:B------:R-:W-:Y:S01]  /*9f590*/  @P5 STG.E.U16 [R12.64], R24 ;  /* 0x000000180c005986 */ /* 0x000fe2000c101504 */
[C---:B------:R-:W-:Y:S02]  /*9f5a0*/  IADD3 R14, R0.reuse, c[0x0][0x198], RZ ;  /* 0x00006600000e7a10 */ /* 0x040fe40007ffe0ff */
[----:B0-----:R-:W-:Y:S01]  /*9f5b0*/  IMAD.WIDE R6, R0, 0x2, R2 ;  /* 0x0000000200067825 */ /* 0x001fe200078e0202 */
[----:B------:R-:W-:Y:S01]  /*9f5c0*/  PRMT R0, R22, 0x7632, R0 ;  /* 0x0000763216007816 */ /* 0x000fe20000000000 */
[----:B--2---:R-:W-:Y:S01]  /*9f5d0*/  @P4 STG.E.U16 [R4.64], R18 ;  /* 0x0000001204004986 */ /* 0x004fe2000c101504 */
[----:B------:R-:W-:-:S03]  /*9f5e0*/  PRMT R16, R18, 0x7632, R16 ;  /* 0x0000763212107816 */ /* 0x000fc60000000010 */
[----:B---3--:R0:W-:Y:S01]  /*9f5f0*/  @P2 STG.E.U16 [R6.64], R25 ;  /* 0x0000001906002986 */ /* 0x0081e2000c101504 */
[----:B----4-:R-:W-:-:S03]  /*9f600*/  ISETP.GE.AND P5, PT, R15, c[0x0][0x17c], PT ;  /* 0x00005f000f007a0c */ /* 0x010fc60003fa6270 */
[----:B------:R-:W2:Y:S01]  /*9f610*/  LDL.LU R15, [R1+0x2908] ;  /* 0x00290800010f7983 */ /* 0x000ea20000300800 */
[----:B0-----:R-:W-:-:S03]  /*9f620*/  PRMT R6, R24, 0x7632, R6 ;  /* 0x0000763218067816 */ /* 0x001fc60000000006 */
[----:B------:R-:W3:Y:S04]  /*9f630*/  LDL.LU R22, [R1+0x290c] ;  /* 0x00290c0001167983 */ /* 0x000ee80000300800 */
[----:B------:R-:W4:Y:S04]  /*9f640*/  LDL.LU R24, [R1+0x290] ;  /* 0x0002900001187983 */ /* 0x000f280000300800 */
[----:B------:R-:W4:Y:S01]  /*9f650*/  LDL.LU R18, [R1+0x2a6c] ;  /* 0x002a6c0001127983 */ /* 0x000f220000300800 */
[----:B------:R-:W-:Y:S02]  /*9f660*/  ISETP.LT.AND P6, PT, R27, c[0x0][0x178], !P1 ;  /* 0x00005e001b007a0c */ /* 0x000fe40004fc1270 */
[----:B------:R-:W-:Y:S01]  /*9f670*/  ISETP.LT.AND P3, PT, R29, c[0x0][0x178], !P1 ;  /* 0x00005e001d007a0c */ /* 0x000fe20004f61270 */
[----:B------:R-:W-:Y:S01]  /*9f680*/  IMAD.WIDE R12, R14, 0x2, R20 ;  /* 0x000000020e0c7825 */ /* 0x000fe200078e0214 */
[----:B------:R-:W-:-:S03]  /*9f690*/  ISETP.LT.AND P2, PT, R19, c[0x0][0x178], !P1 ;  /* 0x00005e0013007a0c */ /* 0x000fc60004f41270 */
[----:B------:R-:W-:Y:S01]  /*9f6a0*/  IMAD.WIDE R4, R14, 0x2, R10 ;  /* 0x000000020e047825 */ /* 0x000fe200078e020a */
[----:B------:R-:W-:-:S05]  /*9f6b0*/  ISETP.LT.AND P1, PT, R23, c[0x0][0x178], !P1 ;  /* 0x00005e0017007a0c */ /* 0x000fca0004f21270 */
[----:B------:R0:W-:Y:S01]  /*9f6c0*/  @P6 STG.E.U16 [R12.64], R0 ;  /* 0x000000000c006986 */ /* 0x0001e2000c101504 */
[----:B------:R-:W-:-:S03]  /*9f6d0*/  ISETP.LT.AND P6, PT, R27, c[0x0][0x178], !P0 ;  /* 0x00005e001b007a0c */ /* 0x000fc600047c1270 */
[----:B------:R1:W-:Y:S01]  /*9f6e0*/  @P3 STG.E.U16 [R4.64], R6 ;  /* 0x0000000604003986 */ /* 0x0003e2000c101504 */
[----:B------:R-:W-:Y:S02]  /*9f6f0*/  ISETP.LT.AND P3, PT, R29, c[0x0][0x178], !P0 ;  /* 0x00005e001d007a0c */ /* 0x000fe40004761270 */
[----:B------:R-:W-:Y:S02]  /*9f700*/  PRMT R17, R25, 0x7632, R17 ;  /* 0x0000763219117816 */ /* 0x000fe40000000011 */
[C---:B0-----:R-:W-:Y:S01]  /*9f710*/  IADD3 R0, R14.reuse, c[0x0][0x198], RZ ;  /* 0x000066000e007a10 */ /* 0x041fe20007ffe0ff */
[----:B-1----:R-:W-:-:S04]  /*9f720*/  IMAD.WIDE R4, R14, 0x2, R8 ;  /* 0x000000020e047825 */ /* 0x002fc800078e0208 */
[----:B------:R-:W-:Y:S01]  /*9f730*/  IMAD.WIDE R6, R14, 0x2, R2 ;  /* 0x000000020e067825 */ /* 0x000fe200078e0202 */
[----:B------:R0:W-:Y:S03]  /*9f740*/  @P2 STG.E.U16 [R4.64], R16 ;  /* 0x0000001004002986 */ /* 0x0001e6000c101504 */
[C---:B------:R-:W-:Y:S01]  /*9f750*/  IMAD.WIDE R12, R0.reuse, 0x2, R20 ;  /* 0x00000002000c7825 */ /* 0x040fe200078e0214 */
[----:B------:R1:W-:Y:S04]  /*9f760*/  @P1 STG.E.U16 [R6.64], R17 ;  /* 0x0000001106001986 */ /* 0x0003e8000c101504 */
[----:B------:R1:W-:Y:S01]  /*9f770*/  @P6 STG.E.U16 [R12.64], R26 ;  /* 0x0000001a0c006986 */ /* 0x0003e2000c101504 */
[----:B0-----:R-:W-:-:S02]  /*9f780*/  IADD3 R16, R0, c[0x0][0x198], RZ ;  /* 0x0000660000107a10 */ /* 0x001fc40007ffe0ff */
[----:B-1----:R-:W-:Y:S01]  /*9f790*/  PRMT R17, R26, 0x7632, R17 ;  /* 0x000076321a117816 */ /* 0x002fe20000000011 */
[C---:B------:R-:W-:Y:S01]  /*9f7a0*/  IMAD.WIDE R4, R0.reuse, 0x2, R8 ;  /* 0x0000000200047825 */ /* 0x040fe200078e0208 */
[----:B------:R-:W4:Y:S03]  /*9f7b0*/  LDL.LU R26, [R1+0x380] ;  /* 0x00038000011a7983 */ /* 0x000f260000300800 */
[C---:B------:R-:W-:Y:S01]  /*9f7c0*/  IMAD.WIDE R6, R0.reuse, 0x2, R2 ;  /* 0x0000000200067825 */ /* 0x040fe200078e0202 */
[----:B------:R-:W4:Y:S01]  /*9f7d0*/  LDL.LU R25, [R1+0x340] ;  /* 0x0003400001197983 */ /* 0x000f220000300800 */
[----:B--2---:R-:W-:Y:S02]  /*9f7e0*/  ISETP.GE.AND P4, PT, R15, c[0x0][0x17c], PT ;  /* 0x00005f000f007a0c */ /* 0x004fe40003f86270 */
[----:B------:R-:W-:Y:S01]  /*9f7f0*/  IMAD.WIDE R14, R0, 0x2, R10 ;  /* 0x00000002000e7825 */ /* 0x000fe200078e020a */
[----:B---3--:R-:W-:-:S04]  /*9f800*/  ISETP.GE.AND P1, PT, R22, c[0x0][0x17c], PT ;  /* 0x00005f0016007a0c */ /* 0x008fc80003f26270 */
[----:B------:R0:W-:Y:S04]  /*9f810*/  @P3 STG.E.U16 [R14.64], R28 ;  /* 0x0000001c0e003986 */ /* 0x0001e8000c101504 */
[----:B------:R-:W2:Y:S01]  /*9f820*/  LDL.LU R22, [R1+0x2910] ;  /* 0x0029100001167983 */ /* 0x000ea20000300800 */
[----:B----4-:R-:W-:-:S03]  /*9f830*/  PRMT R18, R28, 0x7632, R18 ;  /* 0x000076321c127816 */ /* 0x010fc60000000012 */
[----:B0-----:R-:W3:Y:S04]  /*9f840*/  LDL.LU R28, [R1+0x2c0] ;  /* 0x0002c000011c7983 */ /* 0x001ee80000300800 */
[----:B------:R-:W4:Y:S01]  /*9f850*/  LDL.LU R0, [R1+0x2f0] ;  /* 0x0002f00001007983 */ /* 0x000f220000300800 */
[----:B------:R-:W-:Y:S02]  /*9f860*/  ISETP.LT.AND P6, PT, R19, c[0x0][0x178], !P0 ;  /* 0x00005e0013007a0c */ /* 0x000fe400047c1270 */
[----:B------:R-:W-:Y:S02]  /*9f870*/  ISETP.LT.AND P0, PT, R23, c[0x0][0x178], !P0 ;  /* 0x00005e0017007a0c */ /* 0x000fe40004701270 */
[----:B------:R-:W-:Y:S01]  /*9f880*/  ISETP.LT.AND P2, PT, R27, c[0x0][0x178], !P5 ;  /* 0x00005e001b007a0c */ /* 0x000fe20006f41270 */
[C---:B------:R-:W-:Y:S01]  /*9f890*/  IMAD.WIDE R12, R16.reuse, 0x2, R20 ;  /* 0x00000002100c7825 */ /* 0x040fe200078e0214 */
[----:B------:R-:W-:Y:S01]  /*9f8a0*/  ISETP.LT.AND P3, PT, R29, c[0x0][0x178], !P5 ;  /* 0x00005e001d007a0c */ /* 0x000fe20006f61270 */
[----:B------:R-:W-:Y:S02]  /*9f8b0*/  STL [R1+0x2a68], R17 ;  /* 0x002a681101007387 */ /* 0x000fe40000100800 */
[----:B------:R-:W-:-:S04]  /*9f8c0*/  IMAD.WIDE R14, R16, 0x2, R10 ;  /* 0x00000002100e7825 */ /* 0x000fc800078e020a */
[----:B----4-:R0:W-:Y:S01]  /*9f8d0*/  @P6 STG.E.U16 [R4.64], R0 ;  /* 0x0000000004006986 */ /* 0x0101e2000c101504 */
[----:B------:R-:W-:-:S03]  /*9f8e0*/  ISETP.LT.AND P6, PT, R19, c[0x0][0x178], !P5 ;  /* 0x00005e0013007a0c */ /* 0x000fc60006fc1270 */
[----:B------:R-:W-:Y:S04]  /*9f8f0*/  @P0 STG.E.U16 [R6.64], R24 ;  /* 0x0000001806000986 */ /* 0x000fe8000c101504 */
[----:B------:R1:W-:Y:S01]  /*9f900*/  @P2 STG.E.U16 [R12.64], R17 ;  /* 0x000000110c002986 */ /* 0x0003e2000c101504 */
[----:B------:R-:W-:Y:S02]  /*9f910*/  ISETP.LT.AND P5, PT, R23, c[0x0][0x178], !P5 ;  /* 0x00005e0017007a0c */ /* 0x000fe40006fa1270 */
[----:B------:R-:W-:Y:S01]  /*9f920*/  ISETP.LT.AND P0, PT, R27, c[0x0][0x178], !P4 ;  /* 0x00005e001b007a0c */ /* 0x000fe20006701270 */
[----:B0-----:R-:W-:Y:S01]  /*9f930*/  IMAD.WIDE R4, R16, 0x2, R8 ;  /* 0x0000000210047825 */ /* 0x001fe200078e0208 */
[----:B-1----:R-:W4:Y:S01]  /*9f940*/  LDL.LU R17, [R1+0x300] ;  /* 0x0003000001117983 */ /* 0x002f220000300800 */
[----:B------:R-:W-:-:S02]  /*9f950*/  PRMT R12, R0, 0x7632, R12 ;  /* 0x00007632000c7816 */ /* 0x000fc4000000000c */
[C---:B------:R-:W-:Y:S01]  /*9f960*/  IADD3 R0, R16.reuse, c[0x0][0x198], RZ ;  /* 0x0000660010007a10 */ /* 0x040fe20007ffe0ff */
[----:B------:R0:W-:Y:S01]  /*9f970*/  @P3 STG.E.U16 [R14.64], R18 ;  /* 0x000000120e003986 */ /* 0x0001e2000c101504 */
[----:B------:R-:W-:-:S03]  /*9f980*/  IMAD.WIDE R6, R16, 0x2, R2 ;  /* 0x0000000210067825 */ /* 0x000fc600078e0202 */
[----:B------:R1:W-:Y:S04]  /*9f990*/  @P6 STG.E.U16 [R4.64], R12 ;  /* 0x0000000c04006986 */ /* 0x0003e8000c101504 */
[----:B------:R2:W-:Y:S01]  /*9f9a0*/  STL [R1+0x2a64], R18 ;  /* 0x002a641201007387 */ /* 0x0005e20000100800 */
[----:B0-----:R-:W-:Y:S01]  /*9f9b0*/  PRMT R14, R24, 0x7632, R14 ;  /* 0x00007632180e7816 */ /* 0x001fe2000000000e */
[----:B-1----:R-:W-:-:S04]  /*9f9c0*/  IMAD.WIDE R4, R0, 0x2, R20 ;  /* 0x0000000200047825 */ /* 0x002fc800078e0214 */
[----:B------:R-:W-:Y:S01]  /*9f9d0*/  @P5 STG.E.U16 [R6.64], R14 ;  /* 0x0000000e06005986 */ /* 0x000fe2000c101504 */
[----:B------:R-:W-:-:S03]  /*9f9e0*/  PRMT R15, R26, 0x7632, R15 ;  /* 0x000076321a0f7816 */ /* 0x000fc6000000000f */
[----:B--2---:R-:W2:Y:S04]  /*9f9f0*/  LDL.LU R18, [R1+0x2914] ;  /* 0x0029140001127983 */ /* 0x004ea80000300800 */
[----:B------:R0:W-:Y:S04]  /*9fa00*/  @P0 STG.E.U16 [R4.64], R26 ;  /* 0x0000001a04000986 */ /* 0x0001e8000c101504 */
[----:B0-----:R-:W2:Y:S01]  /*9fa10*/  LDL.LU R26, [R1+0x2918] ;  /* 0x00291800011a7983 */ /* 0x001ea20000300800 */
[----:B------:R-:W-:Y:S02]  /*9fa20*/  ISETP.LT.AND P2, PT, R29, c[0x0][0x178], !P4 ;  /* 0x00005e001d007a0c */ /* 0x000fe40006741270 */
[----:B------:R-:W-:Y:S01]  /*9fa30*/  ISETP.LT.AND P6, PT, R19, c[0x0][0x178], !P4 ;  /* 0x00005e0013007a0c */ /* 0x000fe200067c1270 */
[----:B------:R-:W-:Y:S01]  /*9fa40*/  IMAD.WIDE R12, R0, 0x2, R10 ;  /* 0x00000002000c7825 */ /* 0x000fe200078e020a */
[----:B------:R-:W-:-:S02]  /*9fa50*/  ISETP.LT.AND P4, PT, R23, c[0x0][0x178], !P4 ;  /* 0x00005e0017007a0c */ /* 0x000fc40006781270 */
[----:B------:R-:W-:Y:S01]  /*9fa60*/  ISETP.LT.AND P5, PT, R27, c[0x0][0x178], !P1 ;  /* 0x00005e001b007a0c */ /* 0x000fe20004fa1270 */
[C---:B------:R-:W-:Y:S01]  /*9fa70*/  IMAD.WIDE R4, R0.reuse, 0x2, R8 ;  /* 0x0000000200047825 */ /* 0x040fe200078e0208 */
[----:B------:R-:W-:-:S05]  /*9fa80*/  IADD3 R14, R0, c[0x0][0x198], RZ ;  /* 0x00006600000e7a10 */ /* 0x000fca0007ffe0ff */
[----:B------:R0:W-:Y:S01]  /*9fa90*/  @P2 STG.E.U16 [R12.64], R25 ;  /* 0x000000190c002986 */ /* 0x0001e2000c101504 */
[----:B------:R-:W-:Y:S01]  /*9faa0*/  ISETP.LT.AND P2, PT, R29, c[0x0][0x178], !P1 ;  /* 0x00005e001d007a0c */ /* 0x000fe20004f41270 */
[----:B------:R-:W-:Y:S01]  /*9fab0*/  IMAD.WIDE R6, R0, 0x2, R2 ;  /* 0x0000000200067825 */ /* 0x000fe200078e0202 */
[----:B------:R-:W-:-:S03]  /*9fac0*/  PRMT R0, R25, 0x7632, R0 ;  /* 0x0000763219007816 */ /* 0x000fc60000000000 */
[----:B0-----:R-:W-:Y:S01]  /*9fad0*/  IMAD.WIDE R12, R14, 0x2, R20 ;  /* 0x000000020e0c7825 */ /* 0x001fe200078e0214 */
[----:B------:R-:W-:Y:S02]  /*9fae0*/  ISETP.GE.AND P3, PT, R22, c[0x0][0x17c], PT ;  /* 0x00005f0016007a0c */ /* 0x000fe40003f66270 */
[----:B------:R-:W2:Y:S04]  /*9faf0*/  LDL.LU R22, [R1+0x354] ;  /* 0x0003540001167983 */ /* 0x000ea80000300800 */
[----:B------:R-:W2:Y:S04]  /*9fb00*/  LDL.LU R24, [R1+0x314] ;  /* 0x0003140001187983 */ /* 0x000ea80000300800 */
[----:B----4-:R0:W-:Y:S01]  /*9fb10*/  @P6 STG.E.U16 [R4.64], R17 ;  /* 0x0000001104006986 */ /* 0x0101e2000c101504 */
[----:B------:R-:W-:-:S02]  /*9fb20*/  ISETP.LT.AND P6, PT, R19, c[0x0][0x178], !P1 ;  /* 0x00005e0013007a0c */ /* 0x000fc40004fc1270 */
[----:B------:R-:W-:Y:S01]  /*9fb30*/  ISETP.LT.AND P1, PT, R23, c[0x0][0x178], !P1 ;  /* 0x00005e0017007a0c */ /* 0x000fe20004f21270 */
[----:B---3--:R1:W-:Y:S04]  /*9fb40*/  @P4 STG.E.U16 [R6.64], R28 ;  /* 0x0000001c06004986 */ /* 0x0083e8000c101504 */
[----:B------:R3:W-:Y:S01]  /*9fb50*/  @P5 STG.E.U16 [R12.64], R15 ;  /* 0x0000000f0c005986 */ /* 0x0007e2000c101504 */
[----:B0-----:R-:W-:-:S04]  /*9fb60*/  IMAD.WIDE R4, R14, 0x2, R8 ;  /* 0x000000020e047825 */ /* 0x001fc800078e0208 */
[----:B-1----:R-:W-:Y:S01]  /*9fb70*/  IMAD.WIDE R6, R14, 0x2, R10 ;  /* 0x000000020e067825 */ /* 0x002fe200078e020a */
[----:B---3--:R-:W-:-:S04]  /*9fb80*/  PRMT R12, R17, 0x7632, R12 ;  /* 0x00007632110c7816 */ /* 0x008fc8000000000c */
[----:B------:R-:W-:Y:S01]  /*9fb90*/  @P2 STG.E.U16 [R6.64], R0 ;  /* 0x0000000006002986 */ /* 0x000fe2000c101504 */
[----:B------:R-:W-:-:S03]  /*9fba0*/  PRMT R15, R28, 0x7632, R15 ;  /* 0x000076321c0f7816 */ /* 0x000fc6000000000f */
[----:B------:R0:W-:Y:S01]  /*9fbb0*/  @P6 STG.E.U16 [R4.64], R12 ;  /* 0x0000000c04006986 */ /* 0x0001e2000c101504 */
[----:B--2---:R-:W-:-:S03]  /*9fbc0*/  ISETP.GE.AND P0, PT, R18, c[0x0][0x17c], PT ;  /* 0x00005f0012007a0c */ /* 0x004fc60003f06270 */
[----:B------:R-:W2:Y:S04]  /*9fbd0*/  LDL.LU R18, [R1+0x2d4] ;  /* 0x0002d40001127983 */ /* 0x000ea80000300800 */
[----:B------:R-:W3:Y:S01]  /*9fbe0*/  LDL.LU R25, [R1+0x2a4] ;  /* 0x0002a40001197983 */ /* 0x000ee20000300800 */
[----:B0-----:R-:W-:-:S03]  /*9fbf0*/  IMAD.WIDE R4, R14, 0x2, R2 ;  /* 0x000000020e047825 */ /* 0x001fc600078e0202 */
[----:B------:R-:W4:Y:S01]  /*9fc00*/  LDL.LU R17, [R1+0x2a68] ;  /* 0x002a680001117983 */ /* 0x000f220000300800 */
[----:B------:R-:W-:-:S03]  /*9fc10*/  ISETP.GE.AND P2, PT, R26, c[0x0][0x17c], PT ;  /* 0x00005f001a007a0c */ /* 0x000fc60003f46270 */
[----:B------:R0:W-:Y:S04]  /*9fc20*/  @P1 STG.E.U16 [R4.64], R15 ;  /* 0x0000000f04001986 */ /* 0x0001e8000c101504 */
[----:B------:R-:W4:Y:S04]  /*9fc30*/  LDL.LU R26, [R1+0x364] ;  /* 0x00036400011a7983 */ /* 0x000f280000300800 */
[----:B------:R-:W4:Y:S04]  /*9fc40*/  LDL.LU R28, [R1+0x324] ;  /* 0x00032400011c7983 */ /* 0x000f280000300800 */
[----:B0-----:R-:W4:Y:S01]  /*9fc50*/  LDL.LU R15, [R1+0x291c] ;  /* 0x00291c00010f7983 */ /* 0x001f220000300800 */
[----:B------:R-:W-:-:S02]  /*9fc60*/  ISETP.LT.AND P4, PT, R27, c[0x0][0x178], !P3 ;  /* 0x00005e001b007a0c */ /* 0x000fc40005f81270 */
[----:B------:R-:W-:Y:S02]  /*9fc70*/  IADD3 R0, R14, c[0x0][0x198], RZ ;  /* 0x000066000e007a10 */ /* 0x000fe40007ffe0ff */
[----:B------:R-:W-:Y:S02]  /*9fc80*/  ISETP.LT.AND P5, PT, R29, c[0x0][0x178], !P3 ;  /* 0x00005e001d007a0c */ /* 0x000fe40005fa1270 */
[----:B------:R-:W-:Y:S02]  /*9fc90*/  ISETP.LT.AND P6, PT, R19, c[0x0][0x178], !P3 ;  /* 0x00005e0013007a0c */ /* 0x000fe40005fc1270 */
[----:B------:R-:W-:Y:S01]  /*9fca0*/  ISETP.LT.AND P3, PT, R23, c[0x0][0x178], !P3 ;  /* 0x00005e0017007a0c */ /* 0x000fe20005f61270 */
[----:B------:R-:W-:-:S04]  /*9fcb0*/  IMAD.WIDE R6, R0, 0x2, R20 ;  /* 0x0000000200067825 */ /* 0x000fc800078e0214 */
[C---:B------:R-:W-:Y:S01]  /*9fcc0*/  IMAD.WIDE R12, R0.reuse, 0x2, R10 ;  /* 0x00000002000c7825 */ /* 0x040fe200078e020a */
[----:B------:R0:W-:Y:S03]  /*9fcd0*/  @P4 STG.E.U16 [R6.64], R22 ;  /* 0x0000001606004986 */ /* 0x0001e6000c101504 */
[C---:B------:R-:W-:Y:S01]  /*9fce0*/  IMAD.WIDE R4, R0.reuse, 0x2, R8 ;  /* 0x0000000200047825 */ /* 0x040fe200078e0208 */
[C---:B------:R-:W-:Y:S01]  /*9fcf0*/  IADD3 R14, R0.reuse, c[0x0][0x198], RZ ;  /* 0x00006600000e7a10 */ /* 0x040fe20007ffe0ff */
[----:B------:R-:W-:Y:S02]  /*9fd00*/  @P5 STG.E.U16 [R12.64], R24 ;  /* 0x000000180c005986 */ /* 0x000fe4000c101504 */
[----:B0-----:R-:W-:Y:S01]  /*9fd10*/  IMAD.WIDE R6, R0, 0x2, R2 ;  /* 0x0000000200067825 */ /* 0x001fe200078e0202 */
[----:B------:R-:W-:Y:S01]  /*9fd20*/  PRMT R0, R22, 0x7632, R0 ;  /* 0x0000763216007816 */ /* 0x000fe20000000000 */
[----:B--2---:R-:W-:Y:S01]  /*9fd30*/  @P6 STG.E.U16 [R4.64], R18 ;  /* 0x0000001204006986 */ /* 0x004fe2000c101504 */
[----:B------:R-:W-:-:S03]  /*9fd40*/  PRMT R16, R18, 0x7632, R16 ;  /* 0x0000763212107816 */ /* 0x000fc60000000010 */
[----:B---3--:R0:W-:Y:S02]  /*9fd50*/  @P3 STG.E.U16 [R6.64], R25 ;  /* 0x0000001906003986 */ /* 0x0081e4000c101504 */
[----:B0-----:R-:W-:Y:S02]  /*9fd60*/  PRMT R6, R24, 0x7632, R6 ;  /* 0x0000763218067816 */ /* 0x001fe40000000006 */
[----:B----4-:R-:W-:Y:S02]  /*9fd70*/  ISETP.GE.AND P1, PT, R15, c[0x0][0x17c], PT ;  /* 0x00005f000f007a0c */ /* 0x010fe40003f26270 */
[----:B------:R-:W2:Y:S04]  /*9fd80*/  LDL.LU R15, [R1+0x2920] ;  /* 0x00292000010f7983 */ /* 0x000ea80000300800 */
[----:B------:R-:W3:Y:S04]  /*9fd90*/  LDL.LU R22, [R1+0x2924] ;  /* 0x0029240001167983 */ /* 0x000ee80000300800 */
[----:B------:R-:W4:Y:S04]  /*9fda0*/  LDL.LU R24, [R1+0x2b4] ;  /* 0x0002b40001187983 */ /* 0x000f280000300800 */
[----:B------:R-:W4:Y:S01]  /*9fdb0*/  LDL.LU R18, [R1+0x2a64] ;  /* 0x002a640001127983 */ /* 0x000f220000300800 */
[----:B------:R-:W-:-:S02]  /*9fdc0*/  ISETP.LT.AND P4, PT, R27, c[0x0][0x178], !P0 ;  /* 0x00005e001b007a0c */ /* 0x000fc40004781270 */
        /* <DEDUP_REMOVED lines=15> */
[----:B------:R1:W-:Y:S01]  /*9fec0*/  @P3 STG.E.U16 [R6.64], R17 ;  /* 0x0000001106003986 */ /* 0x0003e2000c101504 */
[----:B------:R-:W-:Y:S02]  /*9fed0*/  ISETP.LT.AND P4, PT, R19, c[0x0][0x178], !P2 ;  /* 0x00005e0013007a0c */ /* 0x000fe40005781270 */
[----:B------:R-:W-:Y:S01]  /*9fee0*/  ISETP.LT.AND P3, PT, R23, c[0x0][0x178], !P2 ;  /* 0x00005e0017007a0c */ /* 0x000fe20005761270 */
        /* <DEDUP_REMOVED lines=16> */
[----:B------:R-:W-:Y:S01]  /*9fff0*/  ISETP.LT.AND P5, PT, R29, c[0x0][0x178], !P1 ;  /* 0x00005e001d007a0c */ /* 0x000fe20004fa1270 */
[----:B------:R-:W-:-:S04]  /*a0000*/  IMAD.WIDE R12, R16, 0x2, R20 ;  /* 0x00000002100c7825 */ /* 0x000fc800078e0214 */
[----:B------:R-:W-:Y:S01]  /*a0010*/  IMAD.WIDE R14, R16, 0x2, R10 ;  /* 0x00000002100e7825 */ /* 0x000fe200078e020a */
[----:B------:R-:W-:Y:S04]  /*a0020*/  STL [R1+0x2a60], R17 ;  /* 0x002a601101007387 */ /* 0x000fe80000100800 */
[----:B----4-:R0:W-:Y:S01]  /*a0030*/  @P4 STG.E.U16 [R4.64], R0 ;  /* 0x0000000004004986 */ /* 0x0101e2000c101504 */
[----:B------:R-:W-:-:S03]  /*a0040*/  ISETP.LT.AND P4, PT, R19, c[0x0][0x178], !P1 ;  /* 0x00005e0013007a0c */ /* 0x000fc60004f81270 */
[----:B------:R-:W-:Y:S01]  /*a0050*/  @P3 STG.E.U16 [R6.64], R24 ;  /* 0x0000001806003986 */ /* 0x000fe2000c101504 */
[----:B------:R-:W-:-:S03]  /*a0060*/  ISETP.LT.AND P3, PT, R23, c[0x0][0x178], !P1 ;  /* 0x00005e0017007a0c */ /* 0x000fc60004f61270 */
[----:B------:R1:W-:Y:S04]  /*a0070*/  @P6 STG.E.U16 [R12.64], R17 ;  /* 0x000000110c006986 */ /* 0x0003e8000c101504 */
[----:B------:R4:W-:Y:S01]  /*a0080*/  @P5 STG.E.U16 [R14.64], R18 ;  /* 0x000000120e005986 */ /* 0x0009e2000c101504 */
[----:B------:R-:W-:Y:S01]  /*a0090*/  ISETP.LT.AND P5, PT, R27, c[0x0][0x178], !P0 ;  /* 0x00005e001b007a0c */ /* 0x000fe200047a1270 */
[----:B0-----:R-:W-:Y:S02]  /*a00a0*/  IMAD.WIDE R4, R16, 0x2, R8 ;  /* 0x0000000210047825 */ /* 0x001fe400078e0208 */
[----:B-1----:R-:W3:Y:S01]  /*a00b0*/  LDL.LU R17, [R1+0x2f4] ;  /* 0x0002f40001117983 */ /* 0x002ee20000300800 */
[----:B------:R-:W-:Y:S02]  /*a00c0*/  PRMT R12, R0, 0x7632, R12 ;  /* 0x00007632000c7816 */ /* 0x000fe4000000000c */
[C---:B------:R-:W-:Y:S01]  /*a00d0*/  IADD3 R0, R16.reuse, c[0x0][0x198], RZ ;  /* 0x0000660010007a10 */ /* 0x040fe20007ffe0ff */
[----:B------:R-:W-:Y:S01]  /*a00e0*/  IMAD.WIDE R6, R16, 0x2, R2 ;  /* 0x0000000210067825 */ /* 0x000fe200078e0202 */
[----:B----4-:R-:W-:Y:S01]  /*a00f0*/  PRMT R14, R24, 0x7632, R14 ;  /* 0x00007632180e7816 */ /* 0x010fe2000000000e */
[----:B------:R0:W-:Y:S01]  /*a0100*/  @P4 STG.E.U16 [R4.64], R12 ;  /* 0x0000000c04004986 */ /* 0x0001e2000c101504 */
[----:B------:R-:W-:-:S03]  /*a0110*/  PRMT R15, R26, 0x7632, R15 ;  /* 0x000076321a0f7816 */ /* 0x000fc6000000000f */
[----:B------:R1:W-:Y:S04]  /*a0120*/  STL [R1+0x2a5c], R18 ;  /* 0x002a5c1201007387 */ /* 0x0003e80000100800 */
[----:B------:R-:W-:Y:S01]  /*a0130*/  @P3 STG.E.U16 [R6.64], R14 ;  /* 0x0000000e06003986 */ /* 0x000fe2000c101504 */
[----:B0-----:R-:W-:-:S03]  /*a0140*/  IMAD.WIDE R4, R0, 0x2, R20 ;  /* 0x0000000200047825 */ /* 0x001fc600078e0214 */
[----:B-1----:R-:W4:Y:S04]  /*a0150*/  LDL.LU R18, [R1+0x292c] ;  /* 0x00292c0001127983 */ /* 0x002f280000300800 */
[----:B------:R0:W-:Y:S04]  /*a0160*/  @P5 STG.E.U16 [R4.64], R26 ;  /* 0x0000001a04005986 */ /* 0x0001e8000c101504 */
[----:B0-----:R-:W4:Y:S01]  /*a0170*/  LDL.LU R26, [R1+0x2930] ;  /* 0x00293000011a7983 */ /* 0x001f220000300800 */
        /* <DEDUP_REMOVED lines=10> */
[----:B------:R-:W-:Y:S02]  /*a0220*/  PRMT R0, R25, 0x7632, R0 ;  /* 0x0000763219007816 */ /* 0x000fe40000000000 */
[----:B--2---:R-:W-:Y:S02]  /*a0230*/  ISETP.GE.AND P1, PT, R22, c[0x0][0x17c], PT ;  /* 0x00005f0016007a0c */ /* 0x004fe40003f26270 */
[----:B------:R-:W2:Y:S04]  /*a0240*/  LDL.LU R22, [R1+0x384] ;  /* 0x0003840001167983 */ /* 0x000ea80000300800 */
[----:B------:R-:W2:Y:S01]  /*a0250*/  LDL.LU R24, [R1+0x344] ;  /* 0x0003440001187983 */ /* 0x000ea20000300800 */
[----:B0-----:R-:W-:-:S03]  /*a0260*/  IMAD.WIDE R12, R14, 0x2, R20 ;  /* 0x000000020e0c7825 */ /* 0x001fc600078e0214 */
[----:B---3--:R0:W-:Y:S01]  /*a0270*/  @P4 STG.E.U16 [R4.64], R17 ;  /* 0x0000001104004986 */ /* 0x0081e2000c101504 */
[----:B------:R-:W-:Y:S02]  /*a0280*/  ISETP.LT.AND P4, PT, R19, c[0x0][0x178], !P2 ;  /* 0x00005e0013007a0c */ /* 0x000fe40005781270 */
[----:B------:R-:W-:Y:S01]  /*a0290*/  ISETP.LT.AND P2, PT, R23, c[0x0][0x178], !P2 ;  /* 0x00005e0017007a0c */ /* 0x000fe20005741270 */
[----:B------:R1:W-:Y:S04]  /*a02a0*/  @P0 STG.E.U16 [R6.64], R28 ;  /* 0x0000001c06000986 */ /* 0x0003e8000c101504 */
[----:B------:R3:W-:Y:S01]  /*a02b0*/  @P3 STG.E.U16 [R12.64], R15 ;  /* 0x0000000f0c003986 */ /* 0x0007e2000c101504 */
[----:B0-----:R-:W-:-:S04]  /*a02c0*/  IMAD.WIDE R4, R14, 0x2, R10 ;  /* 0x000000020e047825 */ /* 0x001fc800078e020a */
[----:B-1----:R-:W-:Y:S01]  /*a02d0*/  IMAD.WIDE R6, R14, 0x2, R8 ;  /* 0x000000020e067825 */ /* 0x002fe200078e0208 */
[----:B------:R0:W-:Y:S01]  /*a02e0*/  @P6 STG.E.U16 [R4.64], R0 ;  /* 0x0000000004006986 */ /* 0x0001e2000c101504 */
[----:B---3--:R-:W-:Y:S02]  /*a02f0*/  PRMT R12, R17, 0x7632, R12 ;  /* 0x00007632110c7816 */ /* 0x008fe4000000000c */
[----:B----4-:R-:W-:Y:S02]  /*a0300*/  ISETP.GE.AND P5, PT, R18, c[0x0][0x17c], PT ;  /* 0x00005f0012007a0c */ /* 0x010fe40003fa6270 */
[----:B------:R-:W-:Y:S01]  /*a0310*/  PRMT R15, R28, 0x7632, R15 ;  /* 0x000076321c0f7816 */ /* 0x000fe2000000000f */
[----:B------:R-:W3:Y:S01]  /*a0320*/  LDL.LU R18, [R1+0x304] ;  /* 0x0003040001127983 */ /* 0x000ee20000300800 */
[----:B0-----:R-:W-:-:S03]  /*a0330*/  IMAD.WIDE R4, R14, 0x2, R2 ;  /* 0x000000020e047825 */ /* 0x001fc600078e0202 */
[----:B------:R-:W4:Y:S04]  /*a0340*/  LDL.LU R25, [R1+0x2c4] ;  /* 0x0002c40001197983 */ /* 0x000f280000300800 */
[----:B------:R-:W4:Y:S01]  /*a0350*/  LDL.LU R17, [R1+0x2a60] ;  /* 0x002a600001117983 */ /* 0x000f220000300800 */
[----:B------:R-:W-:-:S03]  /*a0360*/  ISETP.GE.AND P0, PT, R26, c[0x0][0x17c], PT ;  /* 0x00005f001a007a0c */ /* 0x000fc60003f06270 */
[----:B------:R-:W-:Y:S04]  /*a0370*/  @P4 STG.E.U16 [R6.64], R12 ;  /* 0x0000000c06004986 */ /* 0x000fe8000c101504 */
[----:B------:R-:W4:Y:S04]  /*a0380*/  LDL.LU R26, [R1+0x358] ;  /* 0x00035800011a7983 */ /* 0x000f280000300800 */
[----:B------:R-:W4:Y:S04]  /*a0390*/  LDL.LU R28, [R1+0x318] ;  /* 0x00031800011c7983 */ /* 0x000f280000300800 */
[----:B------:R0:W-:Y:S04]  /*a03a0*/  @P2 STG.E.U16 [R4.64], R15 ;  /* 0x0000000f04002986 */ /* 0x0001e8000c101504 */
        /* <DEDUP_REMOVED lines=8> */
[----:B--2---:R0:W-:Y:S03]  /*a0430*/  @P3 STG.E.U16 [R6.64], R22 ;  /* 0x0000001606003986 */ /* 0x0041e6000c101504 */
[C---:B------:R-:W-:Y:S01]  /*a0440*/  IMAD.WIDE R4, R0.reuse, 0x2, R8 ;  /* 0x0000000200047825 */ /* 0x040fe200078e0208 */
[----:B------:R-:W-:Y:S01]  /*a0450*/  @P6 STG.E.U16 [R12.64], R24 ;  /* 0x000000180c006986 */ /* 0x000fe2000c101504 */
[C---:B------:R-:W-:Y:S02]  /*a0460*/  IADD3 R14, R0.reuse, c[0x0][0x198], RZ ;  /* 0x00006600000e7a10 */ /* 0x040fe40007ffe0ff */
[----:B0-----:R-:W-:Y:S01]  /*a0470*/  IMAD.WIDE R6, R0, 0x2, R2 ;  /* 0x0000000200067825 */ /* 0x001fe200078e0202 */
[----:B------:R-:W-:Y:S01]  /*a0480*/  PRMT R0, R22, 0x7632, R0 ;  /* 0x0000763216007816 */ /* 0x000fe20000000000 */
[----:B---3--:R-:W-:Y:S01]  /*a0490*/  @P4 STG.E.U16 [R4.64], R18 ;  /* 0x0000001204004986 */ /* 0x008fe2000c101504 */
[----:B------:R-:W-:-:S03]  /*a04a0*/  PRMT R16, R18, 0x7632, R16 ;  /* 0x0000763212107816 */ /* 0x000fc60000000010 */
[----:B----4-:R0:W-:Y:S02]  /*a04b0*/  @P1 STG.E.U16 [R6.64], R25 ;  /* 0x0000001906001986 */ /* 0x0101e4000c101504 */
[----:B0-----:R-:W-:Y:S02]  /*a04c0*/  PRMT R6, R24, 0x7632, R6 ;  /* 0x0000763218067816 */ /* 0x001fe40000000006 */
[----:B------:R-:W-:Y:S02]  /*a04d0*/  ISETP.GE.AND P2, PT, R15, c[0x0][0x17c], PT ;  /* 0x00005f000f007a0c */ /* 0x000fe40003f46270 */
        /* <DEDUP_REMOVED lines=8> */
[----:B------:R-:W-:-:S06]  /*a0560*/  IMAD.WIDE R4, R14, 0x2, R10 ;  /* 0x000000020e047825 */ /* 0x000fcc00078e020a */
[----:B------:R0:W-:Y:S01]  /*a0570*/  @P3 STG.E.U16 [R12.64], R0 ;  /* 0x000000000c003986 */ /* 0x0001e2000c101504 */
[----:B------:R-:W-:Y:S02]  /*a0580*/  ISETP.LT.AND P3, PT, R19, c[0x0][0x178], !P5 ;  /* 0x00005e0013007a0c */ /* 0x000fe40006f61270 */
[----:B------:R-:W-:Y:S01]  /*a0590*/  ISETP.LT.AND P5, PT, R23, c[0x0][0x178], !P5 ;  /* 0x00005e0017007a0c */ /* 0x000fe20006fa1270 */
[----:B------:R1:W-:Y:S01]  /*a05a0*/  @P6 STG.E.U16 [R4.64], R6 ;  /* 0x0000000604006986 */ /* 0x0003e2000c101504 */
[----:B------:R-:W-:Y:S02]  /*a05b0*/  ISETP.LT.AND P6, PT, R29, c[0x0][0x178], !P0 ;  /* 0x00005e001d007a0c */ /* 0x000fe400047c1270 */
[----:B------:R-:W-:Y:S02]  /*a05c0*/  PRMT R17, R25, 0x7632, R17 ;  /* 0x0000763219117816 */ /* 0x000fe40000000011 */
[C---:B0-----:R-:W-:Y:S01]  /*a05d0*/  IADD3 R0, R14.reuse, c[0x0][0x198], RZ ;  /* 0x000066000e007a10 */ /* 0x041fe20007ffe0ff */
[----:B-1----:R-:W-:-:S04]  /*a05e0*/  IMAD.WIDE R4, R14, 0x2, R8 ;  /* 0x000000020e047825 */ /* 0x002fc800078e0208 */
[----:B------:R-:W-:Y:S01]  /*a05f0*/  IMAD.WIDE R6, R14, 0x2, R2 ;  /* 0x000000020e067825 */ /* 0x000fe200078e0202 */
[----:B------:R0:W-:Y:S03]  /*a0600*/  @P3 STG.E.U16 [R4.64], R16 ;  /* 0x0000001004003986 */ /* 0x0001e6000c101504 */
[----:B------:R-:W-:Y:S01]  /*a0610*/  IMAD.WIDE R12, R0, 0x2, R20 ;  /* 0x00000002000c7825 */ /* 0x000fe200078e0214 */
[----:B------:R1:W-:Y:S01]  /*a0620*/  @P5 STG.E.U16 [R6.64], R17 ;  /* 0x0000001106005986 */ /* 0x0003e2000c101504 */
[----:B------:R-:W-:-:S03]  /*a0630*/  ISETP.LT.AND P3, PT, R23, c[0x0][0x178], !P0 ;  /* 0x00005e0017007a0c */ /* 0x000fc60004761270 */
[----:B------:R1:W-:Y:S01]  /*a0640*/  @P4 STG.E.U16 [R12.64], R26 ;  /* 0x0000001a0c004986 */ /* 0x0003e2000c101504 */
[----:B------:R-:W-:Y:S02]  /*a0650*/  ISETP.LT.AND P4, PT, R19, c[0x0][0x178], !P0 ;  /* 0x00005e0013007a0c */ /* 0x000fe40004781270 */
[----:B0-----:R-:W-:Y:S02]  /*a0660*/  IADD3 R16, R0, c[0x0][0x198], RZ ;  /* 0x0000660000107a10 */ /* 0x001fe40007ffe0ff */
[----:B-1----:R-:W-:Y:S01]  /*a0670*/  PRMT R17, R26, 0x7632, R17 ;  /* 0x000076321a117816 */ /* 0x002fe20000000011 */
[C---:B------:R-:W-:Y:S01]  /*a0680*/  IMAD.WIDE R4, R0.reuse, 0x2, R8 ;  /* 0x0000000200047825 */ /* 0x040fe200078e0208 */
[----:B------:R-:W4:Y:S03]  /*a0690*/  LDL.LU R26, [R1+0x368] ;  /* 0x00036800011a7983 */ /* 0x000f260000300800 */
[----:B------:R-:W-:Y:S01]  /*a06a0*/  IMAD.WIDE R6, R0, 0x2, R2 ;  /* 0x0000000200067825 */ /* 0x000fe200078e0202 */
[----:B------:R-:W4:Y:S01]  /*a06b0*/  LDL.LU R25, [R1+0x328] ;  /* 0x0003280001197983 */ /* 0x000f220000300800 */
[----:B--2---:R-:W-:-:S02]  /*a06c0*/  ISETP.GE.AND P1, PT, R15, c[0x0][0x17c], PT ;  /* 0x00005f000f007a0c */ /* 0x004fc40003f26270 */
        /* <DEDUP_REMOVED lines=25> */
[----:B------:R0:W-:Y:S04]  /*a0860*/  @P4 STG.E.U16 [R4.64], R12 ;  /* 0x0000000c04004986 */ /* 0x0001e8000c101504 */
[----:B------:R1:W-:Y:S01]  /*a0870*/  STL [R1+0x2a54], R18 ;  /* 0x002a541201007387 */ /* 0x0003e20000100800 */
[----:B------:R-:W-:-:S03]  /*a0880*/  PRMT R15, R26, 0x7632, R15 ;  /* 0x000076321a0f7816 */ /* 0x000fc6000000000f */
        /* <DEDUP_REMOVED lines=54> */
[----:B---3--:R-:W-:Y:S04]  /*a0bf0*/  @P4 STG.E.U16 [R4.64], R18 ;  /* 0x0000001204004986 */ /* 0x008fe8000c101504 */
[----:B----4-:R0:W-:Y:S02]  /*a0c00*/  @P2 STG.E.U16 [R6.64], R25 ;  /* 0x0000001906002986 */ /* 0x0101e4000c101504 */
[----:B0-----:R-:W-:-:S02]  /*a0c10*/  PRMT R6, R24, 0x7632, R6 ;  /* 0x0000763218067816 */ /* 0x001fc40000000006 */
[----:B------:R-:W-:Y:S02]  /*a0c20*/  ISETP.GE.AND P0, PT, R15, c[0x0][0x17c], PT ;  /* 0x00005f000f007a0c */ /* 0x000fe40003f06270 */
[----:B------:R-:W2:Y:S04]  /*a0c30*/  LDL.LU R15, [R1+0x2950] ;  /* 0x00295000010f7983 */ /* 0x000ea80000300800 */
[----:B------:R-:W3:Y:S04]  /*a0c40*/  LDL.LU R22, [R1+0x2954] ;  /* 0x0029540001167983 */ /* 0x000ee80000300800 */
[----:B------:R-:W4:Y:S01]  /*a0c50*/  LDL.LU R24, [R1+0x2c8] ;  /* 0x0002c80001187983 */ /* 0x000f220000300800 */
[----:B------:R-:W-:-:S02]  /*a0c60*/  PRMT R16, R18, 0x7632, R16 ;  /* 0x0000763212107816 */ /* 0x000fc40000000010 */
[----:B------:R-:W-:Y:S01]  /*a0c70*/  ISETP.LT.AND P3, PT, R27, c[0x0][0x178], !P5 ;  /* 0x00005e001b007a0c */ /* 0x000fe20006f61270 */
[C---:B------:R-:W-:Y:S01]  /*a0c80*/  IMAD.WIDE R12, R14.reuse, 0x2, R20 ;  /* 0x000000020e0c7825 */ /* 0x040fe200078e0214 */
[----:B------:R-:W-:Y:S02]  /*a0c90*/  ISETP.LT.AND P6, PT, R29, c[0x0][0x178], !P5 ;  /* 0x00005e001d007a0c */ /* 0x000fe40006fc1270 */
[----:B------:R-:W-:Y:S01]  /*a0ca0*/  ISETP.LT.AND P4, PT, R27, c[0x0][0x178], !P1 ;  /* 0x00005e001b007a0c */ /* 0x000fe20004f81270 */
[----:B------:R-:W-:-:S08]  /*a0cb0*/  IMAD.WIDE R4, R14, 0x2, R10 ;  /* 0x000000020e047825 */ /* 0x000fd000078e020a */
[----:B------:R-:W-:Y:S01]  /*a0cc0*/  @P3 STG.E.U16 [R12.64], R0 ;  /* 0x000000000c003986 */ /* 0x000fe2000c101504 */
[----:B------:R-:W-:Y:S02]  /*a0cd0*/  ISETP.LT.AND P3, PT, R19, c[0x0][0x178], !P5 ;  /* 0x00005e0013007a0c */ /* 0x000fe40006f61270 */
[----:B------:R-:W-:Y:S01]  /*a0ce0*/  ISETP.LT.AND P5, PT, R23, c[0x0][0x178], !P5 ;  /* 0x00005e0017007a0c */ /* 0x000fe20006fa1270 */
[----:B----4-:R0:W-:Y:S04]  /*a0cf0*/  STL [R1+0x2a50], R24 ;  /* 0x002a501801007387 */ /* 0x0101e80000100800 */
[----:B0-----:R-:W4:Y:S04]  /*a0d00*/  LDL R24, [R1+0x308] ;  /* 0x0003080001187983 */ /* 0x001f280000100800 */
[----:B------:R-:W4:Y:S01]  /*a0d10*/  LDL.LU R18, [R1+0x2a54] ;  /* 0x002a540001127983 */ /* 0x000f220000300800 */
[----:B------:R-:W-:-:S03]  /*a0d20*/  IADD3 R0, R14, c[0x0][0x198], RZ ;  /* 0x000066000e007a10 */ /* 0x000fc60007ffe0ff */
[----:B------:R0:W-:Y:S01]  /*a0d30*/  @P6 STG.E.U16 [R4.64], R6 ;  /* 0x0000000604006986 */ /* 0x0001e2000c101504 */
[----:B------:R-:W-:Y:S01]  /*a0d40*/  PRMT R17, R25, 0x7632, R17 ;  /* 0x0000763219117816 */ /* 0x000fe20000000011 */
[----:B------:R-:W-:Y:S01]  /*a0d50*/  IMAD.WIDE R12, R0, 0x2, R20 ;  /* 0x00000002000c7825 */ /* 0x000fe200078e0214 */
[----:B------:R-:W-:Y:S01]  /*a0d60*/  ISETP.LT.AND P6, PT, R29, c[0x0][0x178], !P1 ;  /* 0x00005e001d007a0c */ /* 0x000fe20004fc1270 */
[----:B------:R-:W4:Y:S02]  /*a0d70*/  LDL.LU R25, [R1+0x35c] ;  /* 0x00035c0001197983 */ /* 0x000f240000300800 */
[----:B0-----:R-:W-:-:S04]  /*a0d80*/  IMAD.WIDE R4, R14, 0x2, R8 ;  /* 0x000000020e047825 */ /* 0x001fc800078e0208 */
[----:B------:R-:W-:Y:S01]  /*a0d90*/  IMAD.WIDE R6, R14, 0x2, R2 ;  /* 0x000000020e067825 */ /* 0x000fe200078e0202 */
[----:B------:R0:W-:Y:S04]  /*a0da0*/  @P3 STG.E.U16 [R4.64], R16 ;  /* 0x0000001004003986 */ /* 0x0001e8000c101504 */
[----:B------:R1:W-:Y:S04]  /*a0db0*/  @P5 STG.E.U16 [R6.64], R17 ;  /* 0x0000001106005986 */ /* 0x0003e8000c101504 */
[----:B------:R3:W-:Y:S01]  /*a0dc0*/  @P4 STG.E.U16 [R12.64], R28 ;  /* 0x0000001c0c004986 */ /* 0x0007e2000c101504 */
[----:B------:R-:W-:-:S02]  /*a0dd0*/  ISETP.LT.AND P4, PT, R19, c[0x0][0x178], !P1 ;  /* 0x00005e0013007a0c */ /* 0x000fc40004f81270 */
[----:B--2---:R-:W-:Y:S01]  /*a0de0*/  ISETP.GE.AND P2, PT, R15, c[0x0][0x17c], PT ;  /* 0x00005f000f007a0c */ /* 0x004fe20003f46270 */
[----:B------:R-:W-:Y:S01]  /*a0df0*/  IMAD.WIDE R14, R0, 0x2, R10 ;  /* 0x00000002000e7825 */ /* 0x000fe200078e020a */
[----:B------:R-:W-:-:S03]  /*a0e00*/  ISETP.LT.AND P3, PT, R23, c[0x0][0x178], !P1 ;  /* 0x00005e0017007a0c */ /* 0x000fc60004f61270 */
[----:B0-----:R-:W-:Y:S01]  /*a0e10*/  IMAD.WIDE R4, R0, 0x2, R8 ;  /* 0x0000000200047825 */ /* 0x001fe200078e0208 */
[----:B-1----:R-:W-:Y:S01]  /*a0e20*/  PRMT R17, R28, 0x7632, R17 ;  /* 0x000076321c117816 */ /* 0x002fe20000000011 */
[----:B------:R0:W-:Y:S01]  /*a0e30*/  @P6 STG.E.U16 [R14.64], R26 ;  /* 0x0000001a0e006986 */ /* 0x0001e2000c101504 */
[----:B---3--:R-:W-:-:S03]  /*a0e40*/  ISETP.GE.AND P1, PT, R22, c[0x0][0x17c], PT ;  /* 0x00005f0016007a0c */ /* 0x008fc60003f26270 */
[----:B------:R-:W2:Y:S04]  /*a0e50*/  LDL.LU R28, [R1+0x31c] ;  /* 0x00031c00011c7983 */ /* 0x000ea80000300800 */
[----:B------:R-:W3:Y:S04]  /*a0e60*/  LDL.LU R22, [R1+0x295c] ;  /* 0x00295c0001167983 */ /* 0x000ee80000300800 */
[----:B----4-:R1:W-:Y:S01]  /*a0e70*/  @P4 STG.E.U16 [R4.64], R24 ;  /* 0x0000001804004986 */ /* 0x0103e2000c101504 */
[----:B------:R-:W-:-:S03]  /*a0e80*/  PRMT R18, R26, 0x7632, R18 ;  /* 0x000076321a127816 */ /* 0x000fc60000000012 */
[----:B0-----:R-:W4:Y:S04]  /*a0e90*/  LDL.LU R26, [R1+0x2dc] ;  /* 0x0002dc00011a7983 */ /* 0x001f280000300800 */
[----:B-1----:R-:W2:Y:S04]  /*a0ea0*/  LDL.LU R24, [R1+0x2a50] ;  /* 0x002a500001187983 */ /* 0x002ea80000300800 */
[----:B------:R-:W3:Y:S04]  /*a0eb0*/  LDL.LU R4, [R1+0x308] ;  /* 0x0003080001047983 */ /* 0x000ee80000300800 */
[----:B------:R-:W3:Y:S01]  /*a0ec0*/  LDL.LU R5, [R1+0x2958] ;  /* 0x0029580001057983 */ /* 0x000ee20000300800 */
[----:B------:R-:W-:-:S02]  /*a0ed0*/  ISETP.LT.AND P6, PT, R27, c[0x0][0x178], !P0 ;  /* 0x00005e001b007a0c */ /* 0x000fc400047c1270 */
[----:B------:R-:W-:Y:S02]  /*a0ee0*/  ISETP.LT.AND P5, PT, R29, c[0x0][0x178], !P0 ;  /* 0x00005e001d007a0c */ /* 0x000fe400047a1270 */
[C---:B------:R-:W-:Y:S01]  /*a0ef0*/  IADD3 R16, R0.reuse, c[0x0][0x198], RZ ;  /* 0x0000660000107a10 */ /* 0x040fe20007ffe0ff */
[----:B------:R-:W-:Y:S01]  /*a0f00*/  IMAD.WIDE R6, R0, 0x2, R2 ;  /* 0x0000000200067825 */ /* 0x000fe200078e0202 */
[----:B------:R-:W-:-:S03]  /*a0f10*/  ISETP.LT.AND P4, PT, R19, c[0x0][0x178], !P0 ;  /* 0x00005e0013007a0c */ /* 0x000fc60004781270 */
[----:B------:R-:W-:-:S04]  /*a0f20*/  IMAD.WIDE R12, R16, 0x2, R20 ;  /* 0x00000002100c7825 */ /* 0x000fc800078e0214 */
[----:B------:R-:W-:Y:S01]  /*a0f30*/  IMAD.WIDE R14, R16, 0x2, R10 ;  /* 0x00000002100e7825 */ /* 0x000fe200078e020a */
[----:B------:R-:W-:Y:S04]  /*a0f40*/  STL [R1+0x2a4c], R18 ;  /* 0x002a4c1201007387 */ /* 0x000fe80000100800 */
[----:B--2---:R0:W-:Y:S01]  /*a0f50*/  @P3 STG.E.U16 [R6.64], R24 ;  /* 0x0000001806003986 */ /* 0x0041e2000c101504 */
[----:B------:R-:W-:-:S03]  /*a0f60*/  ISETP.LT.AND P3, PT, R23, c[0x0][0x178], !P0 ;  /* 0x00005e0017007a0c */ /* 0x000fc60004761270 */
[----:B------:R3:W-:Y:S01]  /*a0f70*/  @P6 STG.E.U16 [R12.64], R17 ;  /* 0x000000110c006986 */ /* 0x0007e2000c101504 */
[----:B------:R-:W-:-:S03]  /*a0f80*/  ISETP.LT.AND P6, PT, R29, c[0x0][0x178], !P2 ;  /* 0x00005e001d007a0c */ /* 0x000fc600057c1270 */
[----:B------:R1:W-:Y:S01]  /*a0f90*/  @P5 STG.E.U16 [R14.64], R18 ;  /* 0x000000120e005986 */ /* 0x0003e2000c101504 */
[----:B------:R-:W-:Y:S01]  /*a0fa0*/  ISETP.LT.AND P5, PT, R27, c[0x0][0x178], !P2 ;  /* 0x00005e001b007a0c */ /* 0x000fe200057a1270 */
[----:B0-----:R-:W-:Y:S01]  /*a0fb0*/  IMAD.WIDE R6, R16, 0x2, R8 ;  /* 0x0000000210067825 */ /* 0x001fe200078e0208 */
[----:B---3--:R-:W-:Y:S02]  /*a0fc0*/  PRMT R12, R4, 0x7632, R12 ;  /* 0x00007632040c7816 */ /* 0x008fe4000000000c */
[----:B-1----:R-:W-:-:S03]  /*a0fd0*/  IADD3 R14, R16, c[0x0][0x198], RZ ;  /* 0x00006600100e7a10 */ /* 0x002fc60007ffe0ff */
[----:B------:R0:W-:Y:S01]  /*a0fe0*/  @P4 STG.E.U16 [R6.64], R12 ;  /* 0x0000000c06004986 */ /* 0x0001e2000c101504 */
[----:B------:R-:W-:Y:S01]  /*a0ff0*/  ISETP.GE.AND P0, PT, R5, c[0x0][0x17c], PT ;  /* 0x00005f0005007a0c */ /* 0x000fe20003f06270 */
[----:B------:R-:W-:Y:S01]  /*a1000*/  IMAD.WIDE R4, R16, 0x2, R2 ;  /* 0x0000000210047825 */ /* 0x000fe200078e0202 */
[----:B------:R-:W-:Y:S01]  /*a1010*/  PRMT R0, R24, 0x7632, R0 ;  /* 0x0000763218007816 */ /* 0x000fe20000000000 */
[----:B------:R-:W2:Y:S01]  /*a1020*/  LDL.LU R18, [R1+0x2ac] ;  /* 0x0002ac0001127983 */ /* 0x000ea20000300800 */
[----:B------:R-:W-:-:S03]  /*a1030*/  PRMT R17, R28, 0x7632, R17 ;  /* 0x000076321c117816 */ /* 0x000fc60000000011 */
[----:B------:R1:W-:Y:S01]  /*a1040*/  @P3 STG.E.U16 [R4.64], R0 ;  /* 0x0000000004003986 */ /* 0x0003e2000c101504 */
[----:B0-----:R-:W-:-:S04]  /*a1050*/  IMAD.WIDE R6, R14, 0x2, R20 ;  /* 0x000000020e067825 */ /* 0x001fc800078e0214 */
[----:B------:R-:W-:Y:S01]  /*a1060*/  IMAD.WIDE R12, R14, 0x2, R10 ;  /* 0x000000020e0c7825 */ /* 0x000fe200078e020a */
[----:B------:R0:W-:Y:S01]  /*a1070*/  @P5 STG.E.U16 [R6.64], R25 ;  /* 0x0000001906005986 */ /* 0x0001e2000c101504 */
[----:B-1----:R-:W-:-:S03]  /*a1080*/  PRMT R0, R25, 0x7632, R0 ;  /* 0x0000763219007816 */ /* 0x002fc60000000000 */
[----:B------:R1:W-:Y:S04]  /*a1090*/  @P6 STG.E.U16 [R12.64], R28 ;  /* 0x0000001c0c006986 */ /* 0x0003e8000c101504 */
[----:B0-----:R-:W3:Y:S04]  /*a10a0*/  LDL.LU R25, [R1+0x36c] ;  /* 0x00036c0001197983 */ /* 0x001ee80000300800 */
[----:B-1----:R-:W3:Y:S01]  /*a10b0*/  LDL.LU R28, [R1+0x2960] ;  /* 0x00296000011c7983 */ /* 0x002ee20000300800 */
[----:B------:R-:W-:Y:S01]  /*a10c0*/  ISETP.LT.AND P4, PT, R19, c[0x0][0x178], !P2 ;  /* 0x00005e0013007a0c */ /* 0x000fe20005781270 */
[----:B------:R-:W-:Y:S01]  /*a10d0*/  IMAD.WIDE R4, R14, 0x2, R8 ;  /* 0x000000020e047825 */ /* 0x000fe200078e0208 */
[----:B------:R-:W-:Y:S01]  /*a10e0*/  ISETP.LT.AND P2, PT, R23, c[0x0][0x178], !P2 ;  /* 0x00005e0017007a0c */ /* 0x000fe20005741270 */
[----:B------:R-:W3:Y:S01]  /*a10f0*/  LDL.LU R24, [R1+0x32c] ;  /* 0x00032c0001187983 */ /* 0x000ee20000300800 */
[----:B------:R-:W-:-:S02]  /*a1100*/  ISETP.LT.AND P6, PT, R27, c[0x0][0x178], !P1 ;  /* 0x00005e001b007a0c */ /* 0x000fc40004fc1270 */
[----:B------:R-:W-:Y:S02]  /*a1110*/  IADD3 R15, R14, c[0x0][0x198], RZ ;  /* 0x000066000e0f7a10 */ /* 0x000fe40007ffe0ff */
[----:B------:R-:W-:-:S05]  /*a1120*/  ISETP.LT.AND P5, PT, R29, c[0x0][0x178], !P1 ;  /* 0x00005e001d007a0c */ /* 0x000fca0004fa1270 */
[----:B----4-:R0:W-:Y:S01]  /*a1130*/  @P4 STG.E.U16 [R4.64], R26 ;  /* 0x0000001a04004986 */ /* 0x0101e2000c101504 */
[----:B------:R-:W-:Y:S02]  /*a1140*/  ISETP.LT.AND P4, PT, R19, c[0x0][0x178], !P1 ;  /* 0x00005e0013007a0c */ /* 0x000fe40004f81270 */
[----:B------:R-:W-:Y:S01]  /*a1150*/  ISETP.LT.AND P1, PT, R23, c[0x0][0x178], !P1 ;  /* 0x00005e0017007a0c */ /* 0x000fe20004f21270 */
[C---:B------:R-:W-:Y:S01]  /*a1160*/  IMAD.WIDE R6, R15.reuse, 0x2, R20 ;  /* 0x000000020f067825 */ /* 0x040fe200078e0214 */
[----:B------:R-:W-:Y:S02]  /*a1170*/  ISETP.GE.AND P3, PT, R22, c[0x0][0x17c], PT ;  /* 0x00005f0016007a0c */ /* 0x000fe40003f66270 */
[----:B------:R-:W4:Y:S01]  /*a1180*/  LDL.LU R22, [R1+0x2964] ;  /* 0x0029640001167983 */ /* 0x000f220000300800 */
[----:B0-----:R-:W-:Y:S01]  /*a1190*/  IMAD.WIDE R4, R14, 0x2, R2 ;  /* 0x000000020e047825 */ /* 0x001fe200078e0202 */
[----:B------:R-:W-:Y:S02]  /*a11a0*/  PRMT R14, R26, 0x7632, R14 ;  /* 0x000076321a0e7816 */ /* 0x000fe4000000000e */
[----:B------:R-:W4:Y:S01]  /*a11b0*/  LDL.LU R26, [R1+0x2ec] ;  /* 0x0002ec00011a7983 */ /* 0x000f220000300800 */
[----:B------:R-:W-:-:S03]  /*a11c0*/  IMAD.WIDE R12, R15, 0x2, R10 ;  /* 0x000000020f0c7825 */ /* 0x000fc600078e020a */
[----:B--2---:R0:W-:Y:S01]  /*a11d0*/  @P2 STG.E.U16 [R4.64], R18 ;  /* 0x0000001204002986 */ /* 0x0041e2000c101504 */
[----:B------:R-:W-:-:S03]  /*a11e0*/  PRMT R16, R18, 0x7632, R16 ;  /* 0x0000763212107816 */ /* 0x000fc60000000010 */
[----:B------:R1:W-:Y:S04]  /*a11f0*/  @P6 STG.E.U16 [R6.64], R0 ;  /* 0x0000000006006986 */ /* 0x0003e8000c101504 */
[----:B------:R-:W-:Y:S01]  /*a1200*/  @P5 STG.E.U16 [R12.64], R17 ;  /* 0x000000110c005986 */ /* 0x000fe2000c101504 */
[----:B0-----:R-:W-:-:S03]  /*a1210*/  IMAD.WIDE R4, R15, 0x2, R8 ;  /* 0x000000020f047825 */ /* 0x001fc600078e0208 */
[----:B------:R-:W2:Y:S01]  /*a1220*/  LDL.LU R18, [R1+0x2a4c] ;  /* 0x002a4c0001127983 */ /* 0x000ea20000300800 */
[----:B-1----:R-:W-:-:S03]  /*a1230*/  IMAD.WIDE R6, R15, 0x2, R2 ;  /* 0x000000020f067825 */ /* 0x002fc600078e0202 */
[----:B------:R-:W-:Y:S04]  /*a1240*/  @P4 STG.E.U16 [R4.64], R14 ;  /* 0x0000000e04004986 */ /* 0x000fe8000c101504 */
[----:B------:R0:W-:Y:S01]  /*a1250*/  @P1 STG.E.U16 [R6.64], R16 ;  /* 0x0000001006001986 */ /* 0x0001e2000c101504 */
[----:B---3--:R-:W-:-:S03]  /*a1260*/  ISETP.GE.AND P2, PT, R28, c[0x0][0x17c], PT ;  /* 0x00005f001c007a0c */ /* 0x008fc60003f46270 */
[----:B------:R-:W3:Y:S04]  /*a1270*/  LDL.LU R28, [R1+0x2a48] ;  /* 0x002a4800011c7983 */ /* 0x000ee80000300800 */
[----:B0-----:R-:W2:Y:S01]  /*a1280*/  LDL.LU R16, [R1+0x2bc] ;  /* 0x0002bc0001107983 */ /* 0x001ea20000300800 */
[----:B------:R-:W-:Y:S02]  /*a1290*/  ISETP.LT.AND P6, PT, R27, c[0x0][0x178], !P0 ;  /* 0x00005e001b007a0c */ /* 0x000fe400047c1270 */
[----:B------:R-:W-:Y:S02]  /*a12a0*/  ISETP.LT.AND P5, PT, R29, c[0x0][0x178], !P0 ;  /* 0x00005e001d007a0c */ /* 0x000fe400047a1270 */
[----:B------:R-:W-:Y:S02]  /*a12b0*/  IADD3 R0, R15, c[0x0][0x198], RZ ;  /* 0x000066000f007a10 */ /* 0x000fe40007ffe0ff */
[----:B------:R-:W-:-:S03]  /*a12c0*/  ISETP.LT.AND P1, PT, R19, c[0x0][0x178], !P0 ;  /* 0x00005e0013007a0c */ /* 0x000fc60004721270 */
[----:B------:R-:W-:-:S04]  /*a12d0*/  IMAD.WIDE R4, R0, 0x2, R20 ;  /* 0x0000000200047825 */ /* 0x000fc800078e0214 */
[----:B------:R-:W-:Y:S01]  /*a12e0*/  IMAD.WIDE R6, R0, 0x2, R10 ;  /* 0x0000000200067825 */ /* 0x000fe200078e020a */
[----:B------:R0:W-:Y:S01]  /*a12f0*/  @P6 STG.E.U16 [R4.64], R25 ;  /* 0x0000001904006986 */ /* 0x0001e2000c101504 */
[----:B------:R-:W-:-:S03]  /*a1300*/  ISETP.LT.AND P4, PT, R23, c[0x0][0x178], !P0 ;  /* 0x00005e0017007a0c */ /* 0x000fc60004781270 */
[----:B------:R1:W-:Y:S01]  /*a1310*/  @P5 STG.E.U16 [R6.64], R24 ;  /* 0x0000001806005986 */ /* 0x0003e2000c101504 */
[----:B------:R-:W-:Y:S02]  /*a1320*/  ISETP.LT.AND P5, PT, R27, c[0x0][0x178], !P3 ;  /* 0x00005e001b007a0c */ /* 0x000fe40005fa1270 */
[C---:B------:R-:W-:Y:S01]  /*a1330*/  IADD3 R14, R0.reuse, c[0x0][0x198], RZ ;  /* 0x00006600000e7a10 */ /* 0x040fe20007ffe0ff */
[----:B0-----:R-:W-:Y:S01]  /*a1340*/  IMAD.WIDE R4, R0, 0x2, R8 ;  /* 0x0000000200047825 */ /* 0x001fe200078e0208 */
[----:B------:R-:W-:-:S04]  /*a1350*/  ISETP.LT.AND P6, PT, R29, c[0x0][0x178], !P3 ;  /* 0x00005e001d007a0c */ /* 0x000fc80005fc1270 */
[----:B----4-:R0:W-:Y:S01]  /*a1360*/  @P1 STG.E.U16 [R4.64], R26 ;  /* 0x0000001a04001986 */ /* 0x0101e2000c101504 */
[----:B------:R-:W-:Y:S01]  /*a1370*/  ISETP.LT.AND P1, PT, R19, c[0x0][0x178], !P3 ;  /* 0x00005e0013007a0c */ /* 0x000fe20005f21270 */
[----:B-1----:R-:W-:Y:S01]  /*a1380*/  IMAD.WIDE R6, R0, 0x2, R2 ;  /* 0x0000000200067825 */ /* 0x002fe200078e0202 */
[----:B------:R-:W-:Y:S02]  /*a1390*/  PRMT R12, R25, 0x7632, R12 ;  /* 0x00007632190c7816 */ /* 0x000fe4000000000c */
[----:B------:R-:W-:Y:S01]  /*a13a0*/  PRMT R13, R24, 0x7632, R13 ;  /* 0x00007632180d7816 */ /* 0x000fe2000000000d */
[----:B------:R-:W4:Y:S01]  /*a13b0*/  LDL.LU R25, [R1+0x37c] ;  /* 0x00037c0001197983 */ /* 0x000f220000300800 */
[----:B0-----:R-:W-:Y:S01]  /*a13c0*/  IMAD.WIDE R4, R14, 0x2, R20 ;  /* 0x000000020e047825 */ /* 0x001fe200078e0214 */
[----:B------:R-:W-:Y:S02]  /*a13d0*/  PRMT R0, R26, 0x7632, R0 ;  /* 0x000076321a007816 */ /* 0x000fe40000000000 */
[----:B------:R-:W-:-:S02]  /*a13e0*/  ISETP.GE.AND P0, PT, R22, c[0x0][0x17c], PT ;  /* 0x00005f0016007a0c */ /* 0x000fc40003f06270 */
[----:B------:R-:W3:Y:S04]  /*a13f0*/  LDL.LU R22, [R1+0x33c] ;  /* 0x00033c0001167983 */ /* 0x000ee80000300800 */
[----:B------:R-:W3:Y:S04]  /*a1400*/  LDL.LU R24, [R1+0x2fc] ;  /* 0x0002fc0001187983 */ /* 0x000ee80000300800 */
[----:B------:R-:W3:Y:S04]  /*a1410*/  LDL.LU R26, [R1+0x29c] ;  /* 0x00029c00011a7983 */ /* 0x000ee80000300800 */
[----:B--2---:R0:W-:Y:S04]  /*a1420*/  @P4 STG.E.U16 [R6.64], R16 ;  /* 0x0000001006004986 */ /* 0x0041e8000c101504 */
[----:B------:R1:W-:Y:S01]  /*a1430*/  @P5 STG.E.U16 [R4.64], R12 ;  /* 0x0000000c04005986 */ /* 0x0003e2000c101504 */
[----:B0-----:R-:W-:-:S04]  /*a1440*/  IMAD.WIDE R6, R14, 0x2, R10 ;  /* 0x000000020e067825 */ /* 0x001fc800078e020a */
[----:B-1----:R-:W-:Y:S01]  /*a1450*/  IMAD.WIDE R4, R14, 0x2, R8 ;  /* 0x000000020e047825 */ /* 0x002fe200078e0208 */
[----:B------:R-:W-:Y:S04]  /*a1460*/  @P6 STG.E.U16 [R6.64], R13 ;  /* 0x0000000d06006986 */ /* 0x000fe8000c101504 */
[----:B------:R0:W-:Y:S04]  /*a1470*/  @P1 STG.E.U16 [R4.64], R0 ;  /* 0x0000000004001986 */ /* 0x0001e8000c101504 */
[----:B0-----:R-:W2:Y:S04]  /*a1480*/  LDL.LU R5, [R1+0x2968] ;  /* 0x0029680001057983 */ /* 0x001ea80000300800 */
[----:B------:R-:W2:Y:S01]  /*a1490*/  LDL.LU R0, [R1+0x296c] ;  /* 0x00296c0001007983 */ /* 0x000ea20000300800 */
[----:B------:R-:W-:-:S02]  /*a14a0*/  ISETP.LT.AND P3, PT, R23, c[0x0][0x178], !P3 ;  /* 0x00005e0017007a0c */ /* 0x000fc40005f61270 */
[----:B------:R-:W-:Y:S02]  /*a14b0*/  ISETP.LT.AND P4, PT, R27, c[0x0][0x178], !P2 ;  /* 0x00005e001b007a0c */ /* 0x000fe40005781270 */
[----:B------:R-:W-:Y:S02]  /*a14c0*/  PRMT R15, R16, 0x7632, R15 ;  /* 0x00007632100f7816 */ /* 0x000fe4000000000f */
[C---:B------:R-:W-:Y:S02]  /*a14d0*/  IADD3 R16, R14.reuse, c[0x0][0x198], RZ ;  /* 0x000066000e107a10 */ /* 0x040fe40007ffe0ff */
[----:B------:R-:W-:Y:S01]  /*a14e0*/  ISETP.LT.AND P5, PT, R29, c[0x0][0x178], !P2 ;  /* 0x00005e001d007a0c */ /* 0x000fe200057a1270 */
[----:B------:R-:W-:Y:S01]  /*a14f0*/  IMAD.WIDE R6, R14, 0x2, R2 ;  /* 0x000000020e067825 */ /* 0x000fe200078e0202 */
[----:B------:R-:W-:-:S03]  /*a1500*/  ISETP.LT.AND P6, PT, R19, c[0x0][0x178], !P2 ;  /* 0x00005e0013007a0c */ /* 0x000fc600057c1270 */
[----:B------:R-:W-:Y:S01]  /*a1510*/  IMAD.WIDE R12, R16, 0x2, R20 ;  /* 0x00000002100c7825 */ /* 0x000fe200078e0214 */
[----:B------:R0:W-:Y:S01]  /*a1520*/  @P3 STG.E.U16 [R6.64], R15 ;  /* 0x0000000f06003986 */ /* 0x0001e2000c101504 */
[----:B------:R-:W-:-:S03]  /*a1530*/  ISETP.LT.AND P3, PT, R23, c[0x0][0x178], !P2 ;  /* 0x00005e0017007a0c */ /* 0x000fc60005761270 */
[----:B----4-:R1:W-:Y:S01]  /*a1540*/  @P4 STG.E.U16 [R12.64], R25 ;  /* 0x000000190c004986 */ /* 0x0103e2000c101504 */
[----:B------:R-:W-:Y:S01]  /*a1550*/  ISETP.LT.AND P4, PT, R27, c[0x0][0x178], !P0 ;  /* 0x00005e001b007a0c */ /* 0x000fe20004781270 */
[----:B0-----:R-:W-:-:S05]  /*a1560*/  IMAD.WIDE R6, R16, 0x2, R10 ;  /* 0x0000000210067825 */ /* 0x001fca00078e020a */
[----:B---3--:R0:W-:Y:S01]  /*a1570*/  @P5 STG.E.U16 [R6.64], R22 ;  /* 0x0000001606005986 */ /* 0x0081e2000c101504 */
[----:B-1----:R-:W-:Y:S02]  /*a1580*/  PRMT R12, R25, 0x7632, R12 ;  /* 0x00007632190c7816 */ /* 0x002fe4000000000c */
[----:B------:R-:W-:Y:S01]  /*a1590*/  PRMT R14, R22, 0x7632, R14 ;  /* 0x00007632160e7816 */ /* 0x000fe2000000000e */
[----:B------:R-:W3:Y:S01]  /*a15a0*/  LDL.LU R25, [R1+0x2970] ;  /* 0x0029700001197983 */ /* 0x000ee20000300800 */
[----:B------:R-:W-:Y:S02]  /*a15b0*/  PRMT R15, R24, 0x7632, R15 ;  /* 0x00007632180f7816 */ /* 0x000fe4000000000f */
[----:B--2---:R-:W-:Y:S01]  /*a15c0*/  ISETP.GE.AND P1, PT, R5, c[0x0][0x17c], PT ;  /* 0x00005f0005007a0c */ /* 0x004fe20003f26270 */
[----:B------:R-:W-:Y:S01]  /*a15d0*/  IMAD.WIDE R4, R16, 0x2, R8 ;  /* 0x0000000210047825 */ /* 0x000fe200078e0208 */
[----:B------:R-:W-:Y:S02]  /*a15e0*/  ISETP.GE.AND P2, PT, R0, c[0x0][0x17c], PT ;  /* 0x00005f0000007a0c */ /* 0x000fe40003f46270 */
[----:B------:R-:W-:-:S02]  /*a15f0*/  IADD3 R0, R16, c[0x0][0x198], RZ ;  /* 0x0000660010007a10 */ /* 0x000fc40007ffe0ff */
[----:B------:R1:W-:Y:S01]  /*a1600*/  @P6 STG.E.U16 [R4.64], R24 ;  /* 0x0000001804006986 */ /* 0x0003e2000c101504 */
[----:B------:R-:W-:Y:S02]  /*a1610*/  ISETP.LT.AND P6, PT, R29, c[0x0][0x178], !P0 ;  /* 0x00005e001d007a0c */ /* 0x000fe400047c1270 */
[----:B0-----:R-:W-:-:S04]  /*a1620*/  IMAD.WIDE R6, R0, 0x2, R20 ;  /* 0x0000000200067825 */ /* 0x001fc800078e0214 */
[----:B-1----:R-:W-:Y:S01]  /*a1630*/  IMAD.WIDE R4, R16, 0x2, R2 ;  /* 0x0000000210047825 */ /* 0x002fe200078e0202 */
[----:B------:R-:W2:Y:S04]  /*a1640*/  LDL.LU R24, [R1+0x2974] ;  /* 0x0029740001187983 */ /* 0x000ea80000300800 */
[----:B------:R-:W-:Y:S04]  /*a1650*/  @P3 STG.E.U16 [R4.64], R26 ;  /* 0x0000001a04003986 */ /* 0x000fe8000c101504 */
[----:B------:R0:W-:Y:S04]  /*a1660*/  @P4 STG.E.U16 [R6.64], R12 ;  /* 0x0000000c06004986 */ /* 0x0001e8000c101504 */
[----:B------:R-:W4:Y:S01]  /*a1670*/  LDL.LU R22, [R1+0x30c] ;  /* 0x00030c0001167983 */ /* 0x000f220000300800 */
[C---:B0-----:R-:W-:Y:S01]  /*a1680*/  IMAD.WIDE R6, R0.reuse, 0x2, R10 ;  /* 0x0000000200067825 */ /* 0x041fe200078e020a */
[----:B------:R-:W-:-:S03]  /*a1690*/  IADD3 R4, R0, c[0x0][0x198], RZ ;  /* 0x0000660000047a10 */ /* 0x000fc60007ffe0ff */
[C---:B------:R-:W-:Y:S01]  /*a16a0*/  IMAD.WIDE R12, R0.reuse, 0x2, R8 ;  /* 0x00000002000c7825 */ /* 0x040fe200078e0208 */
[----:B------:R0:W-:Y:S03]  /*a16b0*/  @P6 STG.E.U16 [R6.64], R14 ;  /* 0x0000000e06006986 */ /* 0x0001e6000c101504 */
[----:B0-----:R-:W-:Y:S02]  /*a16c0*/  IMAD.WIDE R6, R0, 0x2, R2 ;  /* 0x0000000200067825 */ /* 0x001fe400078e0202 */
[----:B------:R-:W4:Y:S01]  /*a16d0*/  LDL.LU R0, [R1+0x38c] ;  /* 0x00038c0001007983 */ /* 0x000f220000300800 */
[----:B------:R-:W-:Y:S02]  /*a16e0*/  ISETP.LT.AND P5, PT, R19, c[0x0][0x178], !P0 ;  /* 0x00005e0013007a0c */ /* 0x000fe400047a1270 */
[----:B------:R-:W-:Y:S02]  /*a16f0*/  ISETP.LT.AND P3, PT, R23, c[0x0][0x178], !P0 ;  /* 0x00005e0017007a0c */ /* 0x000fe40004761270 */
[----:B------:R-:W-:-:S02]  /*a1700*/  ISETP.LT.AND P4, PT, R27, c[0x0][0x178], !P1 ;  /* 0x00005e001b007a0c */ /* 0x000fc40004f81270 */
[----:B------:R-:W-:-:S07]  /*a1710*/  PRMT R5, R26, 0x7632, R5 ;  /* 0x000076321a057816 */ /* 0x000fce0000000005 */
[----:B------:R0:W-:Y:S01]  /*a1720*/  @P5 STG.E.U16 [R12.64], R15 ;  /* 0x0000000f0c005986 */ /* 0x0001e2000c101504 */
[----:B---3--:R-:W-:-:S03]  /*a1730*/  ISETP.GE.AND P0, PT, R25, c[0x0][0x17c], PT ;  /* 0x00005f0019007a0c */ /* 0x008fc60003f06270 */
[----:B------:R-:W-:Y:S01]  /*a1740*/  @P3 STG.E.U16 [R6.64], R5 ;  /* 0x0000000506003986 */ /* 0x000fe2000c101504 */
[----:B0-----:R-:W-:Y:S01]  /*a1750*/  IMAD.WIDE R12, R4, 0x2, R20 ;  /* 0x00000002040c7825 */ /* 0x001fe200078e0214 */
[----:B--2---:R-:W-:-:S04]  /*a1760*/  ISETP.GE.AND P3, PT, R24, c[0x0][0x17c], PT ;  /* 0x00005f0018007a0c */ /* 0x004fc80003f66270 */
[----:B----4-:R-:W-:Y:S01]  /*a1770*/  @P4 STG.E.U16 [R12.64], R0 ;  /* 0x000000000c004986 */ /* 0x010fe2000c101504 */
[----:B------:R-:W-:-:S03]  /*a1780*/  ISETP.LT.AND P4, PT, R27, c[0x0][0x178], !P2 ;  /* 0x00005e001b007a0c */ /* 0x000fc60005781270 */
[----:B------:R0:W1:Y:S04]  /*a1790*/  LDS.128 R24, [R28] ;  /* 0x000000001c187984 */ /* 0x0000680000000c00 */
[----:B0-----:R-:W2:Y:S04]  /*a17a0*/  LDL.LU R28, [R1+0x250] ;  /* 0x00025000011c7983 */ /* 0x001ea80000300800 */
[----:B-1----:R0:W-:Y:S04]  /*a17b0*/  STL [R1+0x2a3c], R25 ;  /* 0x002a3c1901007387 */ /* 0x0021e80000100800 */
[----:B0-----:R-:W3:Y:S04]  /*a17c0*/  LDL R25, [R1+0xfd8] ;  /* 0x000fd80001197983 */ /* 0x001ee80000100800 */
[----:B------:R0:W-:Y:S04]  /*a17d0*/  STL [R1+0x2a04], R26 ;  /* 0x002a041a01007387 */ /* 0x0001e80000100800 */
[----:B0-----:R-:W4:Y:S01]  /*a17e0*/  LDL.LU R26, [R1+0x34c] ;  /* 0x00034c00011a7983 */ /* 0x001f220000300800 */
[----:B------:R-:W-:Y:S01]  /*a17f0*/  ISETP.LT.AND P5, PT, R29, c[0x0][0x178], !P1 ;  /* 0x00005e001d007a0c */ /* 0x000fe20004fa1270 */
[----:B------:R-:W-:-:S02]  /*a1800*/  IMAD.WIDE R6, R4, 0x2, R10 ;  /* 0x0000000204067825 */ /* 0x000fc400078e020a */
[----:B------:R0:W-:Y:S04]  /*a1810*/  STL [R1+0x29f8], R27 ;  /* 0x0029f81b01007387 */ /* 0x0001e80000100800 */
[----:B0-----:R-:W2:Y:S01]  /*a1820*/  LDL.LU R27, [R1+0x2cc] ;  /* 0x0002cc00011b7983 */ /* 0x001ea20000300800 */
[----:B------:R-:W-:-:S05]  /*a1830*/  ISETP.LT.AND P6, PT, R19, c[0x0][0x178], !P1 ;  /* 0x00005e0013007a0c */ /* 0x000fca0004fc1270 */
[----:B----4-:R0:W-:Y:S04]  /*a1840*/  @P5 STG.E.U16 [R6.64], R26 ;  /* 0x0000001a06005986 */ /* 0x0101e8000c101504 */
[----:B0-----:R-:W4:Y:S01]  /*a1850*/  LDL.LU R7, [R1+0x2978] ;  /* 0x0029780001077983 */ /* 0x001f220000300800 */
[----:B------:R-:W-:Y:S01]  /*a1860*/  ISETP.LT.AND P1, PT, R23, c[0x0][0x178], !P1 ;  /* 0x00005e0017007a0c */ /* 0x000fe20004f21270 */
[----:B------:R-:W-:Y:S01]  /*a1870*/  IMAD.WIDE R12, R4, 0x2, R8 ;  /* 0x00000002040c7825 */ /* 0x000fe200078e0208 */
[----:B------:R-:W-:Y:S02]  /*a1880*/  PRMT R16, R0, 0x7632, R16 ;  /* 0x0000763200107816 */ /* 0x000fe40000000010 */
[C---:B------:R-:W-:Y:S01]  /*a1890*/  IADD3 R0, R4.reuse, c[0x0][0x198], RZ ;  /* 0x0000660004007a10 */ /* 0x040fe20007ffe0ff */
[----:B------:R-:W-:Y:S01]  /*a18a0*/  IMAD.WIDE R14, R4, 0x2, R2 ;  /* 0x00000002040e7825 */ /* 0x000fe200078e0202 */
[----:B------:R0:W-:Y:S01]  /*a18b0*/  @P6 STG.E.U16 [R12.64], R22 ;  /* 0x000000160c006986 */ /* 0x0001e2000c101504 */
[----:B------:R-:W-:-:S02]  /*a18c0*/  ISETP.LT.AND P5, PT, R29, c[0x0][0x178], !P2 ;  /* 0x00005e001d007a0c */ /* 0x000fc400057a1270 */
[----:B------:R-:W-:Y:S01]  /*a18d0*/  ISETP.LT.AND P6, PT, R19, c[0x0][0x178], !P2 ;  /* 0x00005e0013007a0c */ /* 0x000fe200057c1270 */
[----:B------:R-:W-:Y:S01]  /*a18e0*/  IMAD.WIDE R4, R0, 0x2, R20 ;  /* 0x0000000200047825 */ /* 0x000fe200078e0214 */
[----:B------:R-:W-:Y:S02]  /*a18f0*/  ISETP.LT.AND P2, PT, R23, c[0x0][0x178], !P2 ;  /* 0x00005e0017007a0c */ /* 0x000fe40005741270 */
[----:B--2---:R1:W-:Y:S01]  /*a1900*/  @P1 STG.E.U16 [R14.64], R27 ;  /* 0x0000001b0e001986 */ /* 0x0043e2000c101504 */
[----:B------:R-:W-:-:S03]  /*a1910*/  PRMT R17, R26, 0x7632, R17 ;  /* 0x000076321a117816 */ /* 0x000fc60000000011 */
[----:B------:R2:W-:Y:S01]  /*a1920*/  @P4 STG.E.U16 [R4.64], R16 ;  /* 0x0000001004004986 */ /* 0x0005e2000c101504 */
[----:B0-----:R-:W-:Y:S02]  /*a1930*/  PRMT R13, R22, 0x7632, R13 ;  /* 0x00007632160d7816 */ /* 0x001fe4000000000d */
[C---:B------:R-:W-:Y:S01]  /*a1940*/  IADD3 R12, R0.reuse, c[0x0][0x198], RZ ;  /* 0x00006600000c7a10 */ /* 0x040fe20007ffe0ff */
[----:B------:R-:W4:Y:S01]  /*a1950*/  LDL.LU R26, [R1+0x210] ;  /* 0x00021000011a7983 */ /* 0x000f220000300800 */
[----:B-1----:R-:W-:-:S03]  /*a1960*/  IMAD.WIDE R14, R0, 0x2, R2 ;  /* 0x00000002000e7825 */ /* 0x002fc600078e0202 */
[----:B------:R-:W4:Y:S01]  /*a1970*/  LDL.LU R22, [R1+0x1d0] ;  /* 0x0001d00001167983 */ /* 0x000f220000300800 */
[----:B--2---:R-:W-:Y:S01]  /*a1980*/  IMAD.WIDE R4, R0, 0x2, R10 ;  /* 0x0000000200047825 */ /* 0x004fe200078e020a */
[----:B------:R-:W-:-:S04]  /*a1990*/  PRMT R16, R27, 0x7632, R16 ;  /* 0x000076321b107816 */ /* 0x000fc80000000010 */
[----:B------:R0:W-:Y:S01]  /*a19a0*/  @P5 STG.E.U16 [R4.64], R17 ;  /* 0x0000001104005986 */ /* 0x0001e2000c101504 */
[----:B------:R-:W-:-:S03]  /*a19b0*/  ISETP.LT.AND P5, PT, R29, c[0x0][0x178], !P0 ;  /* 0x00005e001d007a0c */ /* 0x000fc600047a1270 */
[----:B------:R-:W1:Y:S01]  /*a19c0*/  S2R R29, SR_TID.X ;  /* 0x00000000001d7919 */ /* 0x000e620000002100 */
[----:B---3--:R-:W-:Y:S01]  /*a19d0*/  ISETP.LT.AND P4, PT, R25, c[0x0][0x178], !P0 ;  /* 0x00005e0019007a0c */ /* 0x008fe20004781270 */
[----:B0-----:R-:W-:Y:S01]  /*a19e0*/  IMAD.WIDE R4, R12, 0x2, R20 ;  /* 0x000000020c047825 */ /* 0x001fe200078e0214 */
[----:B-1----:R-:W-:-:S03]  /*a19f0*/  LOP3.LUT R27, R29, 0x3f, RZ, 0xc0, !PT ;  /* 0x0000003f1d1b7812 */ /* 0x002fc600078ec0ff */
[----:B------:R-:W-:-:S05]  /*a1a00*/  IMAD.SHL.U32 R29, R29, 0x200, RZ ;  /* 0x000002001d1d7824 */ /* 0x000fca00078e00ff */
[----:B------:R-:W-:-:S05]  /*a1a10*/  LOP3.LUT R29, R29, 0xc00, RZ, 0xc0, !PT ;  /* 0x00000c001d1d7812 */ /* 0x000fca00078ec0ff */
[----:B------:R-:W-:-:S05]  /*a1a20*/  IMAD R29, R27, 0x10, R29 ;  /* 0x000000101b1d7824 */ /* 0x000fca00078e021d */
[----:B------:R-:W-:Y:S02]  /*a1a30*/  LOP3.LUT R29, R29, 0x20, RZ, 0x3c, !PT ;  /* 0x000000201d1d7812 */ /* 0x000fe400078e3cff */
[----:B----4-:R-:W-:Y:S01]  /*a1a40*/  ISETP.GE.AND P1, PT, R7, c[0x0][0x17c], PT ;  /* 0x00005f0007007a0c */ /* 0x010fe20003f26270 */
[----:B------:R-:W-:Y:S02]  /*a1a50*/  IMAD.WIDE R6, R0, 0x2, R8 ;  /* 0x0000000200067825 */ /* 0x000fe400078e0208 */
[----:B------:R-:W2:Y:S04]  /*a1a60*/  LDL.LU R0, [R1+0x297c] ;  /* 0x00297c0001007983 */ /* 0x000ea80000300800 */
[----:B------:R-:W-:Y:S04]  /*a1a70*/  @P6 STG.E.U16 [R6.64], R13 ;  /* 0x0000000d06006986 */ /* 0x000fe8000c101504 */
[----:B------:R-:W-:Y:S01]  /*a1a80*/  @P2 STG.E.U16 [R14.64], R16 ;  /* 0x000000100e002986 */ /* 0x000fe2000c101504 */
[----:B------:R-:W-:-:S03]  /*a1a90*/  ISETP.LT.AND P2, PT, R19, c[0x0][0x178], !P0 ;  /* 0x00005e0013007a0c */ /* 0x000fc60004741270 */
[----:B------:R-:W3:Y:S04]  /*a1aa0*/  LDL.LU R19, [R1+0x2a44] ;  /* 0x002a440001137983 */ /* 0x000ee80000300800 */
[----:B------:R-:W-:Y:S04]  /*a1ab0*/  @P4 STG.E.U16 [R4.64], R28 ;  /* 0x0000001c04004986 */ /* 0x000fe8000c101504 */
[----:B------:R0:W1:Y:S01]  /*a1ac0*/  LDS.128 R4, [R29] ;  /* 0x000000001d047984 */ /* 0x0000620000000c00 */
[----:B------:R-:W-:-:S03]  /*a1ad0*/  ISETP.LT.AND P6, PT, R23, c[0x0][0x178], !P0 ;  /* 0x00005e0017007a0c */ /* 0x000fc600047c1270 */
[----:B------:R-:W4:Y:S04]  /*a1ae0*/  LDL.LU R23, [R1+0x2a40] ;  /* 0x002a400001177983 */ /* 0x000f280000300800 */
[----:B0-----:R-:W4:Y:S01]  /*a1af0*/  LDL.LU R29, [R1+0x260] ;  /* 0x00026000011d7983 */ /* 0x001f220000300800 */
[----:B------:R-:W-:-:S03]  /*a1b00*/  PRMT R18, R28, 0x7632, R18 ;  /* 0x000076321c127816 */ /* 0x000fc60000000012 */
[----:B-1----:R0:W-:Y:S04]  /*a1b10*/  STL [R1+0x2a38], R5 ;  /* 0x002a380501007387 */ /* 0x0021e80000100800 */
[----:B0-----:R-:W4:Y:S04]  /*a1b20*/  LDL R5, [R1+0xfe4] ;  /* 0x000fe40001057983 */ /* 0x001f280000100800 */
[----:B------:R0:W-:Y:S04]  /*a1b30*/  STL [R1+0x2a00], R6 ;  /* 0x002a000601007387 */ /* 0x0001e80000100800 */
[----:B0-----:R-:W4:Y:S04]  /*a1b40*/  LDL R6, [R1+0xfe0] ;  /* 0x000fe00001067983 */ /* 0x001f280000100800 */
[----:B------:R0:W-:Y:S04]  /*a1b50*/  STL [R1+0x29fc], R7 ;  /* 0x0029fc0701007387 */ /* 0x0001e80000100800 */
[----:B0-----:R-:W4:Y:S04]  /*a1b60*/  LDL R7, [R1+0xfdc] ;  /* 0x000fdc0001077983 */ /* 0x001f280000100800 */
[----:B------:R-:W4:Y:S01]  /*a1b70*/  LDL.LU R28, [R1+0x2980] ;  /* 0x00298000011c7983 */ /* 0x000f220000300800 */
[----:B------:R-:W-:-:S05]  /*a1b80*/  IMAD.WIDE R16, R12, 0x2, R10 ;  /* 0x000000020c107825 */ /* 0x000fca00078e020a */
[----:B------:R0:W-:Y:S01]  /*a1b90*/  @P5 STG.E.U16 [R16.64], R26 ;  /* 0x0000001a10005986 */ /* 0x0001e2000c101504 */
[----:B---3--:R-:W-:-:S03]  /*a1ba0*/  PRMT R19, R26, 0x7632, R19 ;  /* 0x000076321a137816 */ /* 0x008fc60000000013 */
[----:B0-----:R-:W3:Y:S01]  /*a1bb0*/  LDL.LU R26, [R1+0x2984] ;  /* 0x00298400011a7983 */ /* 0x001ee20000300800 */
[----:B------:R-:W-:Y:S01]  /*a1bc0*/  IMAD.WIDE R14, R12, 0x2, R8 ;  /* 0x000000020c0e7825 */ /* 0x000fe200078e0208 */
[----:B------:R-:W-:Y:S02]  /*a1bd0*/  ISETP.LT.AND P4, PT, R25, c[0x0][0x178], !P3 ;  /* 0x00005e0019007a0c */ /* 0x000fe40005f81270 */
[----:B--2---:R-:W-:Y:S01]  /*a1be0*/  ISETP.GE.AND P0, PT, R0, c[0x0][0x17c], PT ;  /* 0x00005f0000007a0c */ /* 0x004fe20003f06270 */
[----:B------:R-:W2:Y:S04]  /*a1bf0*/  LDL.LU R27, [R1+0x1e0] ;  /* 0x0001e000011b7983 */ /* 0x000ea80000300800 */
[----:B------:R0:W-:Y:S01]  /*a1c00*/  @P2 STG.E.U16 [R14.64], R22 ;  /* 0x000000160e002986 */ /* 0x0001e2000c101504 */
[C---:B------:R-:W-:Y:S01]  /*a1c10*/  IADD3 R0, R12.reuse, c[0x0][0x198], RZ ;  /* 0x000066000c007a10 */ /* 0x040fe20007ffe0ff */
[----:B------:R-:W-:-:S04]  /*a1c20*/  IMAD.WIDE R12, R12, 0x2, R2 ;  /* 0x000000020c0c7825 */ /* 0x000fc800078e0202 */
[----:B------:R-:W-:Y:S01]  /*a1c30*/  IMAD.WIDE R16, R0, 0x2, R20 ;  /* 0x0000000200107825 */ /* 0x000fe200078e0214 */
[----:B------:R1:W-:Y:S01]  /*a1c40*/  @P6 STG.E.U16 [R12.64], R24 ;  /* 0x000000180c006986 */ /* 0x0003e2000c101504 */
[----:B----4-:R-:W-:-:S03]  /*a1c50*/  PRMT R23, R22, 0x7632, R23 ;  /* 0x0000763216177816 */ /* 0x010fc60000000017 */
[----:B------:R4:W-:Y:S01]  /*a1c60*/  @P4 STG.E.U16 [R16.64], R18 ;  /* 0x0000001210004986 */ /* 0x0009e2000c101504 */
[C---:B0-----:R-:W-:Y:S01]  /*a1c70*/  IMAD.WIDE R14, R0.reuse, 0x2, R10 ;  /* 0x00000002000e7825 */ /* 0x041fe200078e020a */
[----:B------:R-:W-:-:S03]  /*a1c80*/  IADD3 R22, R0, c[0x0][0x198], RZ ;  /* 0x0000660000167a10 */ /* 0x000fc60007ffe0ff */
[----:B-1----:R-:W-:-:S04]  /*a1c90*/  IMAD.WIDE R12, R0, 0x2, R8 ;  /* 0x00000002000c7825 */ /* 0x002fc800078e0208 */
[----:B----4-:R-:W-:Y:S01]  /*a1ca0*/  IMAD.WIDE R16, R0, 0x2, R2 ;  /* 0x0000000200107825 */ /* 0x010fe200078e0202 */
[----:B------:R-:W-:Y:S02]  /*a1cb0*/  PRMT R18, R24, 0x7632, R18 ;  /* 0x0000763218127816 */ /* 0x000fe40000000012 */
[----:B------:R-:W-:Y:S02]  /*a1cc0*/  ISETP.LT.AND P4, PT, R5, c[0x0][0x178], !P3 ;  /* 0x00005e0005007a0c */ /* 0x000fe40005f81270 */
[----:B------:R-:W-:Y:S02]  /*a1cd0*/  ISETP.GE.AND P2, PT, R28, c[0x0][0x17c], PT ;  /* 0x00005f001c007a0c */ /* 0x000fe40003f46270 */
[----:B------:R-:W0:Y:S01]  /*a1ce0*/  S2R R28, SR_TID.X ;  /* 0x00000000001c7919 */ /* 0x000e220000002100 */
[----:B------:R-:W-:Y:S02]  /*a1cf0*/  ISETP.LT.AND P5, PT, R7, c[0x0][0x178], !P3 ;  /* 0x00005e0007007a0c */ /* 0x000fe40005fa1270 */
[----:B------:R-:W-:-:S02]  /*a1d00*/  ISETP.LT.AND P6, PT, R6, c[0x0][0x178], !P3 ;  /* 0x00005e0006007a0c */ /* 0x000fc40005fc1270 */
[----:B------:R-:W-:Y:S02]  /*a1d10*/  ISETP.LT.AND P3, PT, R25, c[0x0][0x178], !P1 ;  /* 0x00005e0019007a0c */ /* 0x000fe40004f61270 */
[C---:B0-----:R-:W-:Y:S01]  /*a1d20*/  LOP3.LUT R0, R28.reuse, 0x3f, RZ, 0xc0, !PT ;  /* 0x0000003f1c007812 */ /* 0x041fe200078ec0ff */
[----:B------:R-:W-:-:S05]  /*a1d30*/  IMAD.SHL.U32 R28, R28, 0x200, RZ ;  /* 0x000002001c1c7824 */ /* 0x000fca00078e00ff */
[----:B------:R-:W-:Y:S01]  /*a1d40*/  LOP3.LUT R28, R28, 0xc00, RZ, 0xc0, !PT ;  /* 0x00000c001c1c7812 */ /* 0x000fe200078ec0ff */
[----:B------:R-:W-:Y:S04]  /*a1d50*/  @P5 STG.E.U16 [R14.64], R19 ;  /* 0x000000130e005986 */ /* 0x000fe8000c101504 */
[----:B------:R-:W-:Y:S01]  /*a1d60*/  IMAD R28, R0, 0x10, R28 ;  /* 0x00000010001c7824 */ /* 0x000fe200078e021c */
[----:B------:R0:W-:Y:S04]  /*a1d70*/  @P6 STG.E.U16 [R12.64], R23 ;  /* 0x000000170c006986 */ /* 0x0001e8000c101504 */
[----:B------:R-:W-:Y:S01]  /*a1d80*/  LOP3.LUT R28, R28, 0x40, RZ, 0x3c, !PT ;  /* 0x000000401c1c7812 */ /* 0x000fe200078e3cff */
[----:B------:R-:W-:Y:S01]  /*a1d90*/  @P4 STG.E.U16 [R16.64], R18 ;  /* 0x0000001210004986 */ /* 0x000fe2000c101504 */
[----:B0-----:R-:W-:-:S05]  /*a1da0*/  IMAD.WIDE R12, R22, 0x2, R20 ;  /* 0x00000002160c7825 */ /* 0x001fca00078e0214 */
[----:B------:R-:W-:Y:S04]  /*a1db0*/  @P3 STG.E.U16 [R12.64], R29 ;  /* 0x0000001d0c003986 */ /* 0x000fe8000c101504 */
[----:B------:R-:W0:Y:S01]  /*a1dc0*/  LDS.128 R12, [R28] ;  /* 0x000000001c0c7984 */ /* 0x000e220000000c00 */
[----:B------:R-:W-:-:S03]  /*a1dd0*/  ISETP.LT.AND P6, PT, R25, c[0x0][0x178], !P0 ;  /* 0x00005e0019007a0c */ /* 0x000fc600047c1270 */
[----:B------:R-:W4:Y:S01]  /*a1de0*/  LDL.LU R25, [R1+0x2a3c] ;  /* 0x002a3c0001197983 */ /* 0x000f220000300800 */
[----:B---3--:R-:W-:-:S03]  /*a1df0*/  ISETP.GE.AND P3, PT, R26, c[0x0][0x17c], PT ;  /* 0x00005f001a007a0c */ /* 0x008fc60003f66270 */
[----:B------:R-:W3:Y:S04]  /*a1e00*/  LDL.LU R26, [R1+0x270] ;  /* 0x00027000011a7983 */ /* 0x000ee80000300800 */
[----:B0-----:R-:W-:Y:S04]  /*a1e10*/  STL [R1+0x2a0c], R13 ;  /* 0x002a0c0d01007387 */ /* 0x001fe80000100800 */
[----:B------:R0:W-:Y:S04]  /*a1e20*/  STL [R1+0x2a08], R14 ;  /* 0x002a080e01007387 */ /* 0x0001e80000100800 */
[----:B0-----:R-:W2:Y:S04]  /*a1e30*/  LDL R14, [R1+0xfd8] ;  /* 0x000fd800010e7983 */ /* 0x001ea80000100800 */
[----:B------:R0:W-:Y:S04]  /*a1e40*/  STL [R1+0x29f4], R15 ;  /* 0x0029f40f01007387 */ /* 0x0001e80000100800 */
[----:B0-----:R-:W2:Y:S01]  /*a1e50*/  LDL.LU R15, [R1+0x220] ;  /* 0x00022000010f7983 */ /* 0x001ea20000300800 */
[----:B------:R-:W-:-:S02]  /*a1e60*/  ISETP.LT.AND P5, PT, R7, c[0x0][0x178], !P1 ;  /* 0x00005e0007007a0c */ /* 0x000fc40004fa1270 */
[----:B------:R-:W-:Y:S01]  /*a1e70*/  ISETP.LT.AND P4, PT, R6, c[0x0][0x178], !P1 ;  /* 0x00005e0006007a0c */ /* 0x000fe20004f81270 */
[C---:B------:R-:W-:Y:S01]  /*a1e80*/  IMAD.WIDE R16, R22.reuse, 0x2, R10 ;  /* 0x0000000216107825 */ /* 0x040fe200078e020a */
[----:B------:R-:W-:Y:S01]  /*a1e90*/  ISETP.LT.AND P1, PT, R5, c[0x0][0x178], !P1 ;  /* 0x00005e0005007a0c */ /* 0x000fe20004f21270 */
[----:B------:R-:W3:Y:S01]  /*a1ea0*/  LDL.LU R13, [R1+0x2988] ;  /* 0x00298800010d7983 */ /* 0x000ee20000300800 */
[C---:B------:R-:W-:Y:S01]  /*a1eb0*/  IADD3 R0, R22.reuse, c[0x0][0x198], RZ ;  /* 0x0000660016007a10 */ /* 0x040fe20007ffe0ff */
[----:B------:R-:W-:-:S04]  /*a1ec0*/  IMAD.WIDE R18, R22, 0x2, R8 ;  /* 0x0000000216127825 */ /* 0x000fc800078e0208 */
[----:B------:R-:W-:Y:S01]  /*a1ed0*/  IMAD.WIDE R22, R22, 0x2, R2 ;  /* 0x0000000216167825 */ /* 0x000fe200078e0202 */
[----:B------:R-:W-:-:S03]  /*a1ee0*/  PRMT R24, R29, 0x7632, R24 ;  /* 0x000076321d187816 */ /* 0x000fc60000000018 */
[----:B------:R-:W-:Y:S01]  /*a1ef0*/  IMAD.WIDE R28, R0, 0x2, R20 ;  /* 0x00000002001c7825 */ /* 0x000fe200078e0214 */
[----:B--2---:R-:W-:Y:S04]  /*a1f00*/  @P5 STG.E.U16 [R16.64], R15 ;  /* 0x0000000f10005986 */ /* 0x004fe8000c101504 */
[----:B------:R0:W-:Y:S04]  /*a1f10*/  @P4 STG.E.U16 [R18.64], R27 ;  /* 0x0000001b12004986 */ /* 0x0001e8000c101504 */
[----:B------:R-:W-:Y:S01]  /*a1f20*/  @P1 STG.E.U16 [R22.64], R4 ;  /* 0x0000000416001986 */ /* 0x000fe2000c101504 */
[----:B------:R-:W-:-:S03]  /*a1f30*/  ISETP.LT.AND P1, PT, R7, c[0x0][0x178], !P0 ;  /* 0x00005e0007007a0c */ /* 0x000fc60004721270 */
[----:B------:R1:W-:Y:S01]  /*a1f40*/  @P6 STG.E.U16 [R28.64], R24 ;  /* 0x000000181c006986 */ /* 0x0003e2000c101504 */
[----:B0-----:R-:W-:Y:S01]  /*a1f50*/  IMAD.WIDE R18, R0, 0x2, R10 ;  /* 0x0000000200127825 */ /* 0x001fe200078e020a */
[----:B-1----:R-:W-:Y:S02]  /*a1f60*/  PRMT R24, R15, 0x7632, R24 ;  /* 0x000076320f187816 */ /* 0x002fe40000000018 */
[----:B------:R-:W2:Y:S06]  /*a1f70*/  LDL.LU R15, [R1+0x200] ;  /* 0x00020000010f7983 */ /* 0x000eac0000300800 */
[----:B------:R0:W-:Y:S04]  /*a1f80*/  @P1 STG.E.U16 [R18.64], R24 ;  /* 0x0000001812001986 */ /* 0x0001e8000c101504 */
[----:B0-----:R-:W2:Y:S01]  /*a1f90*/  LDL.LU R24, [R1+0x240] ;  /* 0x0002400001187983 */ /* 0x001ea20000300800 */
[----:B------:R-:W-:-:S03]  /*a1fa0*/  PRMT R23, R27, 0x7632, R23 ;  /* 0x000076321b177816 */ /* 0x000fc60000000017 */
[----:B------:R-:W0:Y:S01]  /*a1fb0*/  S2R R27, SR_TID.X ;  /* 0x00000000001b7919 */ /* 0x000e220000002100 */
[----:B---3--:R-:W-:Y:S02]  /*a1fc0*/  ISETP.GE.AND P1, PT, R13, c[0x0][0x17c], PT ;  /* 0x00005f000d007a0c */ /* 0x008fe40003f26270 */
[----:B------:R-:W-:Y:S02]  /*a1fd0*/  ISETP.LT.AND P4, PT, R6, c[0x0][0x178], !P0 ;  /* 0x00005e0006007a0c */ /* 0x000fe40004781270 */
[----:B------:R-:W-:Y:S02]  /*a1fe0*/  ISETP.LT.AND P0, PT, R5, c[0x0][0x178], !P0 ;  /* 0x00005e0005007a0c */ /* 0x000fe40004701270 */
[----:B------:R-:W-:Y:S02]  /*a1ff0*/  ISETP.LT.AND P5, PT, R14, c[0x0][0x178], !P2 ;  /* 0x00005e000e007a0c */ /* 0x000fe400057a1270 */
[----:B------:R-:W-:Y:S01]  /*a2000*/  ISETP.LT.AND P6, PT, R7, c[0x0][0x178], !P2 ;  /* 0x00005e0007007a0c */ /* 0x000fe200057c1270 */
[C---:B------:R-:W-:Y:S01]  /*a2010*/  IMAD.WIDE R16, R0.reuse, 0x2, R8 ;  /* 0x0000000200107825 */ /* 0x040fe200078e0208 */
[----:B------:R-:W-:-:S02]  /*a2020*/  IADD3 R22, R0, c[0x0][0x198], RZ ;  /* 0x0000660000167a10 */ /* 0x000fc40007ffe0ff */
[C---:B0-----:R-:W-:Y:S01]  /*a2030*/  LOP3.LUT R13, R27.reuse, 0x3f, RZ, 0xc0, !PT ;  /* 0x0000003f1b0d7812 */ /* 0x041fe200078ec0ff */
[----:B------:R-:W-:-:S05]  /*a2040*/  IMAD.SHL.U32 R27, R27, 0x200, RZ ;  /* 0x000002001b1b7824 */ /* 0x000fca00078e00ff */
[----:B------:R-:W-:Y:S01]  /*a2050*/  LOP3.LUT R27, R27, 0xc00, RZ, 0xc0, !PT ;  /* 0x00000c001b1b7812 */ /* 0x000fe200078ec0ff */
[----:B------:R-:W-:Y:S01]  /*a2060*/  IMAD.WIDE R28, R0, 0x2, R2 ;  /* 0x00000002001c7825 */ /* 0x000fe200078e0202 */
[----:B------:R-:W-:-:S03]  /*a2070*/  PRMT R4, R4, 0x7632, R4 ;  /* 0x0000763204047816 */ /* 0x000fc60000000004 */
[----:B------:R-:W-:Y:S01]  /*a2080*/  IMAD R27, R13, 0x10, R27 ;  /* 0x000000100d1b7824 */ /* 0x000fe200078e021b */
[----:B------:R0:W-:Y:S01]  /*a2090*/  @P4 STG.E.U16 [R16.64], R23 ;  /* 0x0000001710004986 */ /* 0x0001e2000c101504 */
[----:B------:R-:W-:-:S03]  /*a20a0*/  IMAD.WIDE R18, R22, 0x2, R20 ;  /* 0x0000000216127825 */ /* 0x000fc600078e0214 */
[----:B------:R-:W-:Y:S01]  /*a20b0*/  LOP3.LUT R27, R27, 0x60, RZ, 0x3c, !PT ;  /* 0x000000601b1b7812 */ /* 0x000fe200078e3cff */
[----:B------:R-:W-:Y:S01]  /*a20c0*/  @P0 STG.E.U16 [R28.64], R4 ;  /* 0x000000041c000986 */ /* 0x000fe2000c101504 */
[----:B0-----:R-:W-:-:S03]  /*a20d0*/  IMAD.WIDE R16, R22, 0x2, R10 ;  /* 0x0000000216107825 */ /* 0x001fc600078e020a */
[----:B------:R-:W-:Y:S01]  /*a20e0*/  @P5 STG.E.U16 [R18.64], R26 ;  /* 0x0000001a12005986 */ /* 0x000fe2000c101504 */
[----:B------:R-:W-:-:S03]  /*a20f0*/  ISETP.LT.AND P0, PT, R6, c[0x0][0x178], !P2 ;  /* 0x00005e0006007a0c */ /* 0x000fc60005701270 */
[----:B----4-:R0:W-:Y:S01]  /*a2100*/  STL [R1+0x2a28], R25 ;  /* 0x002a281901007387 */ /* 0x0101e20000100800 */
[----:B------:R-:W-:-:S03]  /*a2110*/  ISETP.LT.AND P2, PT, R5, c[0x0][0x178], !P2 ;  /* 0x00005e0005007a0c */ /* 0x000fc60005741270 */
[----:B0-----:R-:W3:Y:S04]  /*a2120*/  LDL.LU R25, [R1+0x298c] ;  /* 0x00298c0001197983 */ /* 0x001ee80000300800 */
[----:B------:R0:W-:Y:S04]  /*a2130*/  STL.64 [R1+0x2a30], R10 ;  /* 0x002a300a01007387 */ /* 0x0001e80000100a00 */
[----:B------:R-:W4:Y:S01]  /*a2140*/  LDL.LU R5, [R1+0x2a38] ;  /* 0x002a380001057983 */ /* 0x000f220000300800 */
[----:B0-----:R-:W-:-:S03]  /*a2150*/  IMAD.WIDE R10, R22, 0x2, R8 ;  /* 0x00000002160a7825 */ /* 0x001fc600078e0208 */
[----:B--2---:R-:W-:Y:S04]  /*a2160*/  @P6 STG.E.U16 [R16.64], R24 ;  /* 0x0000001810006986 */ /* 0x004fe8000c101504 */
[----:B------:R-:W0:Y:S04]  /*a2170*/  LDS.128 R16, [R27] ;  /* 0x000000001b107984 */ /* 0x000e280000000c00 */
[----:B------:R-:W-:Y:S04]  /*a2180*/  @P0 STG.E.U16 [R10.64], R15 ;  /* 0x0000000f0a000986 */ /* 0x000fe8000c101504 */
[----:B0-----:R-:W-:Y:S04]  /*a2190*/  STL [R1+0x2a10], R18 ;  /* 0x002a101201007387 */ /* 0x001fe80000100800 */
[----:B------:R0:W-:Y:S04]  /*a21a0*/  STL [R1+0x29f0], R19 ;  /* 0x0029f01301007387 */ /* 0x0001e80000100800 */
[----:B0-----:R-:W2:Y:S04]  /*a21b0*/  LDL.LU R19, [R1+0xfe4] ;  /* 0x000fe40001137983 */ /* 0x001ea80000300800 */
[----:B------:R-:W4:Y:S04]  /*a21c0*/  LDL.LU R13, [R1+0x2990] ;  /* 0x00299000010d7983 */ /* 0x000f280000300800 */
[----:B------:R-:W4:Y:S04]  /*a21d0*/  LDL.LU R18, [R1+0x280] ;  /* 0x0002800001127983 */ /* 0x000f280000300800 */
[----:B------:R-:W4:Y:S04]  /*a21e0*/  LDL.LU R27, [R1+0x230] ;  /* 0x00023000011b7983 */ /* 0x000f280000300800 */
[----:B------:R-:W4:Y:S01]  /*a21f0*/  LDL.LU.64 R10, [R1+0x2a30] ;  /* 0x002a3000010a7983 */ /* 0x000f220000300a00 */
[----:B------:R-:W-:-:S02]  /*a2200*/  ISETP.LT.AND P5, PT, R14, c[0x0][0x178], !P3 ;  /* 0x00005e000e007a0c */ /* 0x000fc40005fa1270 */
[C---:B------:R-:W-:Y:S01]  /*a2210*/  IADD3 R4, R22.reuse, c[0x0][0x198], RZ ;  /* 0x0000660016047a10 */ /* 0x040fe20007ffe0ff */
[----:B------:R-:W-:Y:S01]  /*a2220*/  IMAD.WIDE R22, R22, 0x2, R2 ;  /* 0x0000000216167825 */ /* 0x000fe200078e0202 */
[----:B------:R-:W-:Y:S02]  /*a2230*/  ISETP.LT.AND P6, PT, R7, c[0x0][0x178], !P3 ;  /* 0x00005e0007007a0c */ /* 0x000fe40005fc1270 */
[----:B------:R-:W-:Y:S01]  /*a2240*/  PRMT R0, R26, 0x7632, R0 ;  /* 0x000076321a007816 */ /* 0x000fe20000000000 */
[----:B------:R-:W-:Y:S01]  /*a2250*/  IMAD.WIDE R28, R4, 0x2, R20 ;  /* 0x00000002041c7825 */ /* 0x000fe200078e0214 */
[----:B------:R-:W-:Y:S01]  /*a2260*/  ISETP.LT.AND P0, PT, R6, c[0x0][0x178], !P3 ;  /* 0x00005e0006007a0c */ /* 0x000fe20005f01270 */
[----:B------:R0:W-:Y:S04]  /*a2270*/  @P2 STG.E.U16 [R22.64], R12 ;  /* 0x0000000c16002986 */ /* 0x0001e8000c101504 */
[----:B------:R1:W-:Y:S01]  /*a2280*/  @P5 STG.E.U16 [R28.64], R0 ;  /* 0x000000001c005986 */ /* 0x0003e2000c101504 */
[----:B------:R-:W-:-:S02]  /*a2290*/  ISETP.LT.AND P5, PT, R14, c[0x0][0x178], !P1 ;  /* 0x00005e000e007a0c */ /* 0x000fc40004fa1270 */
[----:B---3--:R-:W-:Y:S01]  /*a22a0*/  ISETP.GE.AND P4, PT, R25, c[0x0][0x17c], PT ;  /* 0x00005f0019007a0c */ /* 0x008fe20003f86270 */
[----:B------:R-:W3:Y:S01]  /*a22b0*/  LDL.LU R26, [R1+0x1f0] ;  /* 0x0001f000011a7983 */ /* 0x000ee20000300800 */
[----:B0-----:R-:W-:-:S03]  /*a22c0*/  PRMT R12, R15, 0x7632, R12 ;  /* 0x000076320f0c7816 */ /* 0x001fc6000000000c */
[----:B------:R-:W3:Y:S01]  /*a22d0*/  LDL.LU R15, [R1+0x254] ;  /* 0x00025400010f7983 */ /* 0x000ee20000300800 */
[----:B-1----:R-:W-:Y:S01]  /*a22e0*/  PRMT R0, R24, 0x7632, R0 ;  /* 0x0000763218007816 */ /* 0x002fe20000000000 */
[----:B------:R-:W-:-:S04]  /*a22f0*/  IMAD.WIDE R28, R4, 0x2, R8 ;  /* 0x00000002041c7825 */ /* 0x000fc800078e0208 */
[----:B------:R-:W-:Y:S01]  /*a2300*/  IMAD.WIDE R24, R4, 0x2, R2 ;  /* 0x0000000204187825 */ /* 0x000fe200078e0202 */
[----:B--2---:R-:W-:-:S03]  /*a2310*/  ISETP.LT.AND P3, PT, R19, c[0x0][0x178], !P3 ;  /* 0x00005e0013007a0c */ /* 0x004fc60005f61270 */
[----:B----4-:R-:W-:-:S05]  /*a2320*/  IMAD.WIDE R22, R4, 0x2, R10 ;  /* 0x0000000204167825 */ /* 0x010fca00078e020a */
[----:B------:R0:W-:Y:S01]  /*a2330*/  @P6 STG.E.U16 [R22.64], R0 ;  /* 0x0000000016006986 */ /* 0x0001e2000c101504 */
[----:B------:R-:W-:-:S03]  /*a2340*/  ISETP.LT.AND P6, PT, R7, c[0x0][0x178], !P1 ;  /* 0x00005e0007007a0c */ /* 0x000fc60004fc1270 */
[----:B------:R1:W-:Y:S01]  /*a2350*/  @P0 STG.E.U16 [R28.64], R12 ;  /* 0x0000000c1c000986 */ /* 0x0003e2000c101504 */
[----:B0-----:R-:W-:Y:S02]  /*a2360*/  IADD3 R0, R4, c[0x0][0x198], RZ ;  /* 0x0000660004007a10 */ /* 0x001fe40007ffe0ff */
[----:B-1----:R-:W-:-:S03]  /*a2370*/  PRMT R12, R12, 0x7632, R12 ;  /* 0x000076320c0c7816 */ /* 0x002fc6000000000c */
[C---:B------:R-:W-:Y:S01]  /*a2380*/  IMAD.WIDE R22, R0.reuse, 0x2, R20 ;  /* 0x0000000200167825 */ /* 0x040fe200078e0214 */
[----:B------:R-:W-:Y:S02]  /*a2390*/  ISETP.GE.AND P2, PT, R13, c[0x0][0x17c], PT ;  /* 0x00005f000d007a0c */ /* 0x000fe40003f46270 */
[----:B------:R-:W2:Y:S01]  /*a23a0*/  LDL.LU R13, [R1+0x214] ;  /* 0x00021400010d7983 */ /* 0x000ea20000300800 */
[----:B------:R-:W-:-:S03]  /*a23b0*/  IMAD.WIDE R28, R0, 0x2, R10 ;  /* 0x00000002001c7825 */ /* 0x000fc600078e020a */
[----:B------:R-:W-:Y:S04]  /*a23c0*/  @P3 STG.E.U16 [R24.64], R12 ;  /* 0x0000000c18003986 */ /* 0x000fe8000c101504 */
[----:B------:R0:W-:Y:S04]  /*a23d0*/  @P5 STG.E.U16 [R22.64], R18 ;  /* 0x0000001216005986 */ /* 0x0001e8000c101504 */
[----:B------:R1:W-:Y:S04]  /*a23e0*/  @P6 STG.E.U16 [R28.64], R27 ;  /* 0x0000001b1c006986 */ /* 0x0003e8000c101504 */
[----:B0-----:R-:W4:Y:S01]  /*a23f0*/  LDL.LU R23, [R1+0x2994] ;  /* 0x0029940001177983 */ /* 0x001f220000300800 */
[----:B------:R-:W-:-:S03]  /*a2400*/  PRMT R12, R27, 0x7632, R12 ;  /* 0x000076321b0c7816 */ /* 0x000fc6000000000c */
[----:B-1----:R-:W2:Y:S01]  /*a2410*/  LDL.LU R27, [R1+0x1d4] ;  /* 0x0001d400011b7983 */ /* 0x002ea20000300800 */
[----:B------:R-:W-:Y:S02]  /*a2420*/  ISETP.LT.AND P0, PT, R6, c[0x0][0x178], !P1 ;  /* 0x00005e0006007a0c */ /* 0x000fe40004f01270 */
[----:B------:R-:W-:Y:S02]  /*a2430*/  ISETP.LT.AND P1, PT, R19, c[0x0][0x178], !P1 ;  /* 0x00005e0013007a0c */ /* 0x000fe40004f21270 */
[----:B------:R-:W-:Y:S01]  /*a2440*/  ISETP.LT.AND P5, PT, R14, c[0x0][0x178], !P4 ;  /* 0x00005e000e007a0c */ /* 0x000fe200067a1270 */
[C---:B------:R-:W-:Y:S01]  /*a2450*/  IMAD.WIDE R24, R0.reuse, 0x2, R8 ;  /* 0x0000000200187825 */ /* 0x040fe200078e0208 */
[----:B------:R-:W-:Y:S02]  /*a2460*/  ISETP.LT.AND P6, PT, R7, c[0x0][0x178], !P4 ;  /* 0x00005e0007007a0c */ /* 0x000fe400067c1270 */
[C---:B------:R-:W-:Y:S01]  /*a2470*/  IADD3 R4, R0.reuse, c[0x0][0x198], RZ ;  /* 0x0000660000047a10 */ /* 0x040fe20007ffe0ff */
[----:B------:R-:W-:Y:S01]  /*a2480*/  IMAD.WIDE R28, R0, 0x2, R2 ;  /* 0x00000002001c7825 */ /* 0x000fe200078e0202 */
[----:B------:R-:W-:-:S03]  /*a2490*/  PRMT R0, R18, 0x7632, R0 ;  /* 0x0000763212007816 */ /* 0x000fc60000000000 */
[----:B---3--:R-:W-:Y:S04]  /*a24a0*/  @P0 STG.E.U16 [R24.64], R26 ;  /* 0x0000001a18000986 */ /* 0x008fe8000c101504 */
[----:B------:R0:W-:Y:S02]  /*a24b0*/  @P1 STG.E.U16 [R28.64], R16 ;  /* 0x000000101c001986 */ /* 0x0001e4000c101504 */
[----:B0-----:R-:W-:Y:S01]  /*a24c0*/  IMAD.WIDE R28, R4, 0x2, R10 ;  /* 0x00000002041c7825 */ /* 0x001fe200078e020a */
[----:B----4-:R-:W-:-:S03]  /*a24d0*/  ISETP.GE.AND P3, PT, R23, c[0x0][0x17c], PT ;  /* 0x00005f0017007a0c */ /* 0x010fc60003f66270 */
[----:B------:R-:W-:Y:S01]  /*a24e0*/  IMAD.WIDE R22, R4, 0x2, R20 ;  /* 0x0000000204167825 */ /* 0x000fe200078e0214 */
[----:B--2---:R-:W-:Y:S04]  /*a24f0*/  STL [R1+0x2a2c], R27 ;  /* 0x002a2c1b01007387 */ /* 0x004fe80000100800 */
[----:B------:R-:W-:Y:S04]  /*a2500*/  @P5 STG.E.U16 [R22.64], R0 ;  /* 0x0000000016005986 */ /* 0x000fe8000c101504 */
[----:B------:R0:W-:Y:S04]  /*a2510*/  @P6 STG.E.U16 [R28.64], R12 ;  /* 0x0000000c1c006986 */ /* 0x0001e8000c101504 */
[----:B0-----:R-:W2:Y:S04]  /*a2520*/  LDL.LU R29, [R1+0x2998] ;  /* 0x00299800011d7983 */ /* 0x001ea80000300800 */
[----:B------:R-:W3:Y:S01]  /*a2530*/  LDL.LU R18, [R1+0x299c] ;  /* 0x00299c0001127983 */ /* 0x000ee20000300800 */
[----:B------:R-:W-:-:S02]  /*a2540*/  ISETP.LT.AND P1, PT, R6, c[0x0][0x178], !P4 ;  /* 0x00005e0006007a0c */ /* 0x000fc40006721270 */
[----:B------:R-:W-:Y:S01]  /*a2550*/  PRMT R12, R26, 0x7632, R12 ;  /* 0x000076321a0c7816 */ /* 0x000fe2000000000c */
[----:B------:R-:W-:-:S10]  /*a2560*/  IMAD.WIDE R26, R4, 0x2, R8 ;  /* 0x00000002041a7825 */ /* 0x000fd400078e0208 */
[----:B------:R0:W-:Y:S01]  /*a2570*/  @P1 STG.E.U16 [R26.64], R12 ;  /* 0x0000000c1a001986 */ /* 0x0001e2000c101504 */
[----:B------:R-:W-:-:S03]  /*a2580*/  ISETP.LT.AND P4, PT, R19, c[0x0][0x178], !P4 ;  /* 0x00005e0013007a0c */ /* 0x000fc60006781270 */
[----:B0-----:R-:W4:Y:S01]  /*a2590*/  LDL.LU R27, [R1+0x2a2c] ;  /* 0x002a2c00011b7983 */ /* 0x001f220000300800 */
[----:B------:R-:W-:Y:S01]  /*a25a0*/  ISETP.LT.AND P5, PT, R14, c[0x0][0x178], !P2 ;  /* 0x00005e000e007a0c */ /* 0x000fe200057a1270 */
[C---:B------:R-:W-:Y:S01]  /*a25b0*/  IMAD.WIDE R24, R4.reuse, 0x2, R2 ;  /* 0x0000000204187825 */ /* 0x040fe200078e0202 */
[----:B------:R-:W-:Y:S02]  /*a25c0*/  IADD3 R0, R4, c[0x0][0x198], RZ ;  /* 0x0000660004007a10 */ /* 0x000fe40007ffe0ff */
[----:B------:R-:W-:-:S03]  /*a25d0*/  PRMT R16, R16, 0x7632, R16 ;  /* 0x0000763210107816 */ /* 0x000fc60000000010 */
[----:B------:R-:W-:Y:S02]  /*a25e0*/  IMAD.WIDE R22, R0, 0x2, R20 ;  /* 0x0000000200167825 */ /* 0x000fe400078e0214 */
[----:B------:R0:W-:Y:S01]  /*a25f0*/  @P4 STG.E.U16 [R24.64], R16 ;  /* 0x0000001018004986 */ /* 0x0001e2000c101504 */
[----:B------:R-:W-:-:S03]  /*a2600*/  PRMT R12, R15, 0x7632, R12 ;  /* 0x000076320f0c7816 */ /* 0x000fc6000000000c */
[----:B------:R1:W-:Y:S04]  /*a2610*/  @P5 STG.E.U16 [R22.64], R15 ;  /* 0x0000000f16005986 */ /* 0x0003e8000c101504 */
[----:B0-----:R-:W4:Y:S04]  /*a2620*/  LDL.LU R25, [R1+0x2a28] ;  /* 0x002a280001197983 */ /* 0x001f280000300800 */
[----:B------:R-:W-:Y:S04]  /*a2630*/  STL.64 [R1+0x2a18], R16 ;  /* 0x002a181001007387 */ /* 0x000fe80000100a00 */
[----:B------:R0:W-:Y:S04]  /*a2640*/  STL.64 [R1+0x2a20], R6 ;  /* 0x002a200601007387 */ /* 0x0001e80000100a00 */
[----:B------:R-:W4:Y:S01]  /*a2650*/  LDL.LU R26, [R1+0x264] ;  /* 0x00026400011a7983 */ /* 0x000f220000300800 */
[----:B---3--:R-:W-:-:S03]  /*a2660*/  ISETP.GE.AND P1, PT, R18, c[0x0][0x17c], PT ;  /* 0x00005f0012007a0c */ /* 0x008fc60003f26270 */
[----:B------:R-:W3:Y:S04]  /*a2670*/  LDL.LU R18, [R1+0x224] ;  /* 0x0002240001127983 */ /* 0x000ee80000300800 */
[----:B-1----:R-:W3:Y:S01]  /*a2680*/  LDL.LU R15, [R1+0x29a0] ;  /* 0x0029a000010f7983 */ /* 0x002ee20000300800 */
[----:B------:R-:W-:Y:S02]  /*a2690*/  ISETP.LT.AND P6, PT, R7, c[0x0][0x178], !P2 ;  /* 0x00005e0007007a0c */ /* 0x000fe400057c1270 */
[----:B------:R-:W-:Y:S02]  /*a26a0*/  ISETP.LT.AND P4, PT, R6, c[0x0][0x178], !P2 ;  /* 0x00005e0006007a0c */ /* 0x000fe40005781270 */
[----:B--2---:R-:W-:Y:S01]  /*a26b0*/  ISETP.GE.AND P0, PT, R29, c[0x0][0x17c], PT ;  /* 0x00005f001d007a0c */ /* 0x004fe20003f06270 */
[----:B------:R-:W-:Y:S01]  /*a26c0*/  IMAD.WIDE R28, R0, 0x2, R10 ;  /* 0x00000002001c7825 */ /* 0x000fe200078e020a */
[----:B------:R-:W-:-:S03]  /*a26d0*/  ISETP.LT.AND P5, PT, R7, c[0x0][0x178], !P3 ;  /* 0x00005e0007007a0c */ /* 0x000fc60005fa1270 */
[----:B0-----:R-:W-:-:S04]  /*a26e0*/  IMAD.WIDE R6, R0, 0x2, R8 ;  /* 0x0000000200067825 */ /* 0x001fc800078e0208 */
[----:B------:R-:W-:Y:S04]  /*a26f0*/  @P6 STG.E.U16 [R28.64], R13 ;  /* 0x0000000d1c006986 */ /* 0x000fe8000c101504 */
[----:B----4-:R0:W-:Y:S04]  /*a2700*/  @P4 STG.E.U16 [R6.64], R27 ;  /* 0x0000001b06004986 */ /* 0x0101e8000c101504 */
[----:B0-----:R-:W2:Y:S01]  /*a2710*/  LDL.LU.64 R6, [R1+0x2a20] ;  /* 0x002a200001067983 */ /* 0x001ea20000300a00 */
[----:B------:R-:W-:Y:S01]  /*a2720*/  ISETP.LT.AND P2, PT, R19, c[0x0][0x178], !P2 ;  /* 0x00005e0013007a0c */ /* 0x000fe20005741270 */
[----:B------:R-:W-:Y:S01]  /*a2730*/  IMAD.WIDE R16, R0, 0x2, R2 ;  /* 0x0000000200107825 */ /* 0x000fe200078e0202 */
[----:B------:R-:W-:-:S11]  /*a2740*/  PRMT R4, R13, 0x7632, R4 ;  /* 0x000076320d047816 */ /* 0x000fd60000000004 */
[----:B------:R0:W-:Y:S04]  /*a2750*/  @P2 STG.E.U16 [R16.64], R25 ;  /* 0x0000001910002986 */ /* 0x0001e8000c101504 */
[----:B0-----:R-:W4:Y:S04]  /*a2760*/  LDL.LU.64 R16, [R1+0x2a18] ;  /* 0x002a180001107983 */ /* 0x001f280000300a00 */
[----:B------:R-:W4:Y:S01]  /*a2770*/  LDL.LU R13, [R1+0x1e4] ;  /* 0x0001e400010d7983 */ /* 0x000f220000300800 */
[----:B---3--:R-:W-:-:S03]  /*a2780*/  ISETP.GE.AND P2, PT, R15, c[0x0][0x17c], PT ;  /* 0x00005f000f007a0c */ /* 0x008fc60003f46270 */
[----:B------:R-:W3:Y:S01]  /*a2790*/  LDL.LU R15, [R1+0x29a4] ;  /* 0x0029a400010f7983 */ /* 0x000ee20000300800 */
[----:B------:R-:W-:Y:S02]  /*a27a0*/  ISETP.LT.AND P6, PT, R14, c[0x0][0x178], !P3 ;  /* 0x00005e000e007a0c */ /* 0x000fe40005fc1270 */
[----:B------:R-:W-:-:S05]  /*a27b0*/  IADD3 R24, R0, c[0x0][0x198], RZ ;  /* 0x0000660000187a10 */ /* 0x000fca0007ffe0ff */
[----:B------:R-:W-:-:S04]  /*a27c0*/  IMAD.WIDE R22, R24, 0x2, R20 ;  /* 0x0000000218167825 */ /* 0x000fc800078e0214 */
[C---:B------:R-:W-:Y:S02]  /*a27d0*/  IMAD.WIDE R28, R24.reuse, 0x2, R10 ;  /* 0x00000002181c7825 */ /* 0x040fe400078e020a */
[----:B------:R0:W-:Y:S01]  /*a27e0*/  @P6 STG.E.U16 [R22.64], R12 ;  /* 0x0000000c16006986 */ /* 0x0001e2000c101504 */
[----:B------:R-:W-:-:S03]  /*a27f0*/  IADD3 R0, R24, c[0x0][0x198], RZ ;  /* 0x0000660018007a10 */ /* 0x000fc60007ffe0ff */
[----:B------:R1:W-:Y:S01]  /*a2800*/  @P5 STG.E.U16 [R28.64], R4 ;  /* 0x000000041c005986 */ /* 0x0003e2000c101504 */
[----:B------:R-:W-:Y:S02]  /*a2810*/  ISETP.LT.AND P5, PT, R14, c[0x0][0x178], !P0 ;  /* 0x00005e000e007a0c */ /* 0x000fe400047a1270 */
[----:B--2---:R-:W-:Y:S02]  /*a2820*/  ISETP.LT.AND P4, PT, R6, c[0x0][0x178], !P3 ;  /* 0x00005e0006007a0c */ /* 0x004fe40005f81270 */
[----:B------:R-:W-:Y:S01]  /*a2830*/  ISETP.LT.AND P3, PT, R19, c[0x0][0x178], !P3 ;  /* 0x00005e0013007a0c */ /* 0x000fe20005f61270 */
[C---:B0-----:R-:W-:Y:S01]  /*a2840*/  IMAD.WIDE R22, R24.reuse, 0x2, R8 ;  /* 0x0000000218167825 */ /* 0x041fe200078e0208 */
[----:B------:R-:W-:Y:S02]  /*a2850*/  PRMT R12, R27, 0x7632, R12 ;  /* 0x000076321b0c7816 */ /* 0x000fe4000000000c */
[----:B-1----:R-:W-:Y:S01]  /*a2860*/  PRMT R4, R25, 0x7632, R4 ;  /* 0x0000763219047816 */ /* 0x002fe20000000004 */
[----:B------:R-:W-:Y:S01]  /*a2870*/  IMAD.WIDE R24, R24, 0x2, R2 ;  /* 0x0000000218187825 */ /* 0x000fe200078e0202 */
[----:B------:R-:W-:Y:S01]  /*a2880*/  ISETP.LT.AND P6, PT, R7, c[0x0][0x178], !P0 ;  /* 0x00005e0007007a0c */ /* 0x000fe200047c1270 */
[----:B------:R-:W2:Y:S04]  /*a2890*/  LDL.LU R27, [R1+0x274] ;  /* 0x00027400011b7983 */ /* 0x000ea80000300800 */
[----:B------:R0:W-:Y:S01]  /*a28a0*/  @P4 STG.E.U16 [R22.64], R12 ;  /* 0x0000000c16004986 */ /* 0x0001e2000c101504 */
[----:B------:R-:W-:-:S02]  /*a28b0*/  ISETP.LT.AND P4, PT, R6, c[0x0][0x178], !P0 ;  /* 0x00005e0006007a0c */ /* 0x000fc40004781270 */
[----:B------:R-:W-:Y:S01]  /*a28c0*/  ISETP.LT.AND P0, PT, R19, c[0x0][0x178], !P0 ;  /* 0x00005e0013007a0c */ /* 0x000fe20004701270 */
[----:B------:R1:W-:Y:S01]  /*a28d0*/  @P3 STG.E.U16 [R24.64], R4 ;  /* 0x0000000418003986 */ /* 0x0003e2000c101504 */
[----:B------:R-:W-:Y:S01]  /*a28e0*/  ISETP.LT.AND P3, PT, R14, c[0x0][0x178], !P1 ;  /* 0x00005e000e007a0c */ /* 0x000fe20004f61270 */
[----:B------:R-:W-:-:S04]  /*a28f0*/  IMAD.WIDE R28, R0, 0x2, R10 ;  /* 0x00000002001c7825 */ /* 0x000fc800078e020a */
[C---:B0-----:R-:W-:Y:S01]  /*a2900*/  IMAD.WIDE R22, R0.reuse, 0x2, R20 ;  /* 0x0000000200167825 */ /* 0x041fe200078e0214 */
[----:B-1----:R-:W-:-:S04]  /*a2910*/  IADD3 R4, R0, c[0x0][0x198], RZ ;  /* 0x0000660000047a10 */ /* 0x002fc80007ffe0ff */
[----:B------:R0:W-:Y:S01]  /*a2920*/  @P5 STG.E.U16 [R22.64], R26 ;  /* 0x0000001a16005986 */ /* 0x0001e2000c101504 */
[----:B------:R-:W-:Y:S01]  /*a2930*/  IMAD.WIDE R24, R0, 0x2, R2 ;  /* 0x0000000200187825 */ /* 0x000fe200078e0202 */
[----:B------:R-:W-:Y:S02]  /*a2940*/  PRMT R12, R26, 0x7632, R12 ;  /* 0x000076321a0c7816 */ /* 0x000fe4000000000c */
[----:B------:R1:W-:Y:S01]  /*a2950*/  @P6 STG.E.U16 [R28.64], R18 ;  /* 0x000000121c006986 */ /* 0x0003e2000c101504 */
[----:B0-----:R-:W-:-:S03]  /*a2960*/  IMAD.WIDE R22, R0, 0x2, R8 ;  /* 0x0000000200167825 */ /* 0x001fc600078e0208 */
[----:B------:R-:W2:Y:S01]  /*a2970*/  LDL.LU R26, [R1+0x244] ;  /* 0x00024400011a7983 */ /* 0x000ea20000300800 */
[----:B-1----:R-:W-:-:S03]  /*a2980*/  IMAD.WIDE R28, R4, 0x2, R20 ;  /* 0x00000002041c7825 */ /* 0x002fc600078e0214 */
[----:B----4-:R-:W-:Y:S01]  /*a2990*/  @P4 STG.E.U16 [R22.64], R13 ;  /* 0x0000000d16004986 */ /* 0x010fe2000c101504 */
[----:B------:R-:W-:-:S03]  /*a29a0*/  PRMT R0, R18, 0x7632, R0 ;  /* 0x0000763212007816 */ /* 0x000fc60000000000 */
[----:B------:R0:W-:Y:S04]  /*a29b0*/  @P0 STG.E.U16 [R24.64], R5 ;  /* 0x0000000518000986 */ /* 0x0001e8000c101504 */
[----:B------:R1:W-:Y:S01]  /*a29c0*/  @P3 STG.E.U16 [R28.64], R12 ;  /* 0x0000000c1c003986 */ /* 0x0003e2000c101504 */
[----:B0-----:R-:W-:Y:S02]  /*a29d0*/  PRMT R5, R13, 0x7632, R5 ;  /* 0x000076320d057816 */ /* 0x001fe40000000005 */
[----:B---3--:R-:W-:Y:S02]  /*a29e0*/  ISETP.GE.AND P5, PT, R15, c[0x0][0x17c], PT ;  /* 0x00005f000f007a0c */ /* 0x008fe40003fa6270 */
[----:B------:R-:W3:Y:S04]  /*a29f0*/  LDL.LU R15, [R1+0x204] ;  /* 0x00020400010f7983 */ /* 0x000ee80000300800 */
[----:B-1----:R-:W4:Y:S04]  /*a2a00*/  LDL.LU R29, [R1+0x29a8] ;  /* 0x0029a800011d7983 */ /* 0x002f280000300800 */
[----:B------:R-:W4:Y:S04]  /*a2a10*/  LDL.LU R18, [R1+0x2a10] ;  /* 0x002a100001127983 */ /* 0x000f280000300800 */
[----:B------:R-:W4:Y:S04]  /*a2a20*/  LDL.LU R13, [R1+0x2a0c] ;  /* 0x002a0c00010d7983 */ /* 0x000f280000300800 */
[----:B------:R-:W4:Y:S01]  /*a2a30*/  LDL.LU R28, [R1+0x29ac] ;  /* 0x0029ac00011c7983 */ /* 0x000f220000300800 */
[----:B------:R-:W-:-:S02]  /*a2a40*/  ISETP.LT.AND P6, PT, R7, c[0x0][0x178], !P1 ;  /* 0x00005e0007007a0c */ /* 0x000fc40004fc1270 */
[----:B------:R-:W-:Y:S01]  /*a2a50*/  ISETP.LT.AND P4, PT, R6, c[0x0][0x178], !P1 ;  /* 0x00005e0006007a0c */ /* 0x000fe20004f81270 */
[----:B------:R-:W-:Y:S01]  /*a2a60*/  IMAD.WIDE R24, R4, 0x2, R10 ;  /* 0x0000000204187825 */ /* 0x000fe200078e020a */
[----:B------:R-:W-:Y:S02]  /*a2a70*/  ISETP.LT.AND P1, PT, R19, c[0x0][0x178], !P1 ;  /* 0x00005e0013007a0c */ /* 0x000fe40004f21270 */
[----:B------:R-:W-:Y:S01]  /*a2a80*/  ISETP.LT.AND P3, PT, R14, c[0x0][0x178], !P2 ;  /* 0x00005e000e007a0c */ /* 0x000fe20005761270 */
[----:B------:R-:W-:Y:S01]  /*a2a90*/  IMAD.WIDE R22, R4, 0x2, R8 ;  /* 0x0000000204167825 */ /* 0x000fe200078e0208 */
[----:B------:R-:W-:-:S05]  /*a2aa0*/  PRMT R12, R5, 0x7632, R12 ;  /* 0x00007632050c7816 */ /* 0x000fca000000000c */
[----:B------:R0:W-:Y:S01]  /*a2ab0*/  @P6 STG.E.U16 [R24.64], R0 ;  /* 0x0000000018006986 */ /* 0x0001e2000c101504 */
[----:B------:R-:W-:-:S03]  /*a2ac0*/  ISETP.LT.AND P6, PT, R7, c[0x0][0x178], !P2 ;  /* 0x00005e0007007a0c */ /* 0x000fc600057c1270 */
[----:B------:R1:W-:Y:S01]  /*a2ad0*/  @P4 STG.E.U16 [R22.64], R5 ;  /* 0x0000000516004986 */ /* 0x0003e2000c101504 */
[C---:B0-----:R-:W-:Y:S01]  /*a2ae0*/  IADD3 R0, R4.reuse, c[0x0][0x198], RZ ;  /* 0x0000660004007a10 */ /* 0x041fe20007ffe0ff */
[----:B-1----:R-:W-:-:S04]  /*a2af0*/  IMAD.WIDE R4, R4, 0x2, R2 ;  /* 0x0000000204047825 */ /* 0x002fc800078e0202 */
[----:B------:R-:W-:Y:S01]  /*a2b00*/  IMAD.WIDE R22, R0, 0x2, R20 ;  /* 0x0000000200167825 */ /* 0x000fe200078e0214 */
[----:B------:R-:W-:Y:S01]  /*a2b10*/  ISETP.LT.AND P4, PT, R6, c[0x0][0x178], !P2 ;  /* 0x00005e0006007a0c */ /* 0x000fe20005781270 */
[----:B------:R0:W-:Y:S01]  /*a2b20*/  @P1 STG.E.U16 [R4.64], R12 ;  /* 0x0000000c04001986 */ /* 0x0001e2000c101504 */
[----:B------:R-:W-:Y:S01]  /*a2b30*/  ISETP.LT.AND P2, PT, R19, c[0x0][0x178], !P2 ;  /* 0x00005e0013007a0c */ /* 0x000fe20005741270 */
[----:B------:R-:W-:Y:S02]  /*a2b40*/  IMAD.WIDE R24, R0, 0x2, R10 ;  /* 0x0000000200187825 */ /* 0x000fe400078e020a */
[----:B--2---:R1:W-:Y:S01]  /*a2b50*/  @P3 STG.E.U16 [R22.64], R27 ;  /* 0x0000001b16003986 */ /* 0x0043e2000c101504 */
[----:B------:R-:W-:Y:S01]  /*a2b60*/  ISETP.LT.AND P3, PT, R14, c[0x0][0x178], !P5 ;  /* 0x00005e000e007a0c */ /* 0x000fe20006f61270 */
[C---:B0-----:R-:W-:Y:S01]  /*a2b70*/  IMAD.WIDE R4, R0.reuse, 0x2, R8 ;  /* 0x0000000200047825 */ /* 0x041fe200078e0208 */
[----:B-1----:R-:W-:Y:S01]  /*a2b80*/  IADD3 R22, R0, c[0x0][0x198], RZ ;  /* 0x0000660000167a10 */ /* 0x002fe20007ffe0ff */
[----:B------:R0:W-:Y:S01]  /*a2b90*/  @P6 STG.E.U16 [R24.64], R26 ;  /* 0x0000001a18006986 */ /* 0x0001e2000c101504 */
[----:B------:R-:W-:-:S02]  /*a2ba0*/  ISETP.LT.AND P6, PT, R7, c[0x0][0x178], !P5 ;  /* 0x00005e0007007a0c */ /* 0x000fc40006fc1270 */
[----:B------:R-:W-:Y:S01]  /*a2bb0*/  PRMT R12, R26, 0x7632, R12 ;  /* 0x000076321a0c7816 */ /* 0x000fe2000000000c */
[----:B0-----:R-:W-:Y:S01]  /*a2bc0*/  IMAD.WIDE R24, R0, 0x2, R2 ;  /* 0x0000000200187825 */ /* 0x001fe200078e0202 */
[----:B------:R-:W-:Y:S02]  /*a2bd0*/  PRMT R0, R27, 0x7632, R0 ;  /* 0x000076321b007816 */ /* 0x000fe40000000000 */
[----:B------:R-:W2:Y:S04]  /*a2be0*/  LDL.LU R27, [R1+0x29b0] ;  /* 0x0029b000011b7983 */ /* 0x000ea80000300800 */
[----:B------:R-:W2:Y:S04]  /*a2bf0*/  LDL.LU R26, [R1+0x1f4] ;  /* 0x0001f400011a7983 */ /* 0x000ea80000300800 */
[----:B---3--:R0:W-:Y:S01]  /*a2c00*/  @P4 STG.E.U16 [R4.64], R15 ;  /* 0x0000000f04004986 */ /* 0x0081e2000c101504 */
[----:B----4-:R-:W-:-:S02]  /*a2c10*/  ISETP.GE.AND P0, PT, R29, c[0x0][0x17c], PT ;  /* 0x00005f001d007a0c */ /* 0x010fc40003f06270 */
[----:B------:R-:W-:Y:S01]  /*a2c20*/  ISETP.GE.AND P1, PT, R28, c[0x0][0x17c], PT ;  /* 0x00005f001c007a0c */ /* 0x000fe20003f26270 */
[----:B------:R-:W-:Y:S01]  /*a2c30*/  IMAD.WIDE R28, R22, 0x2, R20 ;  /* 0x00000002161c7825 */ /* 0x000fe200078e0214 */
[----:B------:R1:W-:Y:S04]  /*a2c40*/  @P2 STG.E.U16 [R24.64], R13 ;  /* 0x0000000d18002986 */ /* 0x0003e8000c101504 */
[----:B------:R3:W-:Y:S01]  /*a2c50*/  @P3 STG.E.U16 [R28.64], R0 ;  /* 0x000000001c003986 */ /* 0x0007e2000c101504 */
[----:B------:R-:W-:Y:S01]  /*a2c60*/  ISETP.LT.AND P3, PT, R6, c[0x0][0x178], !P5 ;  /* 0x00005e0006007a0c */ /* 0x000fe20006f61270 */
[----:B0-----:R-:W-:Y:S01]  /*a2c70*/  IMAD.WIDE R4, R22, 0x2, R10 ;  /* 0x0000000216047825 */ /* 0x001fe200078e020a */
[----:B------:R-:W-:-:S04]  /*a2c80*/  ISETP.LT.AND P5, PT, R19, c[0x0][0x178], !P5 ;  /* 0x00005e0013007a0c */ /* 0x000fc80006fa1270 */
[----:B------:R0:W-:Y:S01]  /*a2c90*/  @P6 STG.E.U16 [R4.64], R12 ;  /* 0x0000000c04006986 */ /* 0x0001e2000c101504 */
[----:B-1----:R-:W-:Y:S02]  /*a2ca0*/  PRMT R13, R13, 0x7632, R13 ;  /* 0x000076320d0d7816 */ /* 0x002fe4000000000d */
[----:B---3--:R-:W-:Y:S02]  /*a2cb0*/  PRMT R0, R15, 0x7632, R0 ;  /* 0x000076320f007816 */ /* 0x008fe40000000000 */
[----:B------:R-:W-:Y:S02]  /*a2cc0*/  ISETP.LT.AND P4, PT, R14, c[0x0][0x178], !P0 ;  /* 0x00005e000e007a0c */ /* 0x000fe40004781270 */
[----:B------:R-:W3:Y:S01]  /*a2cd0*/  LDL.LU R14, [R1+0x2a08] ;  /* 0x002a0800010e7983 */ /* 0x000ee20000300800 */
[C---:B0-----:R-:W-:Y:S01]  /*a2ce0*/  IADD3 R12, R22.reuse, c[0x0][0x198], RZ ;  /* 0x00006600160c7a10 */ /* 0x041fe20007ffe0ff */
[C---:B------:R-:W-:Y:S02]  /*a2cf0*/  IMAD.WIDE R4, R22.reuse, 0x2, R8 ;  /* 0x0000000216047825 */ /* 0x040fe400078e0208 */
[----:B------:R-:W4:Y:S02]  /*a2d00*/  LDL.LU R15, [R1+0x29b4] ;  /* 0x0029b400010f7983 */ /* 0x000f240000300800 */
[----:B------:R-:W-:-:S02]  /*a2d10*/  IMAD.WIDE R22, R22, 0x2, R2 ;  /* 0x0000000216167825 */ /* 0x000fc400078e0202 */
[----:B------:R0:W-:Y:S04]  /*a2d20*/  @P3 STG.E.U16 [R4.64], R0 ;  /* 0x0000000004003986 */ /* 0x0001e8000c101504 */
[----:B------:R1:W-:Y:S04]  /*a2d30*/  @P5 STG.E.U16 [R22.64], R13 ;  /* 0x0000000d16005986 */ /* 0x0003e8000c101504 */
[----:B0-----:R-:W2:Y:S04]  /*a2d40*/  LDL.LU R5, [R1+0x284] ;  /* 0x0002840001057983 */ /* 0x001ea80000300800 */
[----:B-1----:R-:W3:Y:S01]  /*a2d50*/  LDL.LU R23, [R1+0x234] ;  /* 0x0002340001177983 */ /* 0x002ee20000300800 */
[----:B------:R-:W-:Y:S01]  /*a2d60*/  ISETP.LT.AND P6, PT, R7, c[0x0][0x178], !P0 ;  /* 0x00005e0007007a0c */ /* 0x000fe200047c1270 */
[----:B------:R-:W-:-:S04]  /*a2d70*/  IMAD.WIDE R24, R12, 0x2, R20 ;  /* 0x000000020c187825 */ /* 0x000fc800078e0214 */
[----:B------:R-:W-:Y:S01]  /*a2d80*/  IMAD.WIDE R28, R12, 0x2, R10 ;  /* 0x000000020c1c7825 */ /* 0x000fe200078e020a */
[----:B--2---:R-:W-:Y:S07]  /*a2d90*/  @P4 STG.E.U16 [R24.64], R5 ;  /* 0x0000000518004986 */ /* 0x004fee000c101504 */
[----:B---3--:R0:W-:Y:S04]  /*a2da0*/  @P6 STG.E.U16 [R28.64], R23 ;  /* 0x000000171c006986 */ /* 0x0081e8000c101504 */
[----:B0-----:R-:W2:Y:S01]  /*a2db0*/  LDL.LU R29, [R1+0xfd8] ;  /* 0x000fd800011d7983 */ /* 0x001ea20000300800 */
[----:B------:R-:W-:-:S02]  /*a2dc0*/  ISETP.LT.AND P4, PT, R6, c[0x0][0x178], !P0 ;  /* 0x00005e0006007a0c */ /* 0x000fc40004781270 */
[----:B------:R-:W-:Y:S02]  /*a2dd0*/  ISETP.LT.AND P3, PT, R19, c[0x0][0x178], !P0 ;  /* 0x00005e0013007a0c */ /* 0x000fe40004761270 */
[----:B------:R-:W-:Y:S02]  /*a2de0*/  ISETP.LT.AND P5, PT, R7, c[0x0][0x178], !P1 ;  /* 0x00005e0007007a0c */ /* 0x000fe40004fa1270 */
[C---:B------:R-:W-:Y:S02]  /*a2df0*/  IADD3 R0, R12.reuse, c[0x0][0x198], RZ ;  /* 0x000066000c007a10 */ /* 0x040fe40007ffe0ff */
[----:B------:R-:W-:Y:S01]  /*a2e00*/  PRMT R16, R5, 0x7632, R16 ;  /* 0x0000763205107816 */ /* 0x000fe20000000010 */
[C---:B------:R-:W-:Y:S01]  /*a2e10*/  IMAD.WIDE R4, R12.reuse, 0x2, R8 ;  /* 0x000000020c047825 */ /* 0x040fe200078e0208 */
[----:B------:R-:W-:Y:S02]  /*a2e20*/  ISETP.GE.AND P2, PT, R27, c[0x0][0x17c], PT ;  /* 0x00005f001b007a0c */ /* 0x000fe40003f46270 */
[----:B------:R-:W-:Y:S01]  /*a2e30*/  PRMT R28, R23, 0x7632, R28 ;  /* 0x00007632171c7816 */ /* 0x000fe2000000001c */
[----:B------:R-:W-:Y:S01]  /*a2e40*/  IMAD.WIDE R12, R12, 0x2, R2 ;  /* 0x000000020c0c7825 */ /* 0x000fe200078e0202 */
[----:B----4-:R-:W-:Y:S01]  /*a2e50*/  ISETP.GE.AND P0, PT, R15, c[0x0][0x17c], PT ;  /* 0x00005f000f007a0c */ /* 0x010fe20003f06270 */
[----:B------:R-:W3:Y:S02]  /*a2e60*/  LDL.LU R27, [R1+0x258] ;  /* 0x00025800011b7983 */ /* 0x000ee40000300800 */
[----:B------:R-:W-:-:S02]  /*a2e70*/  IMAD.WIDE R22, R0, 0x2, R20 ;  /* 0x0000000200167825 */ /* 0x000fc400078e0214 */
[----:B------:R-:W4:Y:S02]  /*a2e80*/  LDL.LU R15, [R1+0x218] ;  /* 0x00021800010f7983 */ /* 0x000f240000300800 */
[----:B------:R-:W-:Y:S02]  /*a2e90*/  IMAD.WIDE R24, R0, 0x2, R10 ;  /* 0x0000000200187825 */ /* 0x000fe400078e020a */
[----:B------:R0:W-:Y:S01]  /*a2ea0*/  @P4 STG.E.U16 [R4.64], R26 ;  /* 0x0000001a04004986 */ /* 0x0001e2000c101504 */
[----:B------:R-:W-:-:S03]  /*a2eb0*/  ISETP.LT.AND P4, PT, R6, c[0x0][0x178], !P1 ;  /* 0x00005e0006007a0c */ /* 0x000fc60004f81270 */
[----:B------:R-:W-:Y:S04]  /*a2ec0*/  @P3 STG.E.U16 [R12.64], R17 ;  /* 0x000000110c003986 */ /* 0x000fe8000c101504 */
[----:B0-----:R-:W3:Y:S04]  /*a2ed0*/  LDL.LU R4, [R1+0x29b8] ;  /* 0x0029b80001047983 */ /* 0x001ee80000300800 */
[----:B------:R-:W3:Y:S01]  /*a2ee0*/  LDL.LU R6, [R1+0x1d8] ;  /* 0x0001d80001067983 */ /* 0x000ee20000300800 */
[----:B--2---:R-:W-:-:S13]  /*a2ef0*/  ISETP.LT.AND P6, PT, R29, c[0x0][0x178], !P1 ;  /* 0x00005e001d007a0c */ /* 0x004fda0004fc1270 */
[----:B------:R-:W-:Y:S04]  /*a2f00*/  @P6 STG.E.U16 [R22.64], R16 ;  /* 0x0000001016006986 */ /* 0x000fe8000c101504 */
[----:B------:R0:W-:Y:S04]  /*a2f10*/  @P5 STG.E.U16 [R24.64], R28 ;  /* 0x0000001c18005986 */ /* 0x0001e8000c101504 */
[----:B0-----:R-:W2:Y:S01]  /*a2f20*/  LDL.LU R25, [R1+0xfe0] ;  /* 0x000fe00001197983 */ /* 0x001ea20000300800 */
[----:B------:R-:W-:-:S03]  /*a2f30*/  PRMT R22, R26, 0x7632, R22 ;  /* 0x000076321a167816 */ /* 0x000fc60000000016 */
[----:B------:R-:W2:Y:S04]  /*a2f40*/  LDL.LU R26, [R1+0x2a04] ;  /* 0x002a0400011a7983 */ /* 0x000ea80000300800 */
[----:B------:R-:W2:Y:S01]  /*a2f50*/  LDL.LU R28, [R1+0x29bc] ;  /* 0x0029bc00011c7983 */ /* 0x000ea20000300800 */
[----:B------:R-:W-:Y:S01]  /*a2f60*/  ISETP.LT.AND P3, PT, R19, c[0x0][0x178], !P1 ;  /* 0x00005e0013007a0c */ /* 0x000fe20004f61270 */
[----:B------:R-:W-:Y:S01]  /*a2f70*/  IMAD.WIDE R12, R0, 0x2, R8 ;  /* 0x00000002000c7825 */ /* 0x000fe200078e0208 */
[----:B------:R-:W-:Y:S02]  /*a2f80*/  ISETP.LT.AND P6, PT, R29, c[0x0][0x178], !P2 ;  /* 0x00005e001d007a0c */ /* 0x000fe400057c1270 */
[----:B------:R-:W-:Y:S02]  /*a2f90*/  ISETP.LT.AND P5, PT, R7, c[0x0][0x178], !P2 ;  /* 0x00005e0007007a0c */ /* 0x000fe400057a1270 */
[----:B---3--:R-:W-:-:S02]  /*a2fa0*/  ISETP.GE.AND P1, PT, R4, c[0x0][0x17c], PT ;  /* 0x00005f0004007a0c */ /* 0x008fc40003f26270 */
[----:B------:R-:W-:Y:S01]  /*a2fb0*/  PRMT R5, R17, 0x7632, R5 ;  /* 0x0000763211057816 */ /* 0x000fe20000000005 */
[C---:B------:R-:W-:Y:S01]  /*a2fc0*/  IMAD.WIDE R16, R0.reuse, 0x2, R2 ;  /* 0x0000000200107825 */ /* 0x040fe200078e0202 */
[----:B------:R-:W-:Y:S01]  /*a2fd0*/  IADD3 R4, R0, c[0x0][0x198], RZ ;  /* 0x0000660000047a10 */ /* 0x000fe20007ffe0ff */
[----:B------:R0:W-:Y:S04]  /*a2fe0*/  @P4 STG.E.U16 [R12.64], R22 ;  /* 0x000000160c004986 */ /* 0x0001e8000c101504 */
[----:B------:R1:W-:Y:S01]  /*a2ff0*/  @P3 STG.E.U16 [R16.64], R5 ;  /* 0x0000000510003986 */ /* 0x0003e2000c101504 */
[----:B------:R-:W-:Y:S02]  /*a3000*/  ISETP.LT.AND P3, PT, R29, c[0x0][0x178], !P0 ;  /* 0x00005e001d007a0c */ /* 0x000fe40004761270 */
[C---:B------:R-:W-:Y:S01]  /*a3010*/  IADD3 R0, R4.reuse, c[0x0][0x198], RZ ;  /* 0x0000660004007a10 */ /* 0x040fe20007ffe0ff */
[----:B0-----:R-:W-:-:S04]  /*a3020*/  IMAD.WIDE R12, R4, 0x2, R20 ;  /* 0x00000002040c7825 */ /* 0x001fc800078e0214 */
[----:B------:R-:W-:Y:S01]  /*a3030*/  IMAD.WIDE R22, R4, 0x2, R10 ;  /* 0x0000000204167825 */ /* 0x000fe200078e020a */
[----:B------:R0:W-:Y:S04]  /*a3040*/  @P6 STG.E.U16 [R12.64], R27 ;  /* 0x0000001b0c006986 */ /* 0x0001e8000c101504 */
[----:B----4-:R3:W-:Y:S01]  /*a3050*/  @P5 STG.E.U16 [R22.64], R15 ;  /* 0x0000000f16005986 */ /* 0x0107e2000c101504 */
[----:B------:R-:W-:Y:S01]  /*a3060*/  ISETP.LT.AND P5, PT, R7, c[0x0][0x178], !P0 ;  /* 0x00005e0007007a0c */ /* 0x000fe200047a1270 */
[----:B-1----:R-:W-:-:S04]  /*a3070*/  IMAD.WIDE R16, R0, 0x2, R20 ;  /* 0x0000000200107825 */ /* 0x002fc800078e0214 */
[----:B0-----:R-:W-:-:S04]  /*a3080*/  IMAD.WIDE R12, R4, 0x2, R8 ;  /* 0x00000002040c7825 */ /* 0x001fc800078e0208 */
[----:B------:R-:W-:Y:S01]  /*a3090*/  IMAD.WIDE R4, R4, 0x2, R2 ;  /* 0x0000000204047825 */ /* 0x000fe200078e0202 */
[----:B---3--:R-:W-:Y:S01]  /*a30a0*/  PRMT R22, R27, 0x7632, R22 ;  /* 0x000076321b167816 */ /* 0x008fe20000000016 */
[----:B------:R-:W3:Y:S04]  /*a30b0*/  LDL.LU R23, [R1+0x268] ;  /* 0x0002680001177983 */ /* 0x000ee80000300800 */
[----:B------:R-:W4:Y:S01]  /*a30c0*/  LDL.LU R27, [R1+0x29c0] ;  /* 0x0029c000011b7983 */ /* 0x000f220000300800 */
[----:B--2---:R-:W-:Y:S02]  /*a30d0*/  ISETP.LT.AND P4, PT, R25, c[0x0][0x178], !P2 ;  /* 0x00005e0019007a0c */ /* 0x004fe40005781270 */
[----:B------:R-:W-:Y:S02]  /*a30e0*/  ISETP.LT.AND P2, PT, R19, c[0x0][0x178], !P2 ;  /* 0x00005e0013007a0c */ /* 0x000fe40005741270 */
[----:B------:R-:W-:-:S09]  /*a30f0*/  ISETP.LT.AND P6, PT, R25, c[0x0][0x178], !P0 ;  /* 0x00005e0019007a0c */ /* 0x000fd200047c1270 */
[----:B------:R0:W-:Y:S04]  /*a3100*/  @P4 STG.E.U16 [R12.64], R6 ;  /* 0x000000060c004986 */ /* 0x0001e8000c101504 */
[----:B------:R1:W-:Y:S01]  /*a3110*/  @P2 STG.E.U16 [R4.64], R26 ;  /* 0x0000001a04002986 */ /* 0x0003e2000c101504 */
[----:B------:R-:W-:-:S03]  /*a3120*/  ISETP.LT.AND P2, PT, R19, c[0x0][0x178], !P0 ;  /* 0x00005e0013007a0c */ /* 0x000fc60004741270 */
[----:B------:R2:W-:Y:S01]  /*a3130*/  @P3 STG.E.U16 [R16.64], R22 ;  /* 0x0000001610003986 */ /* 0x0005e2000c101504 */
[----:B0-----:R-:W-:-:S04]  /*a3140*/  IMAD.WIDE R12, R0, 0x2, R10 ;  /* 0x00000002000c7825 */ /* 0x001fc800078e020a */
[----:B-1----:R-:W-:Y:S01]  /*a3150*/  IMAD.WIDE R4, R0, 0x2, R8 ;  /* 0x0000000200047825 */ /* 0x002fe200078e0208 */
[----:B--2---:R-:W-:Y:S02]  /*a3160*/  PRMT R16, R15, 0x7632, R16 ;  /* 0x000076320f107816 */ /* 0x004fe40000000010 */
[----:B------:R-:W-:-:S03]  /*a3170*/  PRMT R17, R6, 0x7632, R17 ;  /* 0x0000763206117816 */ /* 0x000fc60000000011 */
[----:B------:R-:W-:Y:S01]  /*a3180*/  @P5 STG.E.U16 [R12.64], R16 ;  /* 0x000000100c005986 */ /* 0x000fe2000c101504 */
[----:B------:R-:W-:-:S03]  /*a3190*/  PRMT R26, R26, 0x7632, R26 ;  /* 0x000076321a1a7816 */ /* 0x000fc6000000001a */
[----:B------:R0:W-:Y:S01]  /*a31a0*/  @P6 STG.E.U16 [R4.64], R17 ;  /* 0x0000001104006986 */ /* 0x0001e2000c101504 */
[----:B------:R-:W-:-:S03]  /*a31b0*/  ISETP.GE.AND P4, PT, R28, c[0x0][0x17c], PT ;  /* 0x00005f001c007a0c */ /* 0x000fc60003f86270 */
[----:B------:R-:W2:Y:S04]  /*a31c0*/  LDL.LU R28, [R1+0x228] ;  /* 0x00022800011c7983 */ /* 0x000ea80000300800 */
[----:B------:R-:W2:Y:S01]  /*a31d0*/  LDL.LU R15, [R1+0x29c4] ;  /* 0x0029c400010f7983 */ /* 0x000ea20000300800 */
[----:B0-----:R-:W-:-:S03]  /*a31e0*/  IMAD.WIDE R4, R0, 0x2, R2 ;  /* 0x0000000200047825 */ /* 0x001fc600078e0202 */
[----:B------:R-:W2:Y:S04]  /*a31f0*/  LDL.LU R6, [R1+0x2a00] ;  /* 0x002a000001067983 */ /* 0x000ea80000300800 */
[----:B------:R0:W-:Y:S04]  /*a3200*/  @P2 STG.E.U16 [R4.64], R26 ;  /* 0x0000001a04002986 */ /* 0x0001e8000c101504 */
[----:B0-----:R-:W2:Y:S01]  /*a3210*/  LDL.LU R26, [R1+0x1e8] ;  /* 0x0001e800011a7983 */ /* 0x001ea20000300800 */
[----:B------:R-:W-:Y:S02]  /*a3220*/  ISETP.LT.AND P3, PT, R29, c[0x0][0x178], !P1 ;  /* 0x00005e001d007a0c */ /* 0x000fe40004f61270 */
[----:B------:R-:W-:-:S02]  /*a3230*/  IADD3 R16, R0, c[0x0][0x198], RZ ;  /* 0x0000660000107a10 */ /* 0x000fc40007ffe0ff */
[----:B------:R-:W-:Y:S02]  /*a3240*/  ISETP.LT.AND P5, PT, R7, c[0x0][0x178], !P1 ;  /* 0x00005e0007007a0c */ /* 0x000fe40004fa1270 */
[----:B------:R-:W-:Y:S01]  /*a3250*/  ISETP.LT.AND P6, PT, R25, c[0x0][0x178], !P1 ;  /* 0x00005e0019007a0c */ /* 0x000fe20004fc1270 */
[C---:B------:R-:W-:Y:S01]  /*a3260*/  IMAD.WIDE R12, R16.reuse, 0x2, R20 ;  /* 0x00000002100c7825 */ /* 0x040fe200078e0214 */
[----:B------:R-:W-:Y:S02]  /*a3270*/  ISETP.LT.AND P1, PT, R19, c[0x0][0x178], !P1 ;  /* 0x00005e0013007a0c */ /* 0x000fe40004f21270 */
[----:B------:R-:W-:Y:S02]  /*a3280*/  ISETP.LT.AND P2, PT, R29, c[0x0][0x178], !P4 ;  /* 0x00005e001d007a0c */ /* 0x000fe40006741270 */
[C---:B------:R-:W-:Y:S01]  /*a3290*/  IADD3 R0, R16.reuse, c[0x0][0x198], RZ ;  /* 0x0000660010007a10 */ /* 0x040fe20007ffe0ff */
[----:B---3--:R0:W-:Y:S01]  /*a32a0*/  @P3 STG.E.U16 [R12.64], R23 ;  /* 0x000000170c003986 */ /* 0x0081e2000c101504 */
[----:B------:R-:W-:Y:S01]  /*a32b0*/  IMAD.WIDE R4, R16, 0x2, R10 ;  /* 0x0000000210047825 */ /* 0x000fe200078e020a */
[----:B------:R-:W-:-:S02]  /*a32c0*/  PRMT R24, R23, 0x7632, R24 ;  /* 0x0000763217187816 */ /* 0x000fc40000000018 */
[----:B----4-:R-:W-:Y:S01]  /*a32d0*/  ISETP.GE.AND P0, PT, R27, c[0x0][0x17c], PT ;  /* 0x00005f001b007a0c */ /* 0x010fe20003f06270 */
[----:B0-----:R-:W-:-:S04]  /*a32e0*/  IMAD.WIDE R12, R16, 0x2, R8 ;  /* 0x00000002100c7825 */ /* 0x001fc800078e0208 */
[----:B------:R-:W-:-:S04]  /*a32f0*/  IMAD.WIDE R16, R16, 0x2, R2 ;  /* 0x0000000210107825 */ /* 0x000fc800078e0202 */
[----:B------:R-:W-:Y:S01]  /*a3300*/  IMAD.WIDE R22, R0, 0x2, R20 ;  /* 0x0000000200167825 */ /* 0x000fe200078e0214 */
[----:B--2---:R0:W-:Y:S01]  /*a3310*/  @P5 STG.E.U16 [R4.64], R28 ;  /* 0x0000001c04005986 */ /* 0x0041e2000c101504 */
[----:B------:R-:W-:-:S03]  /*a3320*/  ISETP.GE.AND P3, PT, R15, c[0x0][0x17c], PT ;  /* 0x00005f000f007a0c */ /* 0x000fc60003f66270 */
[----:B------:R-:W2:Y:S04]  /*a3330*/  LDL.LU R15, [R1+0x278] ;  /* 0x00027800010f7983 */ /* 0x000ea80000300800 */
[----:B------:R-:W3:Y:S01]  /*a3340*/  LDL.LU R27, [R1+0x248] ;  /* 0x00024800011b7983 */ /* 0x000ee20000300800 */
[----:B0-----:R-:W-:-:S03]  /*a3350*/  IMAD.WIDE R4, R0, 0x2, R8 ;  /* 0x0000000200047825 */ /* 0x001fc600078e0208 */
[----:B------:R0:W-:Y:S04]  /*a3360*/  @P6 STG.E.U16 [R12.64], R26 ;  /* 0x0000001a0c006986 */ /* 0x0001e8000c101504 */
[----:B------:R1:W-:Y:S04]  /*a3370*/  @P1 STG.E.U16 [R16.64], R6 ;  /* 0x0000000610001986 */ /* 0x0003e8000c101504 */
[----:B------:R4:W-:Y:S01]  /*a3380*/  @P2 STG.E.U16 [R22.64], R24 ;  /* 0x0000001816002986 */ /* 0x0009e2000c101504 */
[----:B0-----:R-:W-:-:S04]  /*a3390*/  IMAD.WIDE R12, R0, 0x2, R10 ;  /* 0x00000002000c7825 */ /* 0x001fc800078e020a */
[----:B-1----:R-:W-:Y:S01]  /*a33a0*/  IMAD.WIDE R16, R0, 0x2, R2 ;  /* 0x0000000200107825 */ /* 0x002fe200078e0202 */
[----:B----4-:R-:W-:Y:S02]  /*a33b0*/  PRMT R24, R28, 0x7632, R24 ;  /* 0x000076321c187816 */ /* 0x010fe40000000018 */
[----:B------:R-:W4:Y:S01]  /*a33c0*/  LDL.LU R28, [R1+0x208] ;  /* 0x00020800011c7983 */ /* 0x000f220000300800 */
[----:B------:R-:W-:Y:S02]  /*a33d0*/  PRMT R22, R26, 0x7632, R22 ;  /* 0x000076321a167816 */ /* 0x000fe40000000016 */
[----:B------:R-:W-:Y:S01]  /*a33e0*/  PRMT R23, R6, 0x7632, R23 ;  /* 0x0000763206177816 */ /* 0x000fe20000000017 */
[----:B------:R-:W4:Y:S01]  /*a33f0*/  LDL.LU R26, [R1+0x29cc] ;  /* 0x0029cc00011a7983 */ /* 0x000f220000300800 */
[----:B------:R-:W-:-:S03]  /*a3400*/  IADD3 R6, R0, c[0x0][0x198], RZ ;  /* 0x0000660000067a10 */ /* 0x000fc60007ffe0ff */
[----:B------:R-:W4:Y:S01]  /*a3410*/  LDL.LU R0, [R1+0x29c8] ;  /* 0x0029c80001007983 */ /* 0x000f220000300800 */
[----:B------:R-:W-:Y:S02]  /*a3420*/  ISETP.LT.AND P1, PT, R7, c[0x0][0x178], !P4 ;  /* 0x00005e0007007a0c */ /* 0x000fe40006721270 */
[----:B------:R-:W-:Y:S02]  /*a3430*/  ISETP.LT.AND P2, PT, R25, c[0x0][0x178], !P4 ;  /* 0x00005e0019007a0c */ /* 0x000fe40006741270 */
[----:B------:R-:W-:Y:S02]  /*a3440*/  ISETP.LT.AND P4, PT, R19, c[0x0][0x178], !P4 ;  /* 0x00005e0013007a0c */ /* 0x000fe40006781270 */
[----:B------:R-:W-:Y:S02]  /*a3450*/  ISETP.LT.AND P6, PT, R29, c[0x0][0x178], !P0 ;  /* 0x00005e001d007a0c */ /* 0x000fe400047c1270 */
[----:B------:R-:W-:-:S05]  /*a3460*/  ISETP.LT.AND P5, PT, R7, c[0x0][0x178], !P0 ;  /* 0x00005e0007007a0c */ /* 0x000fca00047a1270 */
[----:B------:R0:W-:Y:S04]  /*a3470*/  @P1 STG.E.U16 [R12.64], R24 ;  /* 0x000000180c001986 */ /* 0x0001e8000c101504 */
[----:B------:R1:W-:Y:S04]  /*a3480*/  @P2 STG.E.U16 [R4.64], R22 ;  /* 0x0000001604002986 */ /* 0x0003e8000c101504 */
[----:B------:R-:W-:Y:S01]  /*a3490*/  @P4 STG.E.U16 [R16.64], R23 ;  /* 0x0000001710004986 */ /* 0x000fe2000c101504 */
[----:B------:R-:W-:Y:S02]  /*a34a0*/  ISETP.LT.AND P4, PT, R25, c[0x0][0x178], !P0 ;  /* 0x00005e0019007a0c */ /* 0x000fe40004781270 */
[----:B------:R-:W-:Y:S01]  /*a34b0*/  ISETP.LT.AND P0, PT, R19, c[0x0][0x178], !P0 ;  /* 0x00005e0013007a0c */ /* 0x000fe20004701270 */
[----:B0-----:R-:W-:-:S04]  /*a34c0*/  IMAD.WIDE R12, R6, 0x2, R20 ;  /* 0x00000002060c7825 */ /* 0x001fc800078e0214 */
[----:B-1----:R-:W-:Y:S01]  /*a34d0*/  IMAD.WIDE R4, R6, 0x2, R10 ;  /* 0x0000000206047825 */ /* 0x002fe200078e020a */
[----:B--2---:R0:W-:Y:S01]  /*a34e0*/  @P6 STG.E.U16 [R12.64], R15 ;  /* 0x0000000f0c006986 */ /* 0x0041e2000c101504 */
[----:B------:R-:W-:-:S03]  /*a34f0*/  ISETP.LT.AND P6, PT, R29, c[0x0][0x178], !P3 ;  /* 0x00005e001d007a0c */ /* 0x000fc60005fc1270 */
[----:B---3--:R1:W-:Y:S01]  /*a3500*/  @P5 STG.E.U16 [R4.64], R27 ;  /* 0x0000001b04005986 */ /* 0x0083e2000c101504 */
[----:B------:R-:W-:Y:S01]  /*a3510*/  ISETP.LT.AND P5, PT, R7, c[0x0][0x178], !P3 ;  /* 0x00005e0007007a0c */ /* 0x000fe20005fa1270 */
[----:B0-----:R-:W-:-:S04]  /*a3520*/  IMAD.WIDE R12, R6, 0x2, R2 ;  /* 0x00000002060c7825 */ /* 0x001fc800078e0202 */
[----:B-1----:R-:W-:Y:S01]  /*a3530*/  IMAD.WIDE R4, R6, 0x2, R8 ;  /* 0x0000000206047825 */ /* 0x002fe200078e0208 */
[----:B------:R-:W-:-:S04]  /*a3540*/  PRMT R24, R15, 0x7632, R24 ;  /* 0x000076320f187816 */ /* 0x000fc80000000018 */
[----:B----4-:R-:W-:Y:S04]  /*a3550*/  @P4 STG.E.U16 [R4.64], R28 ;  /* 0x0000001c04004986 */ /* 0x010fe8000c101504 */
[----:B------:R0:W-:Y:S01]  /*a3560*/  @P0 STG.E.U16 [R12.64], R14 ;  /* 0x0000000e0c000986 */ /* 0x0001e2000c101504 */
[----:B------:R-:W-:Y:S02]  /*a3570*/  ISETP.LT.AND P0, PT, R25, c[0x0][0x178], !P3 ;  /* 0x00005e0019007a0c */ /* 0x000fe40005f01270 */
[----:B------:R-:W-:Y:S02]  /*a3580*/  ISETP.GE.AND P1, PT, R0, c[0x0][0x17c], PT ;  /* 0x00005f0000007a0c */ /* 0x000fe40003f26270 */
[----:B------:R-:W-:Y:S02]  /*a3590*/  IADD3 R0, R6, c[0x0][0x198], RZ ;  /* 0x0000660006007a10 */ /* 0x000fe40007ffe0ff */
[----:B------:R-:W-:-:S03]  /*a35a0*/  ISETP.LT.AND P3, PT, R19, c[0x0][0x178], !P3 ;  /* 0x00005e0013007a0c */ /* 0x000fc60005f61270 */
[----:B------:R-:W-:Y:S01]  /*a35b0*/  IMAD.WIDE R16, R0, 0x2, R20 ;  /* 0x0000000200107825 */ /* 0x000fe200078e0214 */
[----:B0-----:R-:W-:Y:S02]  /*a35c0*/  PRMT R14, R28, 0x7632, R14 ;  /* 0x000076321c0e7816 */ /* 0x001fe4000000000e */
[----:B------:R-:W-:Y:S01]  /*a35d0*/  PRMT R6, R27, 0x7632, R6 ;  /* 0x000076321b067816 */ /* 0x000fe20000000006 */
[----:B------:R-:W-:Y:S01]  /*a35e0*/  IMAD.WIDE R22, R0, 0x2, R10 ;  /* 0x0000000200167825 */ /* 0x000fe200078e020a */
[----:B------:R0:W-:Y:S01]  /*a35f0*/  @P6 STG.E.U16 [R16.64], R24 ;  /* 0x0000001810006986 */ /* 0x0001e2000c101504 */
[----:B------:R-:W-:Y:S02]  /*a3600*/  ISETP.GE.AND P2, PT, R26, c[0x0][0x17c], PT ;  /* 0x00005f001a007a0c */ /* 0x000fe40003f46270 */
[C---:B------:R-:W-:Y:S01]  /*a3610*/  IMAD.WIDE R4, R0.reuse, 0x2, R8 ;  /* 0x0000000200047825 */ /* 0x040fe200078e0208 */
[----:B------:R-:W2:Y:S03]  /*a3620*/  LDL.LU R26, [R1+0x29d0] ;  /* 0x0029d000011a7983 */ /* 0x000ea60000300800 */
[----:B------:R-:W-:Y:S01]  /*a3630*/  IMAD.WIDE R12, R0, 0x2, R2 ;  /* 0x00000002000c7825 */ /* 0x000fe200078e0202 */
[----:B------:R-:W-:Y:S01]  /*a3640*/  @P5 STG.E.U16 [R22.64], R6 ;  /* 0x0000000616005986 */ /* 0x000fe2000c101504 */
[----:B------:R-:W-:-:S02]  /*a3650*/  ISETP.LT.AND P5, PT, R7, c[0x0][0x178], !P1 ;  /* 0x00005e0007007a0c */ /* 0x000fc40004fa1270 */
[----:B0-----:R-:W-:Y:S01]  /*a3660*/  PRMT R24, R14, 0x7632, R24 ;  /* 0x000076320e187816 */ /* 0x001fe20000000018 */
[----:B------:R-:W3:Y:S04]  /*a3670*/  LDL.LU R27, [R1+0x1f8] ;  /* 0x0001f800011b7983 */ /* 0x000ee80000300800 */
[----:B------:R-:W4:Y:S04]  /*a3680*/  LDL.LU R7, [R1+0x29fc] ;  /* 0x0029fc0001077983 */ /* 0x000f280000300800 */
[----:B------:R-:W-:Y:S04]  /*a3690*/  @P0 STG.E.U16 [R4.64], R14 ;  /* 0x0000000e04000986 */ /* 0x000fe8000c101504 */
[----:B------:R-:W3:Y:S04]  /*a36a0*/  LDL.LU R15, [R1+0x29d4] ;  /* 0x0029d400010f7983 */ /* 0x000ee80000300800 */
[----:B------:R0:W-:Y:S04]  /*a36b0*/  @P3 STG.E.U16 [R12.64], R24 ;  /* 0x000000180c003986 */ /* 0x0001e8000c101504 */
[----:B0-----:R-:W4:Y:S04]  /*a36c0*/  LDL.LU R12, [R1+0x288] ;  /* 0x00028800010c7983 */ /* 0x001f280000300800 */
[----:B------:R-:W4:Y:S04]  /*a36d0*/  LDL.LU R13, [R1+0x238] ;  /* 0x00023800010d7983 */ /* 0x000f280000300800 */
[----:B------:R-:W4:Y:S01]  /*a36e0*/  LDL.LU R24, [R1+0xfdc] ;  /* 0x000fdc0001187983 */ /* 0x000f220000300800 */
[----:B------:R-:W-:-:S02]  /*a36f0*/  ISETP.LT.AND P6, PT, R29, c[0x0][0x178], !P1 ;  /* 0x00005e001d007a0c */ /* 0x000fc40004fc1270 */
[----:B------:R-:W-:Y:S02]  /*a3700*/  IADD3 R6, R0, c[0x0][0x198], RZ ;  /* 0x0000660000067a10 */ /* 0x000fe40007ffe0ff */
[----:B------:R-:W-:-:S03]  /*a3710*/  ISETP.LT.AND P4, PT, R25, c[0x0][0x178], !P1 ;  /* 0x00005e0019007a0c */ /* 0x000fc60004f81270 */
[----:B------:R-:W-:-:S04]  /*a3720*/  IMAD.WIDE R16, R6, 0x2, R20 ;  /* 0x0000000206107825 */ /* 0x000fc800078e0214 */
[----:B------:R-:W-:Y:S01]  /*a3730*/  IMAD.WIDE R22, R6, 0x2, R10 ;  /* 0x0000000206167825 */ /* 0x000fe200078e020a */
[----:B------:R-:W-:-:S03]  /*a3740*/  ISETP.LT.AND P3, PT, R19, c[0x0][0x178], !P1 ;  /* 0x00005e0013007a0c */ /* 0x000fc60004f61270 */
[C---:B------:R-:W-:Y:S01]  /*a3750*/  IMAD.WIDE R4, R6.reuse, 0x2, R8 ;  /* 0x0000000206047825 */ /* 0x040fe200078e0208 */
[----:B------:R-:W-:Y:S02]  /*a3760*/  IADD3 R0, R6, c[0x0][0x198], RZ ;  /* 0x0000660006007a10 */ /* 0x000fe40007ffe0ff */
[----:B--2---:R-:W-:Y:S02]  /*a3770*/  ISETP.GE.AND P0, PT, R26, c[0x0][0x17c], PT ;  /* 0x00005f001a007a0c */ /* 0x004fe40003f06270 */
[----:B------:R-:W2:Y:S01]  /*a3780*/  LDL.LU R26, [R1+0x25c] ;  /* 0x00025c00011a7983 */ /* 0x000ea20000300800 */
[----:B---3--:R-:W-:-:S03]  /*a3790*/  ISETP.GE.AND P1, PT, R15, c[0x0][0x17c], PT ;  /* 0x00005f000f007a0c */ /* 0x008fc60003f26270 */
[----:B------:R-:W3:Y:S04]  /*a37a0*/  LDL.LU R15, [R1+0x21c] ;  /* 0x00021c00010f7983 */ /* 0x000ee80000300800 */
[----:B------:R-:W3:Y:S04]  /*a37b0*/  LDL.LU R28, [R1+0x1dc] ;  /* 0x0001dc00011c7983 */ /* 0x000ee80000300800 */
[----:B----4-:R0:W-:Y:S04]  /*a37c0*/  @P6 STG.E.U16 [R16.64], R12 ;  /* 0x0000000c10006986 */ /* 0x0101e8000c101504 */
[----:B------:R1:W-:Y:S01]  /*a37d0*/  @P5 STG.E.U16 [R22.64], R13 ;  /* 0x0000000d16005986 */ /* 0x0003e2000c101504 */
[----:B------:R-:W-:-:S02]  /*a37e0*/  ISETP.LT.AND P5, PT, R29, c[0x0][0x178], !P2 ;  /* 0x00005e001d007a0c */ /* 0x000fc400057a1270 */
[----:B------:R-:W-:Y:S01]  /*a37f0*/  ISETP.LT.AND P6, PT, R24, c[0x0][0x178], !P2 ;  /* 0x00005e0018007a0c */ /* 0x000fe200057c1270 */
[----:B------:R4:W-:Y:S01]  /*a3800*/  @P4 STG.E.U16 [R4.64], R27 ;  /* 0x0000001b04004986 */ /* 0x0009e2000c101504 */
[----:B------:R-:W-:Y:S01]  /*a3810*/  PRMT R14, R12, 0x7632, R14 ;  /* 0x000076320c0e7816 */ /* 0x000fe2000000000e */
[----:B0-----:R-:W-:Y:S02]  /*a3820*/  IMAD.WIDE R16, R0, 0x2, R10 ;  /* 0x0000000200107825 */ /* 0x001fe400078e020a */
[----:B-1----:R-:W3:Y:S02]  /*a3830*/  LDL.LU R23, [R1+0x29d8] ;  /* 0x0029d80001177983 */ /* 0x002ee40000300800 */
[----:B----4-:R-:W-:Y:S01]  /*a3840*/  IMAD.WIDE R4, R6, 0x2, R2 ;  /* 0x0000000206047825 */ /* 0x010fe200078e0202 */
[----:B------:R-:W-:-:S03]  /*a3850*/  PRMT R6, R13, 0x7632, R6 ;  /* 0x000076320d067816 */ /* 0x000fc60000000006 */
[----:B------:R-:W-:Y:S01]  /*a3860*/  IMAD.WIDE R12, R0, 0x2, R20 ;  /* 0x00000002000c7825 */ /* 0x000fe200078e0214 */
[----:B------:R-:W-:Y:S04]  /*a3870*/  @P3 STG.E.U16 [R4.64], R18 ;  /* 0x0000001204003986 */ /* 0x000fe8000c101504 */
[----:B------:R0:W-:Y:S04]  /*a3880*/  @P5 STG.E.U16 [R12.64], R14 ;  /* 0x0000000e0c005986 */ /* 0x0001e8000c101504 */
[----:B------:R1:W-:Y:S04]  /*a3890*/  @P6 STG.E.U16 [R16.64], R6 ;  /* 0x0000000610006986 */ /* 0x0003e8000c101504 */
[----:B0-----:R-:W4:Y:S01]  /*a38a0*/  LDL.LU R14, [R1+0x29dc] ;  /* 0x0029dc00010e7983 */ /* 0x001f220000300800 */
[----:B-1----:R-:W-:-:S03]  /*a38b0*/  PRMT R6, R27, 0x7632, R6 ;  /* 0x000076321b067816 */ /* 0x002fc60000000006 */
[----:B------:R-:W4:Y:S01]  /*a38c0*/  LDL.LU R27, [R1+0x29f8] ;  /* 0x0029f800011b7983 */ /* 0x000f220000300800 */
[----:B------:R-:W-:Y:S02]  /*a38d0*/  ISETP.LT.AND P4, PT, R25, c[0x0][0x178], !P2 ;  /* 0x00005e0019007a0c */ /* 0x000fe40005781270 */
[----:B------:R-:W-:Y:S01]  /*a38e0*/  ISETP.LT.AND P2, PT, R19, c[0x0][0x178], !P2 ;  /* 0x00005e0013007a0c */ /* 0x000fe20005741270 */
[----:B------:R-:W-:Y:S01]  /*a38f0*/  IMAD.WIDE R12, R0, 0x2, R8 ;  /* 0x00000002000c7825 */ /* 0x000fe200078e0208 */
[----:B------:R-:W-:Y:S02]  /*a3900*/  ISETP.LT.AND P3, PT, R29, c[0x0][0x178], !P0 ;  /* 0x00005e001d007a0c */ /* 0x000fe40004761270 */
[----:B------:R-:W-:Y:S01]  /*a3910*/  PRMT R18, R18, 0x7632, R18 ;  /* 0x0000763212127816 */ /* 0x000fe20000000012 */
[----:B------:R-:W-:Y:S01]  /*a3920*/  IMAD.WIDE R4, R0, 0x2, R2 ;  /* 0x0000000200047825 */ /* 0x000fe200078e0202 */
[----:B------:R-:W-:Y:S02]  /*a3930*/  ISETP.LT.AND P6, PT, R24, c[0x0][0x178], !P0 ;  /* 0x00005e0018007a0c */ /* 0x000fe400047c1270 */
[----:B------:R-:W-:-:S02]  /*a3940*/  IADD3 R0, R0, c[0x0][0x198], RZ ;  /* 0x0000660000007a10 */ /* 0x000fc40007ffe0ff */
[----:B------:R-:W-:Y:S01]  /*a3950*/  ISETP.LT.AND P5, PT, R25, c[0x0][0x178], !P0 ;  /* 0x00005e0019007a0c */ /* 0x000fe200047a1270 */
[----:B------:R0:W-:Y:S01]  /*a3960*/  @P4 STG.E.U16 [R12.64], R6 ;  /* 0x000000060c004986 */ /* 0x0001e2000c101504 */
[----:B------:R-:W-:-:S03]  /*a3970*/  ISETP.LT.AND P0, PT, R19, c[0x0][0x178], !P0 ;  /* 0x00005e0013007a0c */ /* 0x000fc60004701270 */
[----:B------:R1:W-:Y:S01]  /*a3980*/  @P2 STG.E.U16 [R4.64], R18 ;  /* 0x0000001204002986 */ /* 0x0003e2000c101504 */
[----:B------:R-:W-:-:S04]  /*a3990*/  IMAD.WIDE R16, R0, 0x2, R8 ;  /* 0x0000000200107825 */ /* 0x000fc800078e0208 */
[----:B0-----:R-:W-:-:S04]  /*a39a0*/  IMAD.WIDE R12, R0, 0x2, R10 ;  /* 0x00000002000c7825 */ /* 0x001fc800078e020a */
[----:B-1----:R-:W-:-:S05]  /*a39b0*/  IMAD.WIDE R4, R0, 0x2, R20 ;  /* 0x0000000200047825 */ /* 0x002fca00078e0214 */
[----:B--2---:R0:W-:Y:S01]  /*a39c0*/  @P3 STG.E.U16 [R4.64], R26 ;  /* 0x0000001a04003986 */ /* 0x0041e2000c101504 */
[----:B------:R-:W-:Y:S01]  /*a39d0*/  PRMT R6, R26, 0x7632, R6 ;  /* 0x000076321a067816 */ /* 0x000fe20000000006 */
[----:B0-----:R-:W-:Y:S02]  /*a39e0*/  IMAD.WIDE R4, R0, 0x2, R2 ;  /* 0x0000000200047825 */ /* 0x001fe400078e0202 */
[----:B---3--:R0:W-:Y:S01]  /*a39f0*/  @P6 STG.E.U16 [R12.64], R15 ;  /* 0x0000000f0c006986 */ /* 0x0081e2000c101504 */
[----:B------:R-:W-:-:S03]  /*a3a00*/  PRMT R22, R15, 0x7632, R22 ;  /* 0x000076320f167816 */ /* 0x000fc60000000016 */
[----:B------:R1:W-:Y:S01]  /*a3a10*/  @P5 STG.E.U16 [R16.64], R28 ;  /* 0x0000001c10005986 */ /* 0x0003e2000c101504 */
[----:B------:R-:W-:Y:S02]  /*a3a20*/  PRMT R18, R28, 0x7632, R18 ;  /* 0x000076321c127816 */ /* 0x000fe40000000012 */
[----:B------:R-:W-:Y:S02]  /*a3a30*/  ISETP.GE.AND P2, PT, R23, c[0x0][0x17c], PT ;  /* 0x00005f0017007a0c */ /* 0x000fe40003f46270 */
[----:B------:R-:W2:Y:S04]  /*a3a40*/  LDL.LU R23, [R1+0x26c] ;  /* 0x00026c0001177983 */ /* 0x000ea80000300800 */
[----:B0-----:R-:W3:Y:S04]  /*a3a50*/  LDL.LU R15, [R1+0x22c] ;  /* 0x00022c00010f7983 */ /* 0x001ee80000300800 */
[----:B-1----:R-:W3:Y:S04]  /*a3a60*/  LDL.LU R28, [R1+0x29e0] ;  /* 0x0029e000011c7983 */ /* 0x002ee80000300800 */
[----:B------:R-:W3:Y:S01]  /*a3a70*/  LDL.LU R26, [R1+0x1ec] ;  /* 0x0001ec00011a7983 */ /* 0x000ee20000300800 */
[----:B----4-:R-:W-:-:S02]  /*a3a80*/  ISETP.GE.AND P4, PT, R14, c[0x0][0x17c], PT ;  /* 0x00005f000e007a0c */ /* 0x010fc40003f86270 */
[----:B------:R-:W-:Y:S02]  /*a3a90*/  IADD3 R14, R0, c[0x0][0x198], RZ ;  /* 0x00006600000e7a10 */ /* 0x000fe40007ffe0ff */
[----:B------:R-:W-:Y:S01]  /*a3aa0*/  PRMT R0, R27, 0x7632, R0 ;  /* 0x000076321b007816 */ /* 0x000fe20000000000 */
[----:B------:R0:W-:Y:S04]  /*a3ab0*/  @P0 STG.E.U16 [R4.64], R27 ;  /* 0x0000001b04000986 */ /* 0x0001e8000c101504 */
[----:B0-----:R-:W4:Y:S01]  /*a3ac0*/  LDL.LU R27, [R1+0x29e4] ;  /* 0x0029e400011b7983 */ /* 0x001f220000300800 */
[----:B------:R-:W-:Y:S02]  /*a3ad0*/  ISETP.LT.AND P3, PT, R29, c[0x0][0x178], !P1 ;  /* 0x00005e001d007a0c */ /* 0x000fe40004f61270 */
[----:B------:R-:W-:-:S02]  /*a3ae0*/  ISETP.LT.AND P6, PT, R24, c[0x0][0x178], !P1 ;  /* 0x00005e0018007a0c */ /* 0x000fc40004fc1270 */
[----:B------:R-:W-:Y:S01]  /*a3af0*/  ISETP.LT.AND P5, PT, R25, c[0x0][0x178], !P1 ;  /* 0x00005e0019007a0c */ /* 0x000fe20004fa1270 */
[----:B------:R-:W-:Y:S01]  /*a3b00*/  IMAD.WIDE R4, R14, 0x2, R20 ;  /* 0x000000020e047825 */ /* 0x000fe200078e0214 */
[----:B------:R-:W-:-:S03]  /*a3b10*/  ISETP.LT.AND P1, PT, R19, c[0x0][0x178], !P1 ;  /* 0x00005e0013007a0c */ /* 0x000fc60004f21270 */
[----:B------:R-:W-:Y:S01]  /*a3b20*/  IMAD.WIDE R12, R14, 0x2, R10 ;  /* 0x000000020e0c7825 */ /* 0x000fe200078e020a */
[----:B------:R-:W-:-:S03]  /*a3b30*/  ISETP.LT.AND P0, PT, R29, c[0x0][0x178], !P4 ;  /* 0x00005e001d007a0c */ /* 0x000fc60006701270 */
[----:B------:R-:W-:Y:S01]  /*a3b40*/  IMAD.WIDE R16, R14, 0x2, R8 ;  /* 0x000000020e107825 */ /* 0x000fe200078e0208 */
[----:B------:R0:W-:Y:S04]  /*a3b50*/  @P3 STG.E.U16 [R4.64], R6 ;  /* 0x0000000604003986 */ /* 0x0001e8000c101504 */
[----:B------:R1:W-:Y:S01]  /*a3b60*/  @P6 STG.E.U16 [R12.64], R22 ;  /* 0x000000160c006986 */ /* 0x0003e2000c101504 */
[----:B------:R-:W-:-:S03]  /*a3b70*/  ISETP.LT.AND P6, PT, R25, c[0x0][0x178], !P4 ;  /* 0x00005e0019007a0c */ /* 0x000fc600067c1270 */
[----:B------:R-:W-:Y:S01]  /*a3b80*/  @P5 STG.E.U16 [R16.64], R18 ;  /* 0x0000001210005986 */ /* 0x000fe2000c101504 */
[----:B------:R-:W-:Y:S02]  /*a3b90*/  ISETP.LT.AND P5, PT, R24, c[0x0][0x178], !P4 ;  /* 0x00005e0018007a0c */ /* 0x000fe400067a1270 */
[C---:B0-----:R-:W-:Y:S01]  /*a3ba0*/  IADD3 R6, R14.reuse, c[0x0][0x198], RZ ;  /* 0x000066000e067a10 */ /* 0x041fe20007ffe0ff */
[----:B------:R-:W-:-:S04]  /*a3bb0*/  IMAD.WIDE R4, R14, 0x2, R2 ;  /* 0x000000020e047825 */ /* 0x000fc800078e0202 */
[C---:B-1----:R-:W-:Y:S01]  /*a3bc0*/  IMAD.WIDE R12, R6.reuse, 0x2, R20 ;  /* 0x00000002060c7825 */ /* 0x042fe200078e0214 */
[----:B------:R0:W-:Y:S01]  /*a3bd0*/  @P1 STG.E.U16 [R4.64], R0 ;  /* 0x0000000004001986 */ /* 0x0001e2000c101504 */
[----:B------:R-:W-:Y:S02]  /*a3be0*/  ISETP.LT.AND P4, PT, R19, c[0x0][0x178], !P4 ;  /* 0x00005e0013007a0c */ /* 0x000fe40006781270 */
[----:B0-----:R-:W-:-:S04]  /*a3bf0*/  IMAD.WIDE R4, R6, 0x2, R10 ;  /* 0x0000000206047825 */ /* 0x001fc800078e020a */
[----:B------:R-:W-:Y:S01]  /*a3c00*/  IMAD.WIDE R16, R6, 0x2, R2 ;  /* 0x0000000206107825 */ /* 0x000fe200078e0202 */
[----:B--2---:R0:W-:Y:S01]  /*a3c10*/  @P0 STG.E.U16 [R12.64], R23 ;  /* 0x000000170c000986 */ /* 0x0041e2000c101504 */
[----:B------:R-:W-:-:S03]  /*a3c20*/  PRMT R0, R23, 0x7632, R0 ;  /* 0x0000763217007816 */ /* 0x000fc60000000000 */
[----:B---3--:R-:W-:Y:S01]  /*a3c30*/  @P5 STG.E.U16 [R4.64], R15 ;  /* 0x0000000f04005986 */ /* 0x008fe2000c101504 */
[----:B------:R-:W-:-:S03]  /*a3c40*/  ISETP.GE.AND P1, PT, R28, c[0x0][0x17c], PT ;  /* 0x00005f001c007a0c */ /* 0x000fc60003f26270 */
[----:B------:R-:W2:Y:S01]  /*a3c50*/  LDL.LU R28, [R1+0x27c] ;  /* 0x00027c00011c7983 */ /* 0x000ea20000300800 */
[----:B0-----:R-:W-:-:S05]  /*a3c60*/  IMAD.WIDE R12, R6, 0x2, R8 ;  /* 0x00000002060c7825 */ /* 0x001fca00078e0208 */
[----:B------:R0:W-:Y:S04]  /*a3c70*/  @P6 STG.E.U16 [R12.64], R26 ;  /* 0x0000001a0c006986 */ /* 0x0001e8000c101504 */
[----:B------:R1:W-:Y:S01]  /*a3c80*/  @P4 STG.E.U16 [R16.64], R7 ;  /* 0x0000000710004986 */ /* 0x0003e2000c101504 */
[----:B----4-:R-:W-:-:S03]  /*a3c90*/  ISETP.GE.AND P3, PT, R27, c[0x0][0x17c], PT ;  /* 0x00005f001b007a0c */ /* 0x010fc60003f66270 */
[----:B------:R-:W3:Y:S04]  /*a3ca0*/  LDL.LU R27, [R1+0x24c] ;  /* 0x00024c00011b7983 */ /* 0x000ee80000300800 */
[----:B------:R-:W4:Y:S04]  /*a3cb0*/  LDL.LU R23, [R1+0x20c] ;  /* 0x00020c0001177983 */ /* 0x000f280000300800 */
[----:B0-----:R-:W3:Y:S01]  /*a3cc0*/  LDL.LU R13, [R1+0x29e8] ;  /* 0x0029e800010d7983 */ /* 0x001ee20000300800 */
[----:B-1----:R-:W-:-:S03]  /*a3cd0*/  PRMT R7, R15, 0x7632, R7 ;  /* 0x000076320f077816 */ /* 0x002fc60000000007 */
[----:B------:R-:W4:Y:S04]  /*a3ce0*/  LDL.LU R15, [R1+0x29f4] ;  /* 0x0029f400010f7983 */ /* 0x000f280000300800 */
[----:B------:R-:W4:Y:S01]  /*a3cf0*/  LDL.LU R17, [R1+0x29ec] ;  /* 0x0029ec0001117983 */ /* 0x000f220000300800 */
[----:B------:R-:W-:-:S03]  /*a3d00*/  PRMT R14, R26, 0x7632, R14 ;  /* 0x000076321a0e7816 */ /* 0x000fc6000000000e */
[----:B------:R-:W4:Y:S01]  /*a3d10*/  LDL.LU R26, [R1+0x28c] ;  /* 0x00028c00011a7983 */ /* 0x000f220000300800 */
[----:B------:R-:W-:Y:S02]  /*a3d20*/  ISETP.LT.AND P0, PT, R29, c[0x0][0x178], !P2 ;  /* 0x00005e001d007a0c */ /* 0x000fe40005701270 */
[----:B------:R-:W-:Y:S02]  /*a3d30*/  IADD3 R6, R6, c[0x0][0x198], RZ ;  /* 0x0000660006067a10 */ /* 0x000fe40007ffe0ff */
[----:B------:R-:W-:-:S03]  /*a3d40*/  ISETP.LT.AND P5, PT, R24, c[0x0][0x178], !P2 ;  /* 0x00005e0018007a0c */ /* 0x000fc600057a1270 */
[----:B------:R-:W-:Y:S01]  /*a3d50*/  IMAD.WIDE R4, R6, 0x2, R20 ;  /* 0x0000000206047825 */ /* 0x000fe200078e0214 */
[----:B------:R-:W-:Y:S02]  /*a3d60*/  ISETP.LT.AND P6, PT, R25, c[0x0][0x178], !P2 ;  /* 0x00005e0019007a0c */ /* 0x000fe400057c1270 */
[----:B------:R-:W-:-:S03]  /*a3d70*/  ISETP.LT.AND P2, PT, R19, c[0x0][0x178], !P2 ;  /* 0x00005e0013007a0c */ /* 0x000fc60005741270 */
[----:B------:R0:W-:Y:S01]  /*a3d80*/  @P0 STG.E.U16 [R4.64], R0 ;  /* 0x0000000004000986 */ /* 0x0001e2000c101504 */
[----:B------:R-:W-:Y:S02]  /*a3d90*/  ISETP.LT.AND P0, PT, R29, c[0x0][0x178], !P3 ;  /* 0x00005e001d007a0c */ /* 0x000fe40005f01270 */
[----:B------:R-:W-:Y:S01]  /*a3da0*/  PRMT R16, R7, 0x7632, R16 ;  /* 0x0000763207107816 */ /* 0x000fe20000000010 */
[C---:B0-----:R-:W-:Y:S01]  /*a3db0*/  IMAD.WIDE R4, R6.reuse, 0x2, R10 ;  /* 0x0000000206047825 */ /* 0x041fe200078e020a */
[----:B------:R-:W-:-:S04]  /*a3dc0*/  IADD3 R0, R6, c[0x0][0x198], RZ ;  /* 0x0000660006007a10 */ /* 0x000fc80007ffe0ff */
[----:B------:R0:W-:Y:S01]  /*a3dd0*/  @P5 STG.E.U16 [R4.64], R7 ;  /* 0x0000000704005986 */ /* 0x0001e2000c101504 */
[----:B------:R-:W-:Y:S01]  /*a3de0*/  ISETP.LT.AND P5, PT, R24, c[0x0][0x178], !P3 ;  /* 0x00005e0018007a0c */ /* 0x000fe20005fa1270 */
[----:B0-----:R-:W-:Y:S01]  /*a3df0*/  IMAD.WIDE R4, R0, 0x2, R20 ;  /* 0x0000000200047825 */ /* 0x001fe200078e0214 */
[----:B--2---:R-:W-:Y:S02]  /*a3e00*/  PRMT R18, R28, 0x7632, R18 ;  /* 0x000076321c127816 */ /* 0x004fe40000000012 */
[----:B---3--:R-:W-:Y:S01]  /*a3e10*/  ISETP.GE.AND P4, PT, R13, c[0x0][0x17c], PT ;  /* 0x00005f000d007a0c */ /* 0x008fe20003f86270 */
[----:B------:R-:W-:-:S04]  /*a3e20*/  IMAD.WIDE R12, R6, 0x2, R8 ;  /* 0x00000002060c7825 */ /* 0x000fc800078e0208 */
[----:B------:R-:W-:Y:S01]  /*a3e30*/  IMAD.WIDE R6, R6, 0x2, R2 ;  /* 0x0000000206067825 */ /* 0x000fe200078e0202 */
[----:B------:R0:W-:Y:S01]  /*a3e40*/  @P6 STG.E.U16 [R12.64], R14 ;  /* 0x0000000e0c006986 */ /* 0x0001e2000c101504 */
[----:B------:R-:W-:Y:S02]  /*a3e50*/  ISETP.LT.AND P6, PT, R25, c[0x0][0x178], !P3 ;  /* 0x00005e0019007a0c */ /* 0x000fe40005fc1270 */
[----:B------:R-:W-:Y:S01]  /*a3e60*/  ISETP.LT.AND P3, PT, R19, c[0x0][0x178], !P3 ;  /* 0x00005e0013007a0c */ /* 0x000fe20005f61270 */
[----:B------:R1:W-:Y:S01]  /*a3e70*/  @P2 STG.E.U16 [R6.64], R16 ;  /* 0x0000001006002986 */ /* 0x0003e2000c101504 */
[----:B------:R-:W-:-:S03]  /*a3e80*/  ISETP.LT.AND P2, PT, R29, c[0x0][0x178], !P1 ;  /* 0x00005e001d007a0c */ /* 0x000fc60004f41270 */
[----:B------:R2:W-:Y:S01]  /*a3e90*/  @P0 STG.E.U16 [R4.64], R28 ;  /* 0x0000001c04000986 */ /* 0x0005e2000c101504 */
[C---:B0-----:R-:W-:Y:S01]  /*a3ea0*/  IADD3 R14, R0.reuse, c[0x0][0x198], RZ ;  /* 0x00006600000e7a10 */ /* 0x041fe20007ffe0ff */
[----:B------:R-:W-:Y:S01]  /*a3eb0*/  IMAD.WIDE R12, R0, 0x2, R2 ;  /* 0x00000002000c7825 */ /* 0x000fe200078e0202 */
[----:B----4-:R-:W-:-:S03]  /*a3ec0*/  ISETP.GE.AND P0, PT, R17, c[0x0][0x17c], PT ;  /* 0x00005f0011007a0c */ /* 0x010fc60003f06270 */
[C---:B-1----:R-:W-:Y:S01]  /*a3ed0*/  IMAD.WIDE R6, R0.reuse, 0x2, R8 ;  /* 0x0000000200067825 */ /* 0x042fe200078e0208 */
[----:B------:R-:W-:Y:S01]  /*a3ee0*/  PRMT R22, R15, 0x7632, R22 ;  /* 0x000076320f167816 */ /* 0x000fe20000000016 */
[----:B--2---:R-:W2:Y:S02]  /*a3ef0*/  LDL.LU R28, [R1+0x23c] ;  /* 0x00023c00011c7983 */ /* 0x004ea40000300800 */
[----:B------:R-:W-:-:S04]  /*a3f00*/  IMAD.WIDE R4, R0, 0x2, R10 ;  /* 0x0000000200047825 */ /* 0x000fc800078e020a */
[----:B------:R-:W-:Y:S01]  /*a3f10*/  IMAD.WIDE R16, R14, 0x2, R20 ;  /* 0x000000020e107825 */ /* 0x000fe200078e0214 */
[----:B------:R0:W-:Y:S01]  /*a3f20*/  @P5 STG.E.U16 [R4.64], R27 ;  /* 0x0000001b04005986 */ /* 0x0001e2000c101504 */
[----:B------:R-:W-:-:S03]  /*a3f30*/  ISETP.LT.AND P5, PT, R24, c[0x0][0x178], !P1 ;  /* 0x00005e0018007a0c */ /* 0x000fc60004fa1270 */
[----:B------:R1:W-:Y:S01]  /*a3f40*/  @P6 STG.E.U16 [R6.64], R23 ;  /* 0x0000001706006986 */ /* 0x0003e2000c101504 */
[----:B------:R-:W-:Y:S02]  /*a3f50*/  ISETP.LT.AND P6, PT, R25, c[0x0][0x178], !P1 ;  /* 0x00005e0019007a0c */ /* 0x000fe40004fc1270 */
[----:B------:R-:W-:Y:S01]  /*a3f60*/  ISETP.LT.AND P1, PT, R19, c[0x0][0x178], !P1 ;  /* 0x00005e0013007a0c */ /* 0x000fe20004f21270 */
[----:B------:R-:W-:Y:S04]  /*a3f70*/  @P3 STG.E.U16 [R12.64], R15 ;  /* 0x0000000f0c003986 */ /* 0x000fe8000c101504 */
[----:B------:R3:W-:Y:S01]  /*a3f80*/  @P2 STG.E.U16 [R16.64], R18 ;  /* 0x0000001210002986 */ /* 0x0007e2000c101504 */
[----:B------:R-:W-:Y:S01]  /*a3f90*/  ISETP.LT.AND P2, PT, R29, c[0x0][0x178], !P4 ;  /* 0x00005e001d007a0c */ /* 0x000fe20006741270 */
[----:B0-----:R-:W-:Y:S01]  /*a3fa0*/  IMAD.WIDE R4, R14, 0x2, R10 ;  /* 0x000000020e047825 */ /* 0x001fe200078e020a */
[----:B------:R-:W-:-:S03]  /*a3fb0*/  PRMT R0, R27, 0x7632, R0 ;  /* 0x000076321b007816 */ /* 0x000fc60000000000 */
[C---:B-1----:R-:W-:Y:S01]  /*a3fc0*/  IMAD.WIDE R6, R14.reuse, 0x2, R8 ;  /* 0x000000020e067825 */ /* 0x042fe200078e0208 */
[----:B---3--:R-:W-:Y:S02]  /*a3fd0*/  PRMT R17, R23, 0x7632, R17 ;  /* 0x0000763217117816 */ /* 0x008fe40000000011 */
[C---:B------:R-:W-:Y:S01]  /*a3fe0*/  IADD3 R23, R14.reuse, c[0x0][0x198], RZ ;  /* 0x000066000e177a10 */ /* 0x040fe20007ffe0ff */
[----:B------:R-:W-:Y:S01]  /*a3ff0*/  IMAD.WIDE R14, R14, 0x2, R2 ;  /* 0x000000020e0e7825 */ /* 0x000fe200078e0202 */
[----:B------:R-:W-:Y:S03]  /*a4000*/  @P5 STG.E.U16 [R4.64], R0 ;  /* 0x0000000004005986 */ /* 0x000fe6000c101504 */
[----:B------:R-:W-:Y:S01]  /*a4010*/  IMAD.WIDE R12, R23, 0x2, R20 ;  /* 0x00000002170c7825 */ /* 0x000fe200078e0214 */
[----:B------:R0:W-:Y:S01]  /*a4020*/  @P6 STG.E.U16 [R6.64], R17 ;  /* 0x0000001106006986 */ /* 0x0001e2000c101504 */
[----:B------:R-:W-:-:S03]  /*a4030*/  ISETP.LT.AND P3, PT, R29, c[0x0][0x178], !P0 ;  /* 0x00005e001d007a0c */ /* 0x000fc60004761270 */
[----:B------:R-:W-:Y:S01]  /*a4040*/  @P1 STG.E.U16 [R14.64], R22 ;  /* 0x000000160e001986 */ /* 0x000fe2000c101504 */
[C---:B------:R-:W-:Y:S02]  /*a4050*/  ISETP.LT.AND P5, PT, R24.reuse, c[0x0][0x178], !P0 ;  /* 0x00005e0018007a0c */ /* 0x040fe400047a1270 */
[----:B------:R-:W-:Y:S01]  /*a4060*/  ISETP.LT.AND P6, PT, R24, c[0x0][0x178], !P4 ;  /* 0x00005e0018007a0c */ /* 0x000fe200067c1270 */
[----:B------:R2:W-:Y:S01]  /*a4070*/  @P2 STG.E.U16 [R12.64], R26 ;  /* 0x0000001a0c002986 */ /* 0x0005e2000c101504 */
[C---:B------:R-:W-:Y:S02]  /*a4080*/  ISETP.LT.AND P1, PT, R25.reuse, c[0x0][0x178], !P0 ;  /* 0x00005e0019007a0c */ /* 0x040fe40004721270 */
[----:B------:R-:W-:Y:S01]  /*a4090*/  ISETP.LT.AND P2, PT, R25, c[0x0][0x178], !P4 ;  /* 0x00005e0019007a0c */ /* 0x000fe20006741270 */
[----:B------:R-:W3:Y:S01]  /*a40a0*/  LDL.LU R29, [R1+0x1fc] ;  /* 0x0001fc00011d7983 */ /* 0x000ee20000300800 */
[C---:B------:R-:W-:Y:S02]  /*a40b0*/  ISETP.LT.AND P0, PT, R19.reuse, c[0x0][0x178], !P0 ;  /* 0x00005e0013007a0c */ /* 0x040fe40004701270 */
[----:B------:R-:W-:-:S02]  /*a40c0*/  ISETP.LT.AND P4, PT, R19, c[0x0][0x178], !P4 ;  /* 0x00005e0013007a0c */ /* 0x000fc40006781270 */
[----:B------:R-:W4:Y:S01]  /*a40d0*/  LDL.LU R19, [R1+0x29f0] ;  /* 0x0029f00001137983 */ /* 0x000f220000300800 */
[C---:B------:R-:W-:Y:S01]  /*a40e0*/  IADD3 R25, R23.reuse, c[0x0][0x198], RZ ;  /* 0x0000660017197a10 */ /* 0x040fe20007ffe0ff */
[----:B0-----:R-:W-:Y:S01]  /*a40f0*/  IMAD.WIDE R16, R23, 0x2, R10 ;  /* 0x0000000217107825 */ /* 0x001fe200078e020a */
[----:B------:R-:W-:-:S03]  /*a4100*/  PRMT R0, R26, 0x7632, R0 ;  /* 0x000076321a007816 */ /* 0x000fc60000000000 */
[----:B------:R-:W-:-:S04]  /*a4110*/  IMAD.WIDE R4, R23, 0x2, R8 ;  /* 0x0000000217047825 */ /* 0x000fc800078e0208 */
[----:B------:R-:W-:-:S04]  /*a4120*/  IMAD.WIDE R6, R23, 0x2, R2 ;  /* 0x0000000217067825 */ /* 0x000fc800078e0202 */
[----:B------:R-:W-:-:S04]  /*a4130*/  IMAD.WIDE R20, R25, 0x2, R20 ;  /* 0x0000000219147825 */ /* 0x000fc800078e0214 */
[----:B------:R-:W-:-:S04]  /*a4140*/  IMAD.WIDE R10, R25, 0x2, R10 ;  /* 0x00000002190a7825 */ /* 0x000fc800078e020a */
[----:B------:R-:W-:-:S04]  /*a4150*/  IMAD.WIDE R8, R25, 0x2, R8 ;  /* 0x0000000219087825 */ /* 0x000fc800078e0208 */
[----:B------:R-:W-:Y:S01]  /*a4160*/  IMAD.WIDE R2, R25, 0x2, R2 ;  /* 0x0000000219027825 */ /* 0x000fe200078e0202 */
[----:B--2---:R-:W-:Y:S01]  /*a4170*/  PRMT R12, R28, 0x7632, R12 ;  /* 0x000076321c0c7816 */ /* 0x004fe2000000000c */
[----:B------:R0:W-:Y:S01]  /*a4180*/  @P6 STG.E.U16 [R16.64], R28 ;  /* 0x0000001c10006986 */ /* 0x0001e2000c101504 */
[----:B---3--:R-:W-:-:S03]  /*a4190*/  PRMT R13, R29, 0x7632, R13 ;  /* 0x000076321d0d7816 */ /* 0x008fc6000000000d */
[----:B------:R0:W-:Y:S04]  /*a41a0*/  @P2 STG.E.U16 [R4.64], R29 ;  /* 0x0000001d04002986 */ /* 0x0001e8000c101504 */
[----:B----4-:R0:W-:Y:S04]  /*a41b0*/  @P4 STG.E.U16 [R6.64], R19 ;  /* 0x0000001306004986 */ /* 0x0101e8000c101504 */
[----:B------:R0:W-:Y:S04]  /*a41c0*/  @P3 STG.E.U16 [R20.64], R0 ;  /* 0x0000000014003986 */ /* 0x0001e8000c101504 */
[----:B------:R0:W-:Y:S04]  /*a41d0*/  @P5 STG.E.U16 [R10.64], R12 ;  /* 0x0000000c0a005986 */ /* 0x0001e8000c101504 */
[----:B------:R0:W-:Y:S01]  /*a41e0*/  @P1 STG.E.U16 [R8.64], R13 ;  /* 0x0000000d08001986 */ /* 0x0001e2000c101504 */
[----:B------:R-:W-:Y:S05]  /*a41f0*/  @!P0 EXIT ;  /* 0x000000000000894d */ /* 0x000fea0003800000 */
[----:B0-----:R-:W-:-:S05]  /*a4200*/  PRMT R19, R19, 0x7632, R19 ;  /* 0x0000763213137816 */ /* 0x001fca0000000013 */
[----:B------:R-:W-:Y:S01]  /*a4210*/  STG.E.U16 [R2.64], R19 ;  /* 0x0000001302007986 */ /* 0x000fe2000c101504 */
[----:B------:R-:W-:Y:S05]  /*a4220*/  EXIT ;  /* 0x000000000000794d */ /* 0x000fea0003800000 */
.L_x_3:
[----:B------:R-:W-:-:S00]  /*a4230*/  BRA `(.L_x_3) ;  /* 0xfffffff000007947 */ /* 0x000fc0000383ffff */
[----:B------:R-:W-:-:S00]  /*a4240*/  NOP ;  /* 0x0000000000007918 */ /* 0x000fc00000000000 */
        /* <DEDUP_REMOVED lines=11> */
.L_x_4:


//--------------------- .nv.shared.matmul_kernel  --------------------------
	.section	.nv.shared.matmul_kernel,"aw",@nobits
	.sectionflags	@""
	.align	16
